//
// Generated by NVIDIA NVVM Compiler
//
// Compiler Build ID: CL-36424714
// Cuda compilation tools, release 13.0, V13.0.88
// Based on NVVM 20.0.0
//

.version 9.0
.target sm_100
.address_size 64

	// .globl	_Z20accumulateRowsKernelPfS_iii

.visible .entry _Z20accumulateRowsKernelPfS_iii(
	.param .u64 .ptr .align 1 _Z20accumulateRowsKernelPfS_iii_param_0,
	.param .u64 .ptr .align 1 _Z20accumulateRowsKernelPfS_iii_param_1,
	.param .u32 _Z20accumulateRowsKernelPfS_iii_param_2,
	.param .u32 _Z20accumulateRowsKernelPfS_iii_param_3,
	.param .u32 _Z20accumulateRowsKernelPfS_iii_param_4
)
{
	.reg .pred 	%p<11>;
	.reg .b32 	%r<50>;
	.reg .b32 	%f<59>;
	.reg .b64 	%rd<36>;
	.reg .b64 	%fd<71>;

	ld.param.u64 	%rd11, [_Z20accumulateRowsKernelPfS_iii_param_0];
	ld.param.u64 	%rd12, [_Z20accumulateRowsKernelPfS_iii_param_1];
	ld.param.u32 	%r28, [_Z20accumulateRowsKernelPfS_iii_param_2];
	ld.param.u32 	%r26, [_Z20accumulateRowsKernelPfS_iii_param_3];
	ld.param.u32 	%r27, [_Z20accumulateRowsKernelPfS_iii_param_4];
	cvta.to.global.u64 	%rd1, %rd11;
	cvta.to.global.u64 	%rd2, %rd12;
	mov.u32 	%r29, %ctaid.x;
	shl.b32 	%r30, %r29, 10;
	mov.u32 	%r31, %tid.x;
	or.b32  	%r1, %r30, %r31;
	mul.lo.s32 	%r32, %r26, %r28;
	setp.ge.s32 	%p1, %r1, %r32;
	@%p1 bra 	$L__BB0_15;
	div.s32 	%r2, %r1, %r26;
	add.s32 	%r33, %r1, %r2;
	mad.lo.s32 	%r34, %r27, %r33, %r27;
	add.s32 	%r35, %r33, %r34;
	add.s32 	%r3, %r27, 1;
	add.s32 	%r4, %r35, 1;
	mul.wide.s32 	%rd13, %r4, 4;
	add.s64 	%rd3, %rd2, %rd13;
	mov.b32 	%r36, 0;
	st.global.u32 	[%rd3], %r36;
	setp.lt.s32 	%p2, %r27, 1;
	@%p2 bra 	$L__BB0_14;
	mul.lo.s32 	%r5, %r27, %r1;
	and.b32  	%r6, %r27, 15;
	setp.lt.u32 	%p3, %r27, 16;
	mov.f64 	%fd67, 0d0000000000000000;
	mov.b32 	%r46, 0;
	@%p3 bra 	$L__BB0_5;
	and.b32  	%r46, %r27, 2147483632;
	neg.s32 	%r44, %r46;
	add.s64 	%rd4, %rd1, 32;
	add.s64 	%rd15, %rd13, %rd2;
	add.s64 	%rd34, %rd15, 32;
	mov.f64 	%fd67, 0d0000000000000000;
	mov.u32 	%r43, %r5;
$L__BB0_4:
	.pragma "nounroll";
	mul.wide.s32 	%rd16, %r43, 4;
	add.s64 	%rd17, %rd4, %rd16;
	ld.global.f32 	%f1, [%rd17+-32];
	cvt.f64.f32 	%fd12, %f1;
	add.f64 	%fd13, %fd67, %fd12;
	cvt.rn.f32.f64 	%f2, %fd13;
	st.global.f32 	[%rd34+-28], %f2;
	ld.global.f32 	%f3, [%rd17+-28];
	cvt.f64.f32 	%fd14, %f3;
	add.f64 	%fd15, %fd13, %fd14;
	cvt.rn.f32.f64 	%f4, %fd15;
	st.global.f32 	[%rd34+-24], %f4;
	ld.global.f32 	%f5, [%rd17+-24];
	cvt.f64.f32 	%fd16, %f5;
	add.f64 	%fd17, %fd15, %fd16;
	cvt.rn.f32.f64 	%f6, %fd17;
	st.global.f32 	[%rd34+-20], %f6;
	ld.global.f32 	%f7, [%rd17+-20];
	cvt.f64.f32 	%fd18, %f7;
	add.f64 	%fd19, %fd17, %fd18;
	cvt.rn.f32.f64 	%f8, %fd19;
	st.global.f32 	[%rd34+-16], %f8;
	ld.global.f32 	%f9, [%rd17+-16];
	cvt.f64.f32 	%fd20, %f9;
	add.f64 	%fd21, %fd19, %fd20;
	cvt.rn.f32.f64 	%f10, %fd21;
	st.global.f32 	[%rd34+-12], %f10;
	ld.global.f32 	%f11, [%rd17+-12];
	cvt.f64.f32 	%fd22, %f11;
	add.f64 	%fd23, %fd21, %fd22;
	cvt.rn.f32.f64 	%f12, %fd23;
	st.global.f32 	[%rd34+-8], %f12;
	ld.global.f32 	%f13, [%rd17+-8];
	cvt.f64.f32 	%fd24, %f13;
	add.f64 	%fd25, %fd23, %fd24;
	cvt.rn.f32.f64 	%f14, %fd25;
	st.global.f32 	[%rd34+-4], %f14;
	ld.global.f32 	%f15, [%rd17+-4];
	cvt.f64.f32 	%fd26, %f15;
	add.f64 	%fd27, %fd25, %fd26;
	cvt.rn.f32.f64 	%f16, %fd27;
	st.global.f32 	[%rd34], %f16;
	ld.global.f32 	%f17, [%rd17];
	cvt.f64.f32 	%fd28, %f17;
	add.f64 	%fd29, %fd27, %fd28;
	cvt.rn.f32.f64 	%f18, %fd29;
	st.global.f32 	[%rd34+4], %f18;
	ld.global.f32 	%f19, [%rd17+4];
	cvt.f64.f32 	%fd30, %f19;
	add.f64 	%fd31, %fd29, %fd30;
	cvt.rn.f32.f64 	%f20, %fd31;
	st.global.f32 	[%rd34+8], %f20;
	ld.global.f32 	%f21, [%rd17+8];
	cvt.f64.f32 	%fd32, %f21;
	add.f64 	%fd33, %fd31, %fd32;
	cvt.rn.f32.f64 	%f22, %fd33;
	st.global.f32 	[%rd34+12], %f22;
	ld.global.f32 	%f23, [%rd17+12];
	cvt.f64.f32 	%fd34, %f23;
	add.f64 	%fd35, %fd33, %fd34;
	cvt.rn.f32.f64 	%f24, %fd35;
	st.global.f32 	[%rd34+16], %f24;
	ld.global.f32 	%f25, [%rd17+16];
	cvt.f64.f32 	%fd36, %f25;
	add.f64 	%fd37, %fd35, %fd36;
	cvt.rn.f32.f64 	%f26, %fd37;
	st.global.f32 	[%rd34+20], %f26;
	ld.global.f32 	%f27, [%rd17+20];
	cvt.f64.f32 	%fd38, %f27;
	add.f64 	%fd39, %fd37, %fd38;
	cvt.rn.f32.f64 	%f28, %fd39;
	st.global.f32 	[%rd34+24], %f28;
	ld.global.f32 	%f29, [%rd17+24];
	cvt.f64.f32 	%fd40, %f29;
	add.f64 	%fd41, %fd39, %fd40;
	cvt.rn.f32.f64 	%f30, %fd41;
	st.global.f32 	[%rd34+28], %f30;
	ld.global.f32 	%f31, [%rd17+28];
	cvt.f64.f32 	%fd42, %f31;
	add.f64 	%fd67, %fd41, %fd42;
	cvt.rn.f32.f64 	%f32, %fd67;
	st.global.f32 	[%rd34+32], %f32;
	add.s32 	%r44, %r44, 16;
	add.s32 	%r43, %r43, 16;
	add.s64 	%rd34, %rd34, 64;
	setp.ne.s32 	%p4, %r44, 0;
	@%p4 bra 	$L__BB0_4;
$L__BB0_5:
	setp.eq.s32 	%p5, %r6, 0;
	@%p5 bra 	$L__BB0_14;
	and.b32  	%r14, %r27, 7;
	setp.lt.u32 	%p6, %r6, 8;
	@%p6 bra 	$L__BB0_8;
	add.s32 	%r38, %r46, %r5;
	mul.wide.s32 	%rd18, %r38, 4;
	add.s64 	%rd19, %rd1, %rd18;
	ld.global.f32 	%f33, [%rd19];
	cvt.f64.f32 	%fd43, %f33;
	add.f64 	%fd44, %fd67, %fd43;
	cvt.rn.f32.f64 	%f34, %fd44;
	mul.wide.u32 	%rd20, %r46, 4;
	add.s64 	%rd21, %rd3, %rd20;
	st.global.f32 	[%rd21+4], %f34;
	ld.global.f32 	%f35, [%rd19+4];
	cvt.f64.f32 	%fd45, %f35;
	add.f64 	%fd46, %fd44, %fd45;
	cvt.rn.f32.f64 	%f36, %fd46;
	st.global.f32 	[%rd21+8], %f36;
	ld.global.f32 	%f37, [%rd19+8];
	cvt.f64.f32 	%fd47, %f37;
	add.f64 	%fd48, %fd46, %fd47;
	cvt.rn.f32.f64 	%f38, %fd48;
	st.global.f32 	[%rd21+12], %f38;
	ld.global.f32 	%f39, [%rd19+12];
	cvt.f64.f32 	%fd49, %f39;
	add.f64 	%fd50, %fd48, %fd49;
	cvt.rn.f32.f64 	%f40, %fd50;
	st.global.f32 	[%rd21+16], %f40;
	ld.global.f32 	%f41, [%rd19+16];
	cvt.f64.f32 	%fd51, %f41;
	add.f64 	%fd52, %fd50, %fd51;
	cvt.rn.f32.f64 	%f42, %fd52;
	st.global.f32 	[%rd21+20], %f42;
	ld.global.f32 	%f43, [%rd19+20];
	cvt.f64.f32 	%fd53, %f43;
	add.f64 	%fd54, %fd52, %fd53;
	cvt.rn.f32.f64 	%f44, %fd54;
	st.global.f32 	[%rd21+24], %f44;
	ld.global.f32 	%f45, [%rd19+24];
	cvt.f64.f32 	%fd55, %f45;
	add.f64 	%fd56, %fd54, %fd55;
	cvt.rn.f32.f64 	%f46, %fd56;
	st.global.f32 	[%rd21+28], %f46;
	ld.global.f32 	%f47, [%rd19+28];
	cvt.f64.f32 	%fd57, %f47;
	add.f64 	%fd67, %fd56, %fd57;
	cvt.rn.f32.f64 	%f48, %fd67;
	st.global.f32 	[%rd21+32], %f48;
	add.s32 	%r46, %r46, 8;
$L__BB0_8:
	setp.eq.s32 	%p7, %r14, 0;
	@%p7 bra 	$L__BB0_14;
	and.b32  	%r17, %r27, 3;
	setp.lt.u32 	%p8, %r14, 4;
	@%p8 bra 	$L__BB0_11;
	add.s32 	%r39, %r46, %r5;
	mul.wide.s32 	%rd22, %r39, 4;
	add.s64 	%rd23, %rd1, %rd22;
	ld.global.f32 	%f49, [%rd23];
	cvt.f64.f32 	%fd58, %f49;
	add.f64 	%fd59, %fd67, %fd58;
	cvt.rn.f32.f64 	%f50, %fd59;
	mul.wide.u32 	%rd24, %r46, 4;
	add.s64 	%rd25, %rd3, %rd24;
	st.global.f32 	[%rd25+4], %f50;
	ld.global.f32 	%f51, [%rd23+4];
	cvt.f64.f32 	%fd60, %f51;
	add.f64 	%fd61, %fd59, %fd60;
	cvt.rn.f32.f64 	%f52, %fd61;
	st.global.f32 	[%rd25+8], %f52;
	ld.global.f32 	%f53, [%rd23+8];
	cvt.f64.f32 	%fd62, %f53;
	add.f64 	%fd63, %fd61, %fd62;
	cvt.rn.f32.f64 	%f54, %fd63;
	st.global.f32 	[%rd25+12], %f54;
	ld.global.f32 	%f55, [%rd23+12];
	cvt.f64.f32 	%fd64, %f55;
	add.f64 	%fd67, %fd63, %fd64;
	cvt.rn.f32.f64 	%f56, %fd67;
	st.global.f32 	[%rd25+16], %f56;
	add.s32 	%r46, %r46, 4;
$L__BB0_11:
	setp.eq.s32 	%p9, %r17, 0;
	@%p9 bra 	$L__BB0_14;
	mul.wide.u32 	%rd27, %r46, 4;
	add.s64 	%rd28, %rd13, %rd27;
	add.s64 	%rd29, %rd28, %rd2;
	add.s64 	%rd35, %rd29, 4;
	add.s32 	%r49, %r46, %r5;
	neg.s32 	%r48, %r17;
$L__BB0_13:
	.pragma "nounroll";
	mul.wide.s32 	%rd30, %r49, 4;
	add.s64 	%rd31, %rd1, %rd30;
	ld.global.f32 	%f57, [%rd31];
	cvt.f64.f32 	%fd65, %f57;
	add.f64 	%fd67, %fd67, %fd65;
	cvt.rn.f32.f64 	%f58, %fd67;
	st.global.f32 	[%rd35], %f58;
	add.s64 	%rd35, %rd35, 4;
	add.s32 	%r49, %r49, 1;
	add.s32 	%r48, %r48, 1;
	setp.ne.s32 	%p10, %r48, 0;
	@%p10 bra 	$L__BB0_13;
$L__BB0_14:
	mad.lo.s32 	%r40, %r3, %r26, %r3;
	mul.lo.s32 	%r41, %r40, %r2;
	mul.wide.s32 	%rd32, %r41, 4;
	add.s64 	%rd33, %rd2, %rd32;
	mov.b32 	%r42, 0;
	st.global.u32 	[%rd33], %r42;
$L__BB0_15:
	ret;

}
	// .globl	_Z20accumulateColsKernelPfS_iii
.visible .entry _Z20accumulateColsKernelPfS_iii(
	.param .u64 .ptr .align 1 _Z20accumulateColsKernelPfS_iii_param_0,
	.param .u64 .ptr .align 1 _Z20accumulateColsKernelPfS_iii_param_1,
	.param .u32 _Z20accumulateColsKernelPfS_iii_param_2,
	.param .u32 _Z20accumulateColsKernelPfS_iii_param_3,
	.param .u32 _Z20accumulateColsKernelPfS_iii_param_4
)
{
	.reg .pred 	%p<11>;
	.reg .b32 	%r<138>;
	.reg .b32 	%f<31>;
	.reg .b64 	%rd<105>;
	.reg .b64 	%fd<41>;

	ld.param.u64 	%rd5, [_Z20accumulateColsKernelPfS_iii_param_1];
	ld.param.u32 	%r66, [_Z20accumulateColsKernelPfS_iii_param_2];
	ld.param.u32 	%r65, [_Z20accumulateColsKernelPfS_iii_param_4];
	mov.u32 	%r67, %ctaid.x;
	shl.b32 	%r68, %r67, 10;
	mov.u32 	%r69, %tid.x;
	or.b32  	%r1, %r68, %r69;
	mul.lo.s32 	%r70, %r65, %r66;
	setp.ge.s32 	%p1, %r1, %r70;
	@%p1 bra 	$L__BB1_14;
	ld.param.u32 	%r110, [_Z20accumulateColsKernelPfS_iii_param_3];
	cvta.to.global.u64 	%rd6, %rd5;
	div.s32 	%r2, %r1, %r65;
	add.s32 	%r3, %r65, 1;
	mad.lo.s32 	%r71, %r110, %r65, %r110;
	add.s32 	%r72, %r71, %r3;
	mul.lo.s32 	%r73, %r72, %r2;
	cvt.s64.s32 	%rd7, %r73;
	mul.lo.s32 	%r74, %r2, %r65;
	sub.s32 	%r4, %r1, %r74;
	cvt.s64.s32 	%rd8, %r4;
	add.s64 	%rd9, %rd7, %rd8;
	shl.b64 	%rd10, %rd9, 2;
	add.s64 	%rd1, %rd6, %rd10;
	mov.b32 	%r75, 0;
	st.global.u32 	[%rd1+4], %r75;
	setp.lt.s32 	%p2, %r110, 1;
	@%p2 bra 	$L__BB1_14;
	ld.param.u32 	%r111, [_Z20accumulateColsKernelPfS_iii_param_3];
	setp.lt.u32 	%p3, %r111, 8;
	mov.f64 	%fd39, 0d0000000000000000;
	mov.b32 	%r136, 1;
	@%p3 bra 	$L__BB1_6;
	ld.param.u32 	%r112, [_Z20accumulateColsKernelPfS_iii_param_3];
	and.b32  	%r78, %r112, 2147483640;
	neg.s32 	%r134, %r78;
	shl.b32 	%r132, %r65, 1;
	shl.b32 	%r7, %r65, 3;
	mul.lo.s32 	%r131, %r65, 3;
	shl.b32 	%r130, %r65, 2;
	mul.lo.s32 	%r129, %r65, 5;
	mul.lo.s32 	%r128, %r65, 6;
	mul.lo.s32 	%r127, %r65, 7;
	add.s32 	%r124, %r4, %r65;
	add.s32 	%r123, %r4, %r132;
	add.s32 	%r122, %r4, %r131;
	add.s32 	%r121, %r4, %r130;
	add.s32 	%r120, %r4, %r129;
	add.s32 	%r119, %r4, %r128;
	add.s32 	%r118, %r4, %r127;
	mov.f64 	%fd39, 0d0000000000000000;
	mov.b32 	%r133, 0;
	mov.u32 	%r117, %r4;
	mov.u32 	%r125, %r65;
	mov.u32 	%r126, %r7;
$L__BB1_4:
	.pragma "nounroll";
	ld.param.u32 	%r113, [_Z20accumulateColsKernelPfS_iii_param_3];
	ld.param.u64 	%rd103, [_Z20accumulateColsKernelPfS_iii_param_0];
	cvt.s64.s32 	%rd11, %r117;
	mul.lo.s32 	%r79, %r65, %r113;
	mul.lo.s32 	%r80, %r79, %r2;
	cvt.s64.s32 	%rd12, %r80;
	add.s64 	%rd13, %rd11, %rd12;
	cvta.to.global.u64 	%rd14, %rd103;
	shl.b64 	%rd15, %rd13, 2;
	add.s64 	%rd16, %rd14, %rd15;
	ld.global.f32 	%f1, [%rd16];
	cvt.f64.f32 	%fd10, %f1;
	add.f64 	%fd11, %fd39, %fd10;
	cvt.rn.f32.f64 	%f2, %fd11;
	add.s32 	%r81, %r125, 1;
	mul.wide.s32 	%rd17, %r81, 4;
	add.s64 	%rd18, %rd1, %rd17;
	st.global.f32 	[%rd18+4], %f2;
	cvt.s64.s32 	%rd19, %r124;
	add.s64 	%rd20, %rd19, %rd12;
	shl.b64 	%rd21, %rd20, 2;
	add.s64 	%rd22, %rd14, %rd21;
	ld.global.f32 	%f3, [%rd22];
	cvt.f64.f32 	%fd12, %f3;
	add.f64 	%fd13, %fd11, %fd12;
	cvt.rn.f32.f64 	%f4, %fd13;
	add.s32 	%r82, %r132, 2;
	mul.wide.s32 	%rd23, %r82, 4;
	add.s64 	%rd24, %rd1, %rd23;
	st.global.f32 	[%rd24+4], %f4;
	cvt.s64.s32 	%rd25, %r123;
	add.s64 	%rd26, %rd25, %rd12;
	shl.b64 	%rd27, %rd26, 2;
	add.s64 	%rd28, %rd14, %rd27;
	ld.global.f32 	%f5, [%rd28];
	cvt.f64.f32 	%fd14, %f5;
	add.f64 	%fd15, %fd13, %fd14;
	cvt.rn.f32.f64 	%f6, %fd15;
	add.s32 	%r83, %r131, 3;
	mul.wide.s32 	%rd29, %r83, 4;
	add.s64 	%rd30, %rd1, %rd29;
	st.global.f32 	[%rd30+4], %f6;
	cvt.s64.s32 	%rd31, %r122;
	add.s64 	%rd32, %rd31, %rd12;
	shl.b64 	%rd33, %rd32, 2;
	add.s64 	%rd34, %rd14, %rd33;
	ld.global.f32 	%f7, [%rd34];
	cvt.f64.f32 	%fd16, %f7;
	add.f64 	%fd17, %fd15, %fd16;
	cvt.rn.f32.f64 	%f8, %fd17;
	add.s32 	%r84, %r130, 4;
	mul.wide.s32 	%rd35, %r84, 4;
	add.s64 	%rd36, %rd1, %rd35;
	st.global.f32 	[%rd36+4], %f8;
	cvt.s64.s32 	%rd37, %r121;
	add.s64 	%rd38, %rd37, %rd12;
	shl.b64 	%rd39, %rd38, 2;
	add.s64 	%rd40, %rd14, %rd39;
	ld.global.f32 	%f9, [%rd40];
	cvt.f64.f32 	%fd18, %f9;
	add.f64 	%fd19, %fd17, %fd18;
	cvt.rn.f32.f64 	%f10, %fd19;
	add.s32 	%r85, %r129, 5;
	mul.wide.s32 	%rd41, %r85, 4;
	add.s64 	%rd42, %rd1, %rd41;
	st.global.f32 	[%rd42+4], %f10;
	cvt.s64.s32 	%rd43, %r120;
	add.s64 	%rd44, %rd43, %rd12;
	shl.b64 	%rd45, %rd44, 2;
	add.s64 	%rd46, %rd14, %rd45;
	ld.global.f32 	%f11, [%rd46];
	cvt.f64.f32 	%fd20, %f11;
	add.f64 	%fd21, %fd19, %fd20;
	cvt.rn.f32.f64 	%f12, %fd21;
	add.s32 	%r86, %r128, 6;
	mul.wide.s32 	%rd47, %r86, 4;
	add.s64 	%rd48, %rd1, %rd47;
	st.global.f32 	[%rd48+4], %f12;
	cvt.s64.s32 	%rd49, %r119;
	add.s64 	%rd50, %rd49, %rd12;
	shl.b64 	%rd51, %rd50, 2;
	add.s64 	%rd52, %rd14, %rd51;
	ld.global.f32 	%f13, [%rd52];
	cvt.f64.f32 	%fd22, %f13;
	add.f64 	%fd23, %fd21, %fd22;
	cvt.rn.f32.f64 	%f14, %fd23;
	add.s32 	%r87, %r127, 7;
	mul.wide.s32 	%rd53, %r87, 4;
	add.s64 	%rd54, %rd1, %rd53;
	st.global.f32 	[%rd54+4], %f14;
	cvt.s64.s32 	%rd55, %r118;
	add.s64 	%rd56, %rd55, %rd12;
	shl.b64 	%rd57, %rd56, 2;
	add.s64 	%rd58, %rd14, %rd57;
	ld.global.f32 	%f15, [%rd58];
	cvt.f64.f32 	%fd24, %f15;
	add.f64 	%fd39, %fd23, %fd24;
	cvt.rn.f32.f64 	%f16, %fd39;
	add.s32 	%r88, %r126, 8;
	mul.wide.s32 	%rd59, %r88, 4;
	add.s64 	%rd60, %rd1, %rd59;
	st.global.f32 	[%rd60+4], %f16;
	add.s32 	%r134, %r134, 8;
	add.s32 	%r133, %r133, 8;
	add.s32 	%r89, %r7, 8;
	add.s32 	%r132, %r132, %r89;
	add.s32 	%r131, %r131, %r89;
	add.s32 	%r130, %r130, %r89;
	add.s32 	%r129, %r129, %r89;
	add.s32 	%r128, %r128, %r89;
	add.s32 	%r127, %r127, %r89;
	add.s32 	%r126, %r126, %r89;
	add.s32 	%r125, %r125, %r89;
	add.s32 	%r124, %r124, %r7;
	add.s32 	%r123, %r123, %r7;
	add.s32 	%r122, %r122, %r7;
	add.s32 	%r121, %r121, %r7;
	add.s32 	%r120, %r120, %r7;
	add.s32 	%r119, %r119, %r7;
	add.s32 	%r118, %r118, %r7;
	add.s32 	%r117, %r117, %r7;
	setp.ne.s32 	%p4, %r134, 0;
	@%p4 bra 	$L__BB1_4;
	add.s32 	%r136, %r133, 1;
$L__BB1_6:
	ld.param.u32 	%r114, [_Z20accumulateColsKernelPfS_iii_param_3];
	and.b32  	%r58, %r114, 7;
	setp.eq.s32 	%p5, %r58, 0;
	@%p5 bra 	$L__BB1_14;
	ld.param.u32 	%r115, [_Z20accumulateColsKernelPfS_iii_param_3];
	ld.param.u64 	%rd104, [_Z20accumulateColsKernelPfS_iii_param_0];
	mul.lo.s32 	%r90, %r65, %r115;
	mul.lo.s32 	%r91, %r90, %r2;
	cvt.s64.s32 	%rd2, %r91;
	cvta.to.global.u64 	%rd3, %rd104;
	and.b32  	%r59, %r115, 3;
	setp.lt.u32 	%p6, %r58, 4;
	@%p6 bra 	$L__BB1_9;
	add.s32 	%r92, %r136, -1;
	mad.lo.s32 	%r93, %r92, %r65, %r4;
	cvt.s64.s32 	%rd61, %r93;
	add.s64 	%rd62, %rd61, %rd2;
	shl.b64 	%rd63, %rd62, 2;
	add.s64 	%rd64, %rd3, %rd63;
	ld.global.f32 	%f17, [%rd64];
	cvt.f64.f32 	%fd25, %f17;
	add.f64 	%fd26, %fd39, %fd25;
	cvt.rn.f32.f64 	%f18, %fd26;
	mul.lo.s32 	%r94, %r136, %r3;
	mul.wide.s32 	%rd65, %r94, 4;
	add.s64 	%rd66, %rd1, %rd65;
	st.global.f32 	[%rd66+4], %f18;
	add.s32 	%r95, %r93, %r65;
	cvt.s64.s32 	%rd67, %r95;
	add.s64 	%rd68, %rd67, %rd2;
	shl.b64 	%rd69, %rd68, 2;
	add.s64 	%rd70, %rd3, %rd69;
	ld.global.f32 	%f19, [%rd70];
	cvt.f64.f32 	%fd27, %f19;
	add.f64 	%fd28, %fd26, %fd27;
	cvt.rn.f32.f64 	%f20, %fd28;
	add.s32 	%r96, %r94, %r3;
	mul.wide.s32 	%rd71, %r96, 4;
	add.s64 	%rd72, %rd1, %rd71;
	st.global.f32 	[%rd72+4], %f20;
	add.s32 	%r97, %r95, %r65;
	cvt.s64.s32 	%rd73, %r97;
	add.s64 	%rd74, %rd73, %rd2;
	shl.b64 	%rd75, %rd74, 2;
	add.s64 	%rd76, %rd3, %rd75;
	ld.global.f32 	%f21, [%rd76];
	cvt.f64.f32 	%fd29, %f21;
	add.f64 	%fd30, %fd28, %fd29;
	cvt.rn.f32.f64 	%f22, %fd30;
	add.s32 	%r98, %r96, %r3;
	mul.wide.s32 	%rd77, %r98, 4;
	add.s64 	%rd78, %rd1, %rd77;
	st.global.f32 	[%rd78+4], %f22;
	add.s32 	%r99, %r97, %r65;
	cvt.s64.s32 	%rd79, %r99;
	add.s64 	%rd80, %rd79, %rd2;
	shl.b64 	%rd81, %rd80, 2;
	add.s64 	%rd82, %rd3, %rd81;
	ld.global.f32 	%f23, [%rd82];
	cvt.f64.f32 	%fd31, %f23;
	add.f64 	%fd39, %fd30, %fd31;
	cvt.rn.f32.f64 	%f24, %fd39;
	add.s32 	%r100, %r98, %r3;
	mul.wide.s32 	%rd83, %r100, 4;
	add.s64 	%rd84, %rd1, %rd83;
	st.global.f32 	[%rd84+4], %f24;
	add.s32 	%r136, %r136, 4;
$L__BB1_9:
	setp.eq.s32 	%p7, %r59, 0;
	@%p7 bra 	$L__BB1_14;
	setp.eq.s32 	%p8, %r59, 1;
	@%p8 bra 	$L__BB1_12;
	add.s32 	%r101, %r136, -1;
	mad.lo.s32 	%r102, %r101, %r65, %r4;
	cvt.s64.s32 	%rd85, %r102;
	add.s64 	%rd86, %rd85, %rd2;
	shl.b64 	%rd87, %rd86, 2;
	add.s64 	%rd88, %rd3, %rd87;
	ld.global.f32 	%f25, [%rd88];
	cvt.f64.f32 	%fd32, %f25;
	add.f64 	%fd33, %fd39, %fd32;
	cvt.rn.f32.f64 	%f26, %fd33;
	mul.lo.s32 	%r103, %r136, %r3;
	mul.wide.s32 	%rd89, %r103, 4;
	add.s64 	%rd90, %rd1, %rd89;
	st.global.f32 	[%rd90+4], %f26;
	add.s32 	%r104, %r102, %r65;
	cvt.s64.s32 	%rd91, %r104;
	add.s64 	%rd92, %rd91, %rd2;
	shl.b64 	%rd93, %rd92, 2;
	add.s64 	%rd94, %rd3, %rd93;
	ld.global.f32 	%f27, [%rd94];
	cvt.f64.f32 	%fd34, %f27;
	add.f64 	%fd39, %fd33, %fd34;
	cvt.rn.f32.f64 	%f28, %fd39;
	add.s32 	%r105, %r103, %r3;
	mul.wide.s32 	%rd95, %r105, 4;
	add.s64 	%rd96, %rd1, %rd95;
	st.global.f32 	[%rd96+4], %f28;
	add.s32 	%r136, %r136, 2;
$L__BB1_12:
	ld.param.u32 	%r116, [_Z20accumulateColsKernelPfS_iii_param_3];
	and.b32  	%r106, %r116, 1;
	setp.eq.b32 	%p9, %r106, 1;
	not.pred 	%p10, %p9;
	@%p10 bra 	$L__BB1_14;
	add.s32 	%r107, %r136, -1;
	mad.lo.s32 	%r108, %r107, %r65, %r4;
	cvt.s64.s32 	%rd97, %r108;
	add.s64 	%rd98, %rd97, %rd2;
	shl.b64 	%rd99, %rd98, 2;
	add.s64 	%rd100, %rd3, %rd99;
	ld.global.f32 	%f29, [%rd100];
	cvt.f64.f32 	%fd35, %f29;
	add.f64 	%fd36, %fd39, %fd35;
	cvt.rn.f32.f64 	%f30, %fd36;
	mul.lo.s32 	%r109, %r136, %r3;
	mul.wide.s32 	%rd101, %r109, 4;
	add.s64 	%rd102, %rd1, %rd101;
	st.global.f32 	[%rd102+4], %f30;
$L__BB1_14:
	ret;

}
	// .globl	_Z37accumulateColsInplaceTransposedKernelPfiii
.visible .entry _Z37accumulateColsInplaceTransposedKernelPfiii(
	.param .u64 .ptr .align 1 _Z37accumulateColsInplaceTransposedKernelPfiii_param_0,
	.param .u32 _Z37accumulateColsInplaceTransposedKernelPfiii_param_1,
	.param .u32 _Z37accumulateColsInplaceTransposedKernelPfiii_param_2,
	.param .u32 _Z37accumulateColsInplaceTransposedKernelPfiii_param_3
)
{
	.reg .pred 	%p<11>;
	.reg .b32 	%r<54>;
	.reg .b32 	%f<59>;
	.reg .b64 	%rd<43>;
	.reg .b64 	%fd<71>;

	ld.param.u64 	%rd2, [_Z37accumulateColsInplaceTransposedKernelPfiii_param_0];
	ld.param.u32 	%r28, [_Z37accumulateColsInplaceTransposedKernelPfiii_param_1];
	ld.param.u32 	%r29, [_Z37accumulateColsInplaceTransposedKernelPfiii_param_2];
	ld.param.u32 	%r30, [_Z37accumulateColsInplaceTransposedKernelPfiii_param_3];
	mov.u32 	%r31, %ctaid.x;
	shl.b32 	%r32, %r31, 10;
	mov.u32 	%r33, %tid.x;
	or.b32  	%r1, %r32, %r33;
	mul.lo.s32 	%r2, %r29, %r28;
	setp.ge.s32 	%p1, %r1, %r2;
	@%p1 bra 	$L__BB2_15;
	cvta.to.global.u64 	%rd3, %rd2;
	div.s32 	%r34, %r1, %r29;
	add.s32 	%r3, %r29, 1;
	mad.lo.s32 	%r35, %r34, %r29, %r34;
	mul.wide.s32 	%rd4, %r35, 4;
	add.s64 	%rd5, %rd3, %rd4;
	mov.b32 	%r36, 0;
	st.global.u32 	[%rd5], %r36;
	add.s32 	%r37, %r1, %r34;
	add.s32 	%r38, %r37, 1;
	mul.wide.s32 	%rd6, %r38, 4;
	add.s64 	%rd1, %rd3, %rd6;
	st.global.u32 	[%rd1], %r36;
	setp.lt.s32 	%p2, %r30, 1;
	@%p2 bra 	$L__BB2_15;
	add.s32 	%r4, %r2, %r28;
	and.b32  	%r5, %r30, 15;
	setp.lt.u32 	%p3, %r30, 16;
	mov.f64 	%fd68, 0d0000000000000000;
	mov.b32 	%r50, 1;
	@%p3 bra 	$L__BB2_6;
	and.b32  	%r41, %r30, 2147483632;
	neg.s32 	%r48, %r41;
	mul.lo.s32 	%r42, %r28, %r3;
	shl.b32 	%r7, %r42, 4;
	mov.f64 	%fd68, 0d0000000000000000;
	mov.b32 	%r47, 0;
	mul.wide.s32 	%rd9, %r4, 4;
	mov.u32 	%r46, %r4;
$L__BB2_4:
	.pragma "nounroll";
	mul.wide.s32 	%rd7, %r46, 4;
	add.s64 	%rd8, %rd1, %rd7;
	ld.global.f32 	%f1, [%rd8];
	cvt.f64.f32 	%fd12, %f1;
	add.f64 	%fd13, %fd68, %fd12;
	cvt.rn.f32.f64 	%f2, %fd13;
	st.global.f32 	[%rd8], %f2;
	add.s64 	%rd10, %rd8, %rd9;
	ld.global.f32 	%f3, [%rd10];
	cvt.f64.f32 	%fd14, %f3;
	add.f64 	%fd15, %fd13, %fd14;
	cvt.rn.f32.f64 	%f4, %fd15;
	st.global.f32 	[%rd10], %f4;
	add.s64 	%rd11, %rd10, %rd9;
	ld.global.f32 	%f5, [%rd11];
	cvt.f64.f32 	%fd16, %f5;
	add.f64 	%fd17, %fd15, %fd16;
	cvt.rn.f32.f64 	%f6, %fd17;
	st.global.f32 	[%rd11], %f6;
	add.s64 	%rd12, %rd11, %rd9;
	ld.global.f32 	%f7, [%rd12];
	cvt.f64.f32 	%fd18, %f7;
	add.f64 	%fd19, %fd17, %fd18;
	cvt.rn.f32.f64 	%f8, %fd19;
	st.global.f32 	[%rd12], %f8;
	add.s64 	%rd13, %rd12, %rd9;
	ld.global.f32 	%f9, [%rd13];
	cvt.f64.f32 	%fd20, %f9;
	add.f64 	%fd21, %fd19, %fd20;
	cvt.rn.f32.f64 	%f10, %fd21;
	st.global.f32 	[%rd13], %f10;
	add.s64 	%rd14, %rd13, %rd9;
	ld.global.f32 	%f11, [%rd14];
	cvt.f64.f32 	%fd22, %f11;
	add.f64 	%fd23, %fd21, %fd22;
	cvt.rn.f32.f64 	%f12, %fd23;
	st.global.f32 	[%rd14], %f12;
	add.s64 	%rd15, %rd14, %rd9;
	ld.global.f32 	%f13, [%rd15];
	cvt.f64.f32 	%fd24, %f13;
	add.f64 	%fd25, %fd23, %fd24;
	cvt.rn.f32.f64 	%f14, %fd25;
	st.global.f32 	[%rd15], %f14;
	add.s64 	%rd16, %rd15, %rd9;
	ld.global.f32 	%f15, [%rd16];
	cvt.f64.f32 	%fd26, %f15;
	add.f64 	%fd27, %fd25, %fd26;
	cvt.rn.f32.f64 	%f16, %fd27;
	st.global.f32 	[%rd16], %f16;
	add.s64 	%rd17, %rd16, %rd9;
	ld.global.f32 	%f17, [%rd17];
	cvt.f64.f32 	%fd28, %f17;
	add.f64 	%fd29, %fd27, %fd28;
	cvt.rn.f32.f64 	%f18, %fd29;
	st.global.f32 	[%rd17], %f18;
	add.s64 	%rd18, %rd17, %rd9;
	ld.global.f32 	%f19, [%rd18];
	cvt.f64.f32 	%fd30, %f19;
	add.f64 	%fd31, %fd29, %fd30;
	cvt.rn.f32.f64 	%f20, %fd31;
	st.global.f32 	[%rd18], %f20;
	add.s64 	%rd19, %rd18, %rd9;
	ld.global.f32 	%f21, [%rd19];
	cvt.f64.f32 	%fd32, %f21;
	add.f64 	%fd33, %fd31, %fd32;
	cvt.rn.f32.f64 	%f22, %fd33;
	st.global.f32 	[%rd19], %f22;
	add.s64 	%rd20, %rd19, %rd9;
	ld.global.f32 	%f23, [%rd20];
	cvt.f64.f32 	%fd34, %f23;
	add.f64 	%fd35, %fd33, %fd34;
	cvt.rn.f32.f64 	%f24, %fd35;
	st.global.f32 	[%rd20], %f24;
	add.s64 	%rd21, %rd20, %rd9;
	ld.global.f32 	%f25, [%rd21];
	cvt.f64.f32 	%fd36, %f25;
	add.f64 	%fd37, %fd35, %fd36;
	cvt.rn.f32.f64 	%f26, %fd37;
	st.global.f32 	[%rd21], %f26;
	add.s64 	%rd22, %rd21, %rd9;
	ld.global.f32 	%f27, [%rd22];
	cvt.f64.f32 	%fd38, %f27;
	add.f64 	%fd39, %fd37, %fd38;
	cvt.rn.f32.f64 	%f28, %fd39;
	st.global.f32 	[%rd22], %f28;
	add.s64 	%rd23, %rd22, %rd9;
	ld.global.f32 	%f29, [%rd23];
	cvt.f64.f32 	%fd40, %f29;
	add.f64 	%fd41, %fd39, %fd40;
	cvt.rn.f32.f64 	%f30, %fd41;
	st.global.f32 	[%rd23], %f30;
	add.s64 	%rd24, %rd23, %rd9;
	ld.global.f32 	%f31, [%rd24];
	cvt.f64.f32 	%fd42, %f31;
	add.f64 	%fd68, %fd41, %fd42;
	cvt.rn.f32.f64 	%f32, %fd68;
	st.global.f32 	[%rd24], %f32;
	add.s32 	%r48, %r48, 16;
	add.s32 	%r47, %r47, 16;
	add.s32 	%r46, %r46, %r7;
	setp.ne.s32 	%p4, %r48, 0;
	@%p4 bra 	$L__BB2_4;
	add.s32 	%r50, %r47, 1;
$L__BB2_6:
	setp.eq.s32 	%p5, %r5, 0;
	@%p5 bra 	$L__BB2_15;
	and.b32  	%r16, %r30, 7;
	setp.lt.u32 	%p6, %r5, 8;
	@%p6 bra 	$L__BB2_9;
	mul.lo.s32 	%r43, %r4, %r50;
	mul.wide.s32 	%rd25, %r43, 4;
	add.s64 	%rd26, %rd1, %rd25;
	ld.global.f32 	%f33, [%rd26];
	cvt.f64.f32 	%fd43, %f33;
	add.f64 	%fd44, %fd68, %fd43;
	cvt.rn.f32.f64 	%f34, %fd44;
	st.global.f32 	[%rd26], %f34;
	mul.wide.s32 	%rd27, %r4, 4;
	add.s64 	%rd28, %rd26, %rd27;
	ld.global.f32 	%f35, [%rd28];
	cvt.f64.f32 	%fd45, %f35;
	add.f64 	%fd46, %fd44, %fd45;
	cvt.rn.f32.f64 	%f36, %fd46;
	st.global.f32 	[%rd28], %f36;
	add.s64 	%rd29, %rd28, %rd27;
	ld.global.f32 	%f37, [%rd29];
	cvt.f64.f32 	%fd47, %f37;
	add.f64 	%fd48, %fd46, %fd47;
	cvt.rn.f32.f64 	%f38, %fd48;
	st.global.f32 	[%rd29], %f38;
	add.s64 	%rd30, %rd29, %rd27;
	ld.global.f32 	%f39, [%rd30];
	cvt.f64.f32 	%fd49, %f39;
	add.f64 	%fd50, %fd48, %fd49;
	cvt.rn.f32.f64 	%f40, %fd50;
	st.global.f32 	[%rd30], %f40;
	add.s64 	%rd31, %rd30, %rd27;
	ld.global.f32 	%f41, [%rd31];
	cvt.f64.f32 	%fd51, %f41;
	add.f64 	%fd52, %fd50, %fd51;
	cvt.rn.f32.f64 	%f42, %fd52;
	st.global.f32 	[%rd31], %f42;
	add.s64 	%rd32, %rd31, %rd27;
	ld.global.f32 	%f43, [%rd32];
	cvt.f64.f32 	%fd53, %f43;
	add.f64 	%fd54, %fd52, %fd53;
	cvt.rn.f32.f64 	%f44, %fd54;
	st.global.f32 	[%rd32], %f44;
	add.s64 	%rd33, %rd32, %rd27;
	ld.global.f32 	%f45, [%rd33];
	cvt.f64.f32 	%fd55, %f45;
	add.f64 	%fd56, %fd54, %fd55;
	cvt.rn.f32.f64 	%f46, %fd56;
	st.global.f32 	[%rd33], %f46;
	add.s64 	%rd34, %rd33, %rd27;
	ld.global.f32 	%f47, [%rd34];
	cvt.f64.f32 	%fd57, %f47;
	add.f64 	%fd68, %fd56, %fd57;
	cvt.rn.f32.f64 	%f48, %fd68;
	st.global.f32 	[%rd34], %f48;
	add.s32 	%r50, %r50, 8;
$L__BB2_9:
	setp.eq.s32 	%p7, %r16, 0;
	@%p7 bra 	$L__BB2_15;
	and.b32  	%r19, %r30, 3;
	setp.lt.u32 	%p8, %r16, 4;
	@%p8 bra 	$L__BB2_12;
	mul.lo.s32 	%r44, %r4, %r50;
	mul.wide.s32 	%rd35, %r44, 4;
	add.s64 	%rd36, %rd1, %rd35;
	ld.global.f32 	%f49, [%rd36];
	cvt.f64.f32 	%fd58, %f49;
	add.f64 	%fd59, %fd68, %fd58;
	cvt.rn.f32.f64 	%f50, %fd59;
	st.global.f32 	[%rd36], %f50;
	mul.wide.s32 	%rd37, %r4, 4;
	add.s64 	%rd38, %rd36, %rd37;
	ld.global.f32 	%f51, [%rd38];
	cvt.f64.f32 	%fd60, %f51;
	add.f64 	%fd61, %fd59, %fd60;
	cvt.rn.f32.f64 	%f52, %fd61;
	st.global.f32 	[%rd38], %f52;
	add.s64 	%rd39, %rd38, %rd37;
	ld.global.f32 	%f53, [%rd39];
	cvt.f64.f32 	%fd62, %f53;
	add.f64 	%fd63, %fd61, %fd62;
	cvt.rn.f32.f64 	%f54, %fd63;
	st.global.f32 	[%rd39], %f54;
	add.s64 	%rd40, %rd39, %rd37;
	ld.global.f32 	%f55, [%rd40];
	cvt.f64.f32 	%fd64, %f55;
	add.f64 	%fd68, %fd63, %fd64;
	cvt.rn.f32.f64 	%f56, %fd68;
	st.global.f32 	[%rd40], %f56;
	add.s32 	%r50, %r50, 4;
$L__BB2_12:
	setp.eq.s32 	%p9, %r19, 0;
	@%p9 bra 	$L__BB2_15;
	mul.lo.s32 	%r45, %r50, %r28;
	mul.lo.s32 	%r53, %r45, %r3;
	neg.s32 	%r52, %r19;
$L__BB2_14:
	.pragma "nounroll";
	mul.wide.s32 	%rd41, %r53, 4;
	add.s64 	%rd42, %rd1, %rd41;
	ld.global.f32 	%f57, [%rd42];
	cvt.f64.f32 	%fd65, %f57;
	add.f64 	%fd68, %fd68, %fd65;
	cvt.rn.f32.f64 	%f58, %fd68;
	st.global.f32 	[%rd42], %f58;
	add.s32 	%r53, %r53, %r4;
	add.s32 	%r52, %r52, 1;
	setp.ne.s32 	%p10, %r52, 0;
	@%p10 bra 	$L__BB2_14;
$L__BB2_15:
	ret;

}
	// .globl	_Z27accumulateColsInplaceKernelPfiii
.visible .entry _Z27accumulateColsInplaceKernelPfiii(
	.param .u64 .ptr .align 1 _Z27accumulateColsInplaceKernelPfiii_param_0,
	.param .u32 _Z27accumulateColsInplaceKernelPfiii_param_1,
	.param .u32 _Z27accumulateColsInplaceKernelPfiii_param_2,
	.param .u32 _Z27accumulateColsInplaceKernelPfiii_param_3
)
{
	.reg .pred 	%p<11>;
	.reg .b32 	%r<139>;
	.reg .b32 	%f<59>;
	.reg .b64 	%rd<66>;
	.reg .b64 	%fd<71>;

	ld.param.u64 	%rd2, [_Z27accumulateColsInplaceKernelPfiii_param_0];
	ld.param.u32 	%r73, [_Z27accumulateColsInplaceKernelPfiii_param_1];
	ld.param.u32 	%r71, [_Z27accumulateColsInplaceKernelPfiii_param_2];
	ld.param.u32 	%r116, [_Z27accumulateColsInplaceKernelPfiii_param_3];
	mov.u32 	%r74, %ctaid.x;
	shl.b32 	%r75, %r74, 10;
	mov.u32 	%r76, %tid.x;
	or.b32  	%r1, %r75, %r76;
	mul.lo.s32 	%r77, %r116, %r73;
	setp.ge.s32 	%p1, %r1, %r77;
	@%p1 bra 	$L__BB3_15;
	cvta.to.global.u64 	%rd3, %rd2;
	div.s32 	%r78, %r1, %r116;
	add.s32 	%r2, %r116, 1;
	mad.lo.s32 	%r79, %r71, %r116, %r71;
	add.s32 	%r80, %r79, %r2;
	mul.lo.s32 	%r81, %r80, %r78;
	cvt.s64.s32 	%rd4, %r81;
	mul.lo.s32 	%r82, %r78, %r116;
	sub.s32 	%r83, %r1, %r82;
	cvt.s64.s32 	%rd5, %r83;
	add.s64 	%rd6, %rd4, %rd5;
	shl.b64 	%rd7, %rd6, 2;
	add.s64 	%rd1, %rd3, %rd7;
	mov.b32 	%r84, 0;
	st.global.u32 	[%rd1+4], %r84;
	setp.lt.s32 	%p2, %r71, 1;
	@%p2 bra 	$L__BB3_15;
	and.b32  	%r3, %r71, 15;
	setp.lt.u32 	%p3, %r71, 16;
	mov.f64 	%fd68, 0d0000000000000000;
	mov.b32 	%r135, 1;
	@%p3 bra 	$L__BB3_6;
	and.b32  	%r87, %r71, 2147483632;
	neg.s32 	%r133, %r87;
	shl.b32 	%r131, %r116, 1;
	shl.b32 	%r117, %r116, 4;
	add.s32 	%r7, %r117, 16;
	mul.lo.s32 	%r130, %r116, 3;
	shl.b32 	%r129, %r116, 2;
	mul.lo.s32 	%r128, %r116, 5;
	mul.lo.s32 	%r127, %r116, 6;
	mul.lo.s32 	%r126, %r116, 7;
	shl.b32 	%r125, %r116, 3;
	mul.lo.s32 	%r124, %r116, 9;
	mul.lo.s32 	%r123, %r116, 10;
	mul.lo.s32 	%r122, %r116, 11;
	mul.lo.s32 	%r121, %r116, 12;
	mul.lo.s32 	%r120, %r116, 13;
	mul.lo.s32 	%r119, %r116, 14;
	mul.lo.s32 	%r118, %r116, 15;
	mov.f64 	%fd68, 0d0000000000000000;
	mov.b32 	%r132, 0;
$L__BB3_4:
	.pragma "nounroll";
	add.s32 	%r88, %r116, 1;
	mul.wide.s32 	%rd8, %r88, 4;
	add.s64 	%rd9, %rd1, %rd8;
	ld.global.f32 	%f1, [%rd9+4];
	cvt.f64.f32 	%fd12, %f1;
	add.f64 	%fd13, %fd68, %fd12;
	cvt.rn.f32.f64 	%f2, %fd13;
	st.global.f32 	[%rd9+4], %f2;
	add.s32 	%r89, %r131, 2;
	mul.wide.s32 	%rd10, %r89, 4;
	add.s64 	%rd11, %rd1, %rd10;
	ld.global.f32 	%f3, [%rd11+4];
	cvt.f64.f32 	%fd14, %f3;
	add.f64 	%fd15, %fd13, %fd14;
	cvt.rn.f32.f64 	%f4, %fd15;
	st.global.f32 	[%rd11+4], %f4;
	add.s32 	%r90, %r130, 3;
	mul.wide.s32 	%rd12, %r90, 4;
	add.s64 	%rd13, %rd1, %rd12;
	ld.global.f32 	%f5, [%rd13+4];
	cvt.f64.f32 	%fd16, %f5;
	add.f64 	%fd17, %fd15, %fd16;
	cvt.rn.f32.f64 	%f6, %fd17;
	st.global.f32 	[%rd13+4], %f6;
	add.s32 	%r91, %r129, 4;
	mul.wide.s32 	%rd14, %r91, 4;
	add.s64 	%rd15, %rd1, %rd14;
	ld.global.f32 	%f7, [%rd15+4];
	cvt.f64.f32 	%fd18, %f7;
	add.f64 	%fd19, %fd17, %fd18;
	cvt.rn.f32.f64 	%f8, %fd19;
	st.global.f32 	[%rd15+4], %f8;
	add.s32 	%r92, %r128, 5;
	mul.wide.s32 	%rd16, %r92, 4;
	add.s64 	%rd17, %rd1, %rd16;
	ld.global.f32 	%f9, [%rd17+4];
	cvt.f64.f32 	%fd20, %f9;
	add.f64 	%fd21, %fd19, %fd20;
	cvt.rn.f32.f64 	%f10, %fd21;
	st.global.f32 	[%rd17+4], %f10;
	add.s32 	%r93, %r127, 6;
	mul.wide.s32 	%rd18, %r93, 4;
	add.s64 	%rd19, %rd1, %rd18;
	ld.global.f32 	%f11, [%rd19+4];
	cvt.f64.f32 	%fd22, %f11;
	add.f64 	%fd23, %fd21, %fd22;
	cvt.rn.f32.f64 	%f12, %fd23;
	st.global.f32 	[%rd19+4], %f12;
	add.s32 	%r94, %r126, 7;
	mul.wide.s32 	%rd20, %r94, 4;
	add.s64 	%rd21, %rd1, %rd20;
	ld.global.f32 	%f13, [%rd21+4];
	cvt.f64.f32 	%fd24, %f13;
	add.f64 	%fd25, %fd23, %fd24;
	cvt.rn.f32.f64 	%f14, %fd25;
	st.global.f32 	[%rd21+4], %f14;
	add.s32 	%r95, %r125, 8;
	mul.wide.s32 	%rd22, %r95, 4;
	add.s64 	%rd23, %rd1, %rd22;
	ld.global.f32 	%f15, [%rd23+4];
	cvt.f64.f32 	%fd26, %f15;
	add.f64 	%fd27, %fd25, %fd26;
	cvt.rn.f32.f64 	%f16, %fd27;
	st.global.f32 	[%rd23+4], %f16;
	add.s32 	%r96, %r124, 9;
	mul.wide.s32 	%rd24, %r96, 4;
	add.s64 	%rd25, %rd1, %rd24;
	ld.global.f32 	%f17, [%rd25+4];
	cvt.f64.f32 	%fd28, %f17;
	add.f64 	%fd29, %fd27, %fd28;
	cvt.rn.f32.f64 	%f18, %fd29;
	st.global.f32 	[%rd25+4], %f18;
	add.s32 	%r97, %r123, 10;
	mul.wide.s32 	%rd26, %r97, 4;
	add.s64 	%rd27, %rd1, %rd26;
	ld.global.f32 	%f19, [%rd27+4];
	cvt.f64.f32 	%fd30, %f19;
	add.f64 	%fd31, %fd29, %fd30;
	cvt.rn.f32.f64 	%f20, %fd31;
	st.global.f32 	[%rd27+4], %f20;
	add.s32 	%r98, %r122, 11;
	mul.wide.s32 	%rd28, %r98, 4;
	add.s64 	%rd29, %rd1, %rd28;
	ld.global.f32 	%f21, [%rd29+4];
	cvt.f64.f32 	%fd32, %f21;
	add.f64 	%fd33, %fd31, %fd32;
	cvt.rn.f32.f64 	%f22, %fd33;
	st.global.f32 	[%rd29+4], %f22;
	add.s32 	%r99, %r121, 12;
	mul.wide.s32 	%rd30, %r99, 4;
	add.s64 	%rd31, %rd1, %rd30;
	ld.global.f32 	%f23, [%rd31+4];
	cvt.f64.f32 	%fd34, %f23;
	add.f64 	%fd35, %fd33, %fd34;
	cvt.rn.f32.f64 	%f24, %fd35;
	st.global.f32 	[%rd31+4], %f24;
	add.s32 	%r100, %r120, 13;
	mul.wide.s32 	%rd32, %r100, 4;
	add.s64 	%rd33, %rd1, %rd32;
	ld.global.f32 	%f25, [%rd33+4];
	cvt.f64.f32 	%fd36, %f25;
	add.f64 	%fd37, %fd35, %fd36;
	cvt.rn.f32.f64 	%f26, %fd37;
	st.global.f32 	[%rd33+4], %f26;
	add.s32 	%r101, %r119, 14;
	mul.wide.s32 	%rd34, %r101, 4;
	add.s64 	%rd35, %rd1, %rd34;
	ld.global.f32 	%f27, [%rd35+4];
	cvt.f64.f32 	%fd38, %f27;
	add.f64 	%fd39, %fd37, %fd38;
	cvt.rn.f32.f64 	%f28, %fd39;
	st.global.f32 	[%rd35+4], %f28;
	add.s32 	%r102, %r118, 15;
	mul.wide.s32 	%rd36, %r102, 4;
	add.s64 	%rd37, %rd1, %rd36;
	ld.global.f32 	%f29, [%rd37+4];
	cvt.f64.f32 	%fd40, %f29;
	add.f64 	%fd41, %fd39, %fd40;
	cvt.rn.f32.f64 	%f30, %fd41;
	st.global.f32 	[%rd37+4], %f30;
	add.s32 	%r103, %r117, 16;
	mul.wide.s32 	%rd38, %r103, 4;
	add.s64 	%rd39, %rd1, %rd38;
	ld.global.f32 	%f31, [%rd39+4];
	cvt.f64.f32 	%fd42, %f31;
	add.f64 	%fd68, %fd41, %fd42;
	cvt.rn.f32.f64 	%f32, %fd68;
	st.global.f32 	[%rd39+4], %f32;
	add.s32 	%r133, %r133, 16;
	add.s32 	%r132, %r132, 16;
	add.s32 	%r131, %r131, %r7;
	add.s32 	%r130, %r130, %r7;
	add.s32 	%r129, %r129, %r7;
	add.s32 	%r128, %r128, %r7;
	add.s32 	%r127, %r127, %r7;
	add.s32 	%r126, %r126, %r7;
	add.s32 	%r125, %r125, %r7;
	add.s32 	%r124, %r124, %r7;
	add.s32 	%r123, %r123, %r7;
	add.s32 	%r122, %r122, %r7;
	add.s32 	%r121, %r121, %r7;
	add.s32 	%r120, %r120, %r7;
	add.s32 	%r119, %r119, %r7;
	add.s32 	%r118, %r118, %r7;
	add.s32 	%r117, %r117, %r7;
	add.s32 	%r116, %r116, %r7;
	setp.ne.s32 	%p4, %r133, 0;
	@%p4 bra 	$L__BB3_4;
	add.s32 	%r135, %r132, 1;
$L__BB3_6:
	setp.eq.s32 	%p5, %r3, 0;
	@%p5 bra 	$L__BB3_15;
	and.b32  	%r59, %r71, 7;
	setp.lt.u32 	%p6, %r3, 8;
	@%p6 bra 	$L__BB3_9;
	mul.lo.s32 	%r104, %r135, %r2;
	mul.wide.s32 	%rd40, %r104, 4;
	add.s64 	%rd41, %rd1, %rd40;
	ld.global.f32 	%f33, [%rd41+4];
	cvt.f64.f32 	%fd43, %f33;
	add.f64 	%fd44, %fd68, %fd43;
	cvt.rn.f32.f64 	%f34, %fd44;
	st.global.f32 	[%rd41+4], %f34;
	add.s32 	%r105, %r104, %r2;
	mul.wide.s32 	%rd42, %r105, 4;
	add.s64 	%rd43, %rd1, %rd42;
	ld.global.f32 	%f35, [%rd43+4];
	cvt.f64.f32 	%fd45, %f35;
	add.f64 	%fd46, %fd44, %fd45;
	cvt.rn.f32.f64 	%f36, %fd46;
	st.global.f32 	[%rd43+4], %f36;
	add.s32 	%r106, %r105, %r2;
	mul.wide.s32 	%rd44, %r106, 4;
	add.s64 	%rd45, %rd1, %rd44;
	ld.global.f32 	%f37, [%rd45+4];
	cvt.f64.f32 	%fd47, %f37;
	add.f64 	%fd48, %fd46, %fd47;
	cvt.rn.f32.f64 	%f38, %fd48;
	st.global.f32 	[%rd45+4], %f38;
	add.s32 	%r107, %r106, %r2;
	mul.wide.s32 	%rd46, %r107, 4;
	add.s64 	%rd47, %rd1, %rd46;
	ld.global.f32 	%f39, [%rd47+4];
	cvt.f64.f32 	%fd49, %f39;
	add.f64 	%fd50, %fd48, %fd49;
	cvt.rn.f32.f64 	%f40, %fd50;
	st.global.f32 	[%rd47+4], %f40;
	add.s32 	%r108, %r107, %r2;
	mul.wide.s32 	%rd48, %r108, 4;
	add.s64 	%rd49, %rd1, %rd48;
	ld.global.f32 	%f41, [%rd49+4];
	cvt.f64.f32 	%fd51, %f41;
	add.f64 	%fd52, %fd50, %fd51;
	cvt.rn.f32.f64 	%f42, %fd52;
	st.global.f32 	[%rd49+4], %f42;
	add.s32 	%r109, %r108, %r2;
	mul.wide.s32 	%rd50, %r109, 4;
	add.s64 	%rd51, %rd1, %rd50;
	ld.global.f32 	%f43, [%rd51+4];
	cvt.f64.f32 	%fd53, %f43;
	add.f64 	%fd54, %fd52, %fd53;
	cvt.rn.f32.f64 	%f44, %fd54;
	st.global.f32 	[%rd51+4], %f44;
	add.s32 	%r110, %r109, %r2;
	mul.wide.s32 	%rd52, %r110, 4;
	add.s64 	%rd53, %rd1, %rd52;
	ld.global.f32 	%f45, [%rd53+4];
	cvt.f64.f32 	%fd55, %f45;
	add.f64 	%fd56, %fd54, %fd55;
	cvt.rn.f32.f64 	%f46, %fd56;
	st.global.f32 	[%rd53+4], %f46;
	add.s32 	%r111, %r110, %r2;
	mul.wide.s32 	%rd54, %r111, 4;
	add.s64 	%rd55, %rd1, %rd54;
	ld.global.f32 	%f47, [%rd55+4];
	cvt.f64.f32 	%fd57, %f47;
	add.f64 	%fd68, %fd56, %fd57;
	cvt.rn.f32.f64 	%f48, %fd68;
	st.global.f32 	[%rd55+4], %f48;
	add.s32 	%r135, %r135, 8;
$L__BB3_9:
	setp.eq.s32 	%p7, %r59, 0;
	@%p7 bra 	$L__BB3_15;
	and.b32  	%r62, %r71, 3;
	setp.lt.u32 	%p8, %r59, 4;
	@%p8 bra 	$L__BB3_12;
	mul.lo.s32 	%r112, %r135, %r2;
	mul.wide.s32 	%rd56, %r112, 4;
	add.s64 	%rd57, %rd1, %rd56;
	ld.global.f32 	%f49, [%rd57+4];
	cvt.f64.f32 	%fd58, %f49;
	add.f64 	%fd59, %fd68, %fd58;
	cvt.rn.f32.f64 	%f50, %fd59;
	st.global.f32 	[%rd57+4], %f50;
	add.s32 	%r113, %r112, %r2;
	mul.wide.s32 	%rd58, %r113, 4;
	add.s64 	%rd59, %rd1, %rd58;
	ld.global.f32 	%f51, [%rd59+4];
	cvt.f64.f32 	%fd60, %f51;
	add.f64 	%fd61, %fd59, %fd60;
	cvt.rn.f32.f64 	%f52, %fd61;
	st.global.f32 	[%rd59+4], %f52;
	add.s32 	%r114, %r113, %r2;
	mul.wide.s32 	%rd60, %r114, 4;
	add.s64 	%rd61, %rd1, %rd60;
	ld.global.f32 	%f53, [%rd61+4];
	cvt.f64.f32 	%fd62, %f53;
	add.f64 	%fd63, %fd61, %fd62;
	cvt.rn.f32.f64 	%f54, %fd63;
	st.global.f32 	[%rd61+4], %f54;
	add.s32 	%r115, %r114, %r2;
	mul.wide.s32 	%rd62, %r115, 4;
	add.s64 	%rd63, %rd1, %rd62;
	ld.global.f32 	%f55, [%rd63+4];
	cvt.f64.f32 	%fd64, %f55;
	add.f64 	%fd68, %fd63, %fd64;
	cvt.rn.f32.f64 	%f56, %fd68;
	st.global.f32 	[%rd63+4], %f56;
	add.s32 	%r135, %r135, 4;
$L__BB3_12:
	setp.eq.s32 	%p9, %r62, 0;
	@%p9 bra 	$L__BB3_15;
	mul.lo.s32 	%r138, %r135, %r2;
	neg.s32 	%r137, %r62;
$L__BB3_14:
	.pragma "nounroll";
	mul.wide.s32 	%rd64, %r138, 4;
	add.s64 	%rd65, %rd1, %rd64;
	ld.global.f32 	%f57, [%rd65+4];
	cvt.f64.f32 	%fd65, %f57;
	add.f64 	%fd68, %fd68, %fd65;
	cvt.rn.f32.f64 	%f58, %fd68;
	st.global.f32 	[%rd65+4], %f58;
	add.s32 	%r138, %r138, %r2;
	add.s32 	%r137, %r137, 1;
	setp.ne.s32 	%p10, %r137, 0;
	@%p10 bra 	$L__BB3_14;
$L__BB3_15:
	ret;

}
	// .globl	_Z13forwardKernelPfS_iiiS_S_S_S_S_
.visible .entry _Z13forwardKernelPfS_iiiS_S_S_S_S_(
	.param .u64 .ptr .align 1 _Z13forwardKernelPfS_iiiS_S_S_S_S__param_0,
	.param .u64 .ptr .align 1 _Z13forwardKernelPfS_iiiS_S_S_S_S__param_1,
	.param .u32 _Z13forwardKernelPfS_iiiS_S_S_S_S__param_2,
	.param .u32 _Z13forwardKernelPfS_iiiS_S_S_S_S__param_3,
	.param .u32 _Z13forwardKernelPfS_iiiS_S_S_S_S__param_4,
	.param .u64 .ptr .align 1 _Z13forwardKernelPfS_iiiS_S_S_S_S__param_5,
	.param .u64 .ptr .align 1 _Z13forwardKernelPfS_iiiS_S_S_S_S__param_6,
	.param .u64 .ptr .align 1 _Z13forwardKernelPfS_iiiS_S_S_S_S__param_7,
	.param .u64 .ptr .align 1 _Z13forwardKernelPfS_iiiS_S_S_S_S__param_8,
	.param .u64 .ptr .align 1 _Z13forwardKernelPfS_iiiS_S_S_S_S__param_9
)
{
	.reg .pred 	%p<6>;
	.reg .b32 	%r<41>;
	.reg .b32 	%f<20>;
	.reg .b64 	%rd<34>;

	ld.param.u64 	%rd2, [_Z13forwardKernelPfS_iiiS_S_S_S_S__param_1];
	ld.param.u32 	%r4, [_Z13forwardKernelPfS_iiiS_S_S_S_S__param_2];
	ld.param.u32 	%r6, [_Z13forwardKernelPfS_iiiS_S_S_S_S__param_3];
	ld.param.u32 	%r7, [_Z13forwardKernelPfS_iiiS_S_S_S_S__param_4];
	ld.param.u64 	%rd3, [_Z13forwardKernelPfS_iiiS_S_S_S_S__param_5];
	ld.param.u64 	%rd6, [_Z13forwardKernelPfS_iiiS_S_S_S_S__param_8];
	ld.param.u64 	%rd7, [_Z13forwardKernelPfS_iiiS_S_S_S_S__param_9];
	mov.u32 	%r8, %ctaid.x;
	shl.b32 	%r9, %r8, 5;
	mov.u32 	%r10, %tid.x;
	add.s32 	%r1, %r9, %r10;
	mov.u32 	%r11, %ctaid.y;
	shl.b32 	%r12, %r11, 5;
	mov.u32 	%r13, %tid.y;
	add.s32 	%r14, %r12, %r13;
	mov.u32 	%r15, %ctaid.z;
	mov.u32 	%r16, %tid.z;
	add.s32 	%r3, %r15, %r16;
	setp.ge.s32 	%p1, %r1, %r4;
	setp.ge.s32 	%p2, %r14, %r6;
	or.pred  	%p3, %p1, %p2;
	setp.ge.s32 	%p4, %r3, %r7;
	or.pred  	%p5, %p3, %p4;
	@%p5 bra 	$L__BB4_2;
	ld.param.u64 	%rd33, [_Z13forwardKernelPfS_iiiS_S_S_S_S__param_7];
	ld.param.u64 	%rd32, [_Z13forwardKernelPfS_iiiS_S_S_S_S__param_6];
	ld.param.u64 	%rd31, [_Z13forwardKernelPfS_iiiS_S_S_S_S__param_0];
	cvta.to.global.u64 	%rd8, %rd3;
	cvta.to.global.u64 	%rd9, %rd32;
	cvta.to.global.u64 	%rd10, %rd33;
	cvta.to.global.u64 	%rd11, %rd6;
	cvta.to.global.u64 	%rd12, %rd7;
	cvta.to.global.u64 	%rd13, %rd31;
	cvta.to.global.u64 	%rd14, %rd2;
	mul.wide.u32 	%rd15, %r3, 4;
	add.s64 	%rd16, %rd8, %rd15;
	ld.global.f32 	%f1, [%rd16];
	cvt.rpi.f32.f32 	%f2, %f1;
	cvt.rzi.s32.f32 	%r17, %f2;
	add.s32 	%r18, %r17, %r1;
	min.s32 	%r19, %r18, %r4;
	max.s32 	%r20, %r19, 0;
	add.s64 	%rd17, %rd9, %rd15;
	ld.global.f32 	%f3, [%rd17];
	add.f32 	%f4, %f3, 0f3F800000;
	cvt.rmi.f32.f32 	%f5, %f4;
	cvt.rzi.s32.f32 	%r21, %f5;
	add.s32 	%r22, %r21, %r1;
	min.s32 	%r23, %r22, %r4;
	max.s32 	%r24, %r23, 0;
	add.s64 	%rd18, %rd10, %rd15;
	ld.global.f32 	%f6, [%rd18];
	cvt.rpi.f32.f32 	%f7, %f6;
	cvt.rzi.s32.f32 	%r25, %f7;
	add.s32 	%r26, %r25, %r14;
	min.s32 	%r27, %r26, %r6;
	max.s32 	%r28, %r27, 0;
	add.s64 	%rd19, %rd11, %rd15;
	ld.global.f32 	%f8, [%rd19];
	add.f32 	%f9, %f8, 0f3F800000;
	cvt.rmi.f32.f32 	%f10, %f9;
	cvt.rzi.s32.f32 	%r29, %f10;
	add.s32 	%r30, %r29, %r14;
	min.s32 	%r31, %r30, %r6;
	max.s32 	%r32, %r31, 0;
	add.s64 	%rd20, %rd12, %rd15;
	ld.global.f32 	%f11, [%rd20];
	mad.lo.s32 	%r33, %r24, %r6, %r24;
	add.s32 	%r34, %r32, %r33;
	mul.wide.u32 	%rd21, %r34, 4;
	add.s64 	%rd22, %rd13, %rd21;
	ld.global.f32 	%f12, [%rd22];
	mad.lo.s32 	%r35, %r20, %r6, %r20;
	add.s32 	%r36, %r32, %r35;
	mul.wide.u32 	%rd23, %r36, 4;
	add.s64 	%rd24, %rd13, %rd23;
	ld.global.f32 	%f13, [%rd24];
	sub.f32 	%f14, %f12, %f13;
	add.s32 	%r37, %r33, %r28;
	mul.wide.u32 	%rd25, %r37, 4;
	add.s64 	%rd26, %rd13, %rd25;
	ld.global.f32 	%f15, [%rd26];
	sub.f32 	%f16, %f14, %f15;
	add.s32 	%r38, %r28, %r35;
	mul.wide.u32 	%rd27, %r38, 4;
	add.s64 	%rd28, %rd13, %rd27;
	ld.global.f32 	%f17, [%rd28];
	add.f32 	%f18, %f16, %f17;
	mul.f32 	%f19, %f11, %f18;
	mad.lo.s32 	%r39, %r4, %r3, %r1;
	mad.lo.s32 	%r40, %r39, %r6, %r14;
	mul.wide.s32 	%rd29, %r40, 4;
	add.s64 	%rd30, %rd14, %rd29;
	st.global.f32 	[%rd30], %f19;
$L__BB4_2:
	ret;

}
	// .globl	_Z28forwardNoNormReplicateKernelPKfiPfiiiiS0_S0_S0_S0_ii
.visible .entry _Z28forwardNoNormReplicateKernelPKfiPfiiiiS0_S0_S0_S0_ii(
	.param .u64 .ptr .align 1 _Z28forwardNoNormReplicateKernelPKfiPfiiiiS0_S0_S0_S0_ii_param_0,
	.param .u32 _Z28forwardNoNormReplicateKernelPKfiPfiiiiS0_S0_S0_S0_ii_param_1,
	.param .u64 .ptr .align 1 _Z28forwardNoNormReplicateKernelPKfiPfiiiiS0_S0_S0_S0_ii_param_2,
	.param .u32 _Z28forwardNoNormReplicateKernelPKfiPfiiiiS0_S0_S0_S0_ii_param_3,
	.param .u32 _Z28forwardNoNormReplicateKernelPKfiPfiiiiS0_S0_S0_S0_ii_param_4,
	.param .u32 _Z28forwardNoNormReplicateKernelPKfiPfiiiiS0_S0_S0_S0_ii_param_5,
	.param .u32 _Z28forwardNoNormReplicateKernelPKfiPfiiiiS0_S0_S0_S0_ii_param_6,
	.param .u64 .ptr .align 1 _Z28forwardNoNormReplicateKernelPKfiPfiiiiS0_S0_S0_S0_ii_param_7,
	.param .u64 .ptr .align 1 _Z28forwardNoNormReplicateKernelPKfiPfiiiiS0_S0_S0_S0_ii_param_8,
	.param .u64 .ptr .align 1 _Z28forwardNoNormReplicateKernelPKfiPfiiiiS0_S0_S0_S0_ii_param_9,
	.param .u64 .ptr .align 1 _Z28forwardNoNormReplicateKernelPKfiPfiiiiS0_S0_S0_S0_ii_param_10,
	.param .u32 _Z28forwardNoNormReplicateKernelPKfiPfiiiiS0_S0_S0_S0_ii_param_11,
	.param .u32 _Z28forwardNoNormReplicateKernelPKfiPfiiiiS0_S0_S0_S0_ii_param_12
)
{
	.reg .pred 	%p<6>;
	.reg .b32 	%r<60>;
	.reg .b32 	%f<14>;
	.reg .b64 	%rd<33>;
	.reg .b64 	%fd<9>;

	ld.param.u64 	%rd7, [_Z28forwardNoNormReplicateKernelPKfiPfiiiiS0_S0_S0_S0_ii_param_0];
	ld.param.u32 	%r12, [_Z28forwardNoNormReplicateKernelPKfiPfiiiiS0_S0_S0_S0_ii_param_1];
	ld.param.u32 	%r8, [_Z28forwardNoNormReplicateKernelPKfiPfiiiiS0_S0_S0_S0_ii_param_3];
	ld.param.u32 	%r9, [_Z28forwardNoNormReplicateKernelPKfiPfiiiiS0_S0_S0_S0_ii_param_4];
	ld.param.u32 	%r13, [_Z28forwardNoNormReplicateKernelPKfiPfiiiiS0_S0_S0_S0_ii_param_5];
	ld.param.u32 	%r14, [_Z28forwardNoNormReplicateKernelPKfiPfiiiiS0_S0_S0_S0_ii_param_6];
	ld.param.u64 	%rd3, [_Z28forwardNoNormReplicateKernelPKfiPfiiiiS0_S0_S0_S0_ii_param_7];
	ld.param.u64 	%rd4, [_Z28forwardNoNormReplicateKernelPKfiPfiiiiS0_S0_S0_S0_ii_param_8];
	ld.param.u32 	%r10, [_Z28forwardNoNormReplicateKernelPKfiPfiiiiS0_S0_S0_S0_ii_param_11];
	ld.param.u32 	%r11, [_Z28forwardNoNormReplicateKernelPKfiPfiiiiS0_S0_S0_S0_ii_param_12];
	cvta.to.global.u64 	%rd8, %rd7;
	add.s32 	%r1, %r8, -1;
	add.s32 	%r15, %r1, %r10;
	div.s32 	%r2, %r15, %r10;
	add.s32 	%r3, %r9, -1;
	add.s32 	%r16, %r3, %r11;
	div.s32 	%r17, %r16, %r11;
	mov.u32 	%r18, %ctaid.x;
	shl.b32 	%r19, %r18, 5;
	mov.u32 	%r20, %tid.x;
	add.s32 	%r5, %r19, %r20;
	mov.u32 	%r21, %ctaid.y;
	shl.b32 	%r22, %r21, 5;
	mov.u32 	%r23, %tid.y;
	add.s32 	%r24, %r22, %r23;
	mov.u32 	%r25, %ctaid.z;
	mov.u32 	%r26, %tid.z;
	add.s32 	%r27, %r25, %r26;
	div.s32 	%r28, %r27, %r14;
	mul.lo.s32 	%r29, %r28, %r12;
	mul.wide.s32 	%rd9, %r29, 4;
	add.s64 	%rd1, %rd8, %rd9;
	setp.ge.s32 	%p1, %r5, %r2;
	setp.ge.s32 	%p2, %r24, %r17;
	or.pred  	%p3, %p1, %p2;
	mul.lo.s32 	%r30, %r14, %r13;
	setp.ge.s32 	%p4, %r27, %r30;
	or.pred  	%p5, %p3, %p4;
	@%p5 bra 	$L__BB5_2;
	ld.param.u64 	%rd32, [_Z28forwardNoNormReplicateKernelPKfiPfiiiiS0_S0_S0_S0_ii_param_10];
	ld.param.u64 	%rd31, [_Z28forwardNoNormReplicateKernelPKfiPfiiiiS0_S0_S0_S0_ii_param_9];
	ld.param.u64 	%rd30, [_Z28forwardNoNormReplicateKernelPKfiPfiiiiS0_S0_S0_S0_ii_param_2];
	cvta.to.global.u64 	%rd10, %rd3;
	cvta.to.global.u64 	%rd11, %rd4;
	cvta.to.global.u64 	%rd12, %rd31;
	cvta.to.global.u64 	%rd13, %rd32;
	cvta.to.global.u64 	%rd14, %rd30;
	mul.lo.s32 	%r32, %r10, %r5;
	mul.wide.u32 	%rd15, %r27, 4;
	add.s64 	%rd16, %rd10, %rd15;
	ld.global.f32 	%f1, [%rd16];
	cvt.rpi.f32.f32 	%f2, %f1;
	cvt.rzi.s32.f32 	%r33, %f2;
	add.s32 	%r34, %r33, %r32;
	min.s32 	%r35, %r34, %r1;
	max.s32 	%r36, %r35, 0;
	add.s64 	%rd17, %rd11, %rd15;
	ld.global.f32 	%f3, [%rd17];
	cvt.rmi.f32.f32 	%f4, %f3;
	cvt.rzi.s32.f32 	%r37, %f4;
	add.s32 	%r38, %r32, %r37;
	add.s32 	%r39, %r38, 1;
	min.s32 	%r40, %r39, %r8;
	max.s32 	%r41, %r40, 1;
	mul.lo.s32 	%r42, %r11, %r24;
	add.s64 	%rd18, %rd12, %rd15;
	ld.global.f32 	%f5, [%rd18];
	cvt.rpi.f32.f32 	%f6, %f5;
	cvt.rzi.s32.f32 	%r43, %f6;
	add.s32 	%r44, %r43, %r42;
	min.s32 	%r45, %r44, %r3;
	max.s32 	%r46, %r45, 0;
	add.s64 	%rd19, %rd13, %rd15;
	ld.global.f32 	%f7, [%rd19];
	cvt.rmi.f32.f32 	%f8, %f7;
	cvt.rzi.s32.f32 	%r47, %f8;
	add.s32 	%r48, %r42, %r47;
	add.s32 	%r49, %r48, 1;
	min.s32 	%r50, %r49, %r9;
	max.s32 	%r51, %r50, 1;
	mad.lo.s32 	%r52, %r41, %r9, %r41;
	add.s32 	%r53, %r51, %r52;
	mul.wide.s32 	%rd20, %r53, 4;
	add.s64 	%rd21, %rd1, %rd20;
	ld.global.f32 	%f9, [%rd21];
	cvt.f64.f32 	%fd1, %f9;
	add.f64 	%fd2, %fd1, 0d0000000000000000;
	mad.lo.s32 	%r54, %r36, %r9, %r36;
	add.s32 	%r55, %r51, %r54;
	mul.wide.s32 	%rd22, %r55, 4;
	add.s64 	%rd23, %rd1, %rd22;
	ld.global.f32 	%f10, [%rd23];
	cvt.f64.f32 	%fd3, %f10;
	sub.f64 	%fd4, %fd2, %fd3;
	add.s32 	%r56, %r52, %r46;
	mul.wide.s32 	%rd24, %r56, 4;
	add.s64 	%rd25, %rd1, %rd24;
	ld.global.f32 	%f11, [%rd25];
	cvt.f64.f32 	%fd5, %f11;
	sub.f64 	%fd6, %fd4, %fd5;
	add.s32 	%r57, %r46, %r54;
	mul.wide.s32 	%rd26, %r57, 4;
	add.s64 	%rd27, %rd1, %rd26;
	ld.global.f32 	%f12, [%rd27];
	cvt.f64.f32 	%fd7, %f12;
	add.f64 	%fd8, %fd6, %fd7;
	cvt.rn.f32.f64 	%f13, %fd8;
	mad.lo.s32 	%r58, %r2, %r27, %r5;
	mad.lo.s32 	%r59, %r58, %r17, %r24;
	mul.wide.s32 	%rd28, %r59, 4;
	add.s64 	%rd29, %rd14, %rd28;
	st.global.f32 	[%rd29], %f13;
$L__BB5_2:
	ret;

}
	// .globl	_Z32forwardNoNormReplicateFracKernelPKfiPfiiiiS0_S0_S0_S0_S0_iiii
.visible .entry _Z32forwardNoNormReplicateFracKernelPKfiPfiiiiS0_S0_S0_S0_S0_iiii(
	.param .u64 .ptr .align 1 _Z32forwardNoNormReplicateFracKernelPKfiPfiiiiS0_S0_S0_S0_S0_iiii_param_0,
	.param .u32 _Z32forwardNoNormReplicateFracKernelPKfiPfiiiiS0_S0_S0_S0_S0_iiii_param_1,
	.param .u64 .ptr .align 1 _Z32forwardNoNormReplicateFracKernelPKfiPfiiiiS0_S0_S0_S0_S0_iiii_param_2,
	.param .u32 _Z32forwardNoNormReplicateFracKernelPKfiPfiiiiS0_S0_S0_S0_S0_iiii_param_3,
	.param .u32 _Z32forwardNoNormReplicateFracKernelPKfiPfiiiiS0_S0_S0_S0_S0_iiii_param_4,
	.param .u32 _Z32forwardNoNormReplicateFracKernelPKfiPfiiiiS0_S0_S0_S0_S0_iiii_param_5,
	.param .u32 _Z32forwardNoNormReplicateFracKernelPKfiPfiiiiS0_S0_S0_S0_S0_iiii_param_6,
	.param .u64 .ptr .align 1 _Z32forwardNoNormReplicateFracKernelPKfiPfiiiiS0_S0_S0_S0_S0_iiii_param_7,
	.param .u64 .ptr .align 1 _Z32forwardNoNormReplicateFracKernelPKfiPfiiiiS0_S0_S0_S0_S0_iiii_param_8,
	.param .u64 .ptr .align 1 _Z32forwardNoNormReplicateFracKernelPKfiPfiiiiS0_S0_S0_S0_S0_iiii_param_9,
	.param .u64 .ptr .align 1 _Z32forwardNoNormReplicateFracKernelPKfiPfiiiiS0_S0_S0_S0_S0_iiii_param_10,
	.param .u64 .ptr .align 1 _Z32forwardNoNormReplicateFracKernelPKfiPfiiiiS0_S0_S0_S0_S0_iiii_param_11,
	.param .u32 _Z32forwardNoNormReplicateFracKernelPKfiPfiiiiS0_S0_S0_S0_S0_iiii_param_12,
	.param .u32 _Z32forwardNoNormReplicateFracKernelPKfiPfiiiiS0_S0_S0_S0_S0_iiii_param_13,
	.param .u32 _Z32forwardNoNormReplicateFracKernelPKfiPfiiiiS0_S0_S0_S0_S0_iiii_param_14,
	.param .u32 _Z32forwardNoNormReplicateFracKernelPKfiPfiiiiS0_S0_S0_S0_S0_iiii_param_15
)
{
	.reg .pred 	%p<28>;
	.reg .b32 	%r<89>;
	.reg .b32 	%f<68>;
	.reg .b64 	%rd<65>;
	.reg .b64 	%fd<25>;

	ld.param.u64 	%rd8, [_Z32forwardNoNormReplicateFracKernelPKfiPfiiiiS0_S0_S0_S0_S0_iiii_param_0];
	ld.param.u32 	%r18, [_Z32forwardNoNormReplicateFracKernelPKfiPfiiiiS0_S0_S0_S0_S0_iiii_param_1];
	ld.param.u32 	%r13, [_Z32forwardNoNormReplicateFracKernelPKfiPfiiiiS0_S0_S0_S0_S0_iiii_param_3];
	ld.param.u32 	%r14, [_Z32forwardNoNormReplicateFracKernelPKfiPfiiiiS0_S0_S0_S0_S0_iiii_param_4];
	ld.param.u32 	%r19, [_Z32forwardNoNormReplicateFracKernelPKfiPfiiiiS0_S0_S0_S0_S0_iiii_param_5];
	ld.param.u32 	%r20, [_Z32forwardNoNormReplicateFracKernelPKfiPfiiiiS0_S0_S0_S0_S0_iiii_param_6];
	ld.param.u64 	%rd4, [_Z32forwardNoNormReplicateFracKernelPKfiPfiiiiS0_S0_S0_S0_S0_iiii_param_7];
	ld.param.u64 	%rd5, [_Z32forwardNoNormReplicateFracKernelPKfiPfiiiiS0_S0_S0_S0_S0_iiii_param_8];
	ld.param.u64 	%rd6, [_Z32forwardNoNormReplicateFracKernelPKfiPfiiiiS0_S0_S0_S0_S0_iiii_param_9];
	ld.param.u64 	%rd7, [_Z32forwardNoNormReplicateFracKernelPKfiPfiiiiS0_S0_S0_S0_S0_iiii_param_10];
	ld.param.u64 	%rd9, [_Z32forwardNoNormReplicateFracKernelPKfiPfiiiiS0_S0_S0_S0_S0_iiii_param_11];
	ld.param.u32 	%r15, [_Z32forwardNoNormReplicateFracKernelPKfiPfiiiiS0_S0_S0_S0_S0_iiii_param_12];
	ld.param.u32 	%r21, [_Z32forwardNoNormReplicateFracKernelPKfiPfiiiiS0_S0_S0_S0_S0_iiii_param_13];
	ld.param.u32 	%r16, [_Z32forwardNoNormReplicateFracKernelPKfiPfiiiiS0_S0_S0_S0_S0_iiii_param_14];
	ld.param.u32 	%r17, [_Z32forwardNoNormReplicateFracKernelPKfiPfiiiiS0_S0_S0_S0_S0_iiii_param_15];
	cvta.to.global.u64 	%rd10, %rd9;
	cvta.to.global.u64 	%rd11, %rd8;
	add.s32 	%r1, %r13, -1;
	add.s32 	%r22, %r1, %r16;
	div.s32 	%r2, %r22, %r16;
	add.s32 	%r3, %r14, -1;
	add.s32 	%r23, %r3, %r17;
	div.s32 	%r4, %r23, %r17;
	mov.u32 	%r24, %ctaid.x;
	shl.b32 	%r25, %r24, 10;
	mov.u32 	%r26, %tid.x;
	or.b32  	%r27, %r25, %r26;
	div.s32 	%r28, %r27, %r4;
	mul.lo.s32 	%r29, %r28, %r4;
	sub.s32 	%r5, %r27, %r29;
	div.s32 	%r30, %r28, %r2;
	mul.lo.s32 	%r31, %r30, %r2;
	sub.s32 	%r6, %r28, %r31;
	div.s32 	%r32, %r30, %r20;
	mul.lo.s32 	%r33, %r32, %r18;
	mul.wide.s32 	%rd12, %r33, 4;
	add.s64 	%rd1, %rd11, %rd12;
	mul.lo.s32 	%r34, %r32, %r21;
	mul.wide.s32 	%rd13, %r34, 4;
	add.s64 	%rd2, %rd10, %rd13;
	or.b32  	%r35, %r4, %r2;
	setp.lt.s32 	%p1, %r35, 0;
	mul.lo.s32 	%r36, %r20, %r19;
	setp.ge.s32 	%p2, %r30, %r36;
	or.pred  	%p3, %p1, %p2;
	@%p3 bra 	$L__BB6_10;
	cvta.to.global.u64 	%rd14, %rd4;
	cvta.to.global.u64 	%rd15, %rd6;
	cvta.to.global.u64 	%rd16, %rd5;
	cvta.to.global.u64 	%rd17, %rd7;
	mul.wide.s32 	%rd18, %r30, 4;
	add.s64 	%rd19, %rd14, %rd18;
	ld.global.f32 	%f15, [%rd19];
	cvt.rpi.f32.f32 	%f16, %f15;
	cvt.rzi.s32.f32 	%r38, %f16;
	cvt.rn.f32.s32 	%f17, %r38;
	sub.f32 	%f1, %f17, %f15;
	add.s64 	%rd20, %rd15, %rd18;
	ld.global.f32 	%f18, [%rd20];
	cvt.rpi.f32.f32 	%f19, %f18;
	cvt.rzi.s32.f32 	%r39, %f19;
	cvt.rn.f32.s32 	%f20, %r39;
	sub.f32 	%f2, %f20, %f18;
	add.s64 	%rd21, %rd16, %rd18;
	ld.global.f32 	%f21, [%rd21];
	cvt.rmi.f32.f32 	%f22, %f21;
	sub.f32 	%f3, %f21, %f22;
	cvt.rzi.s32.f32 	%r40, %f22;
	add.s64 	%rd22, %rd17, %rd18;
	ld.global.f32 	%f23, [%rd22];
	cvt.rmi.f32.f32 	%f24, %f23;
	sub.f32 	%f4, %f23, %f24;
	cvt.rzi.s32.f32 	%r41, %f24;
	mul.lo.s32 	%r42, %r6, %r16;
	add.s32 	%r8, %r38, %r42;
	min.s32 	%r43, %r8, %r1;
	max.s32 	%r44, %r43, 0;
	add.s32 	%r45, %r42, %r40;
	add.s32 	%r9, %r45, 1;
	min.s32 	%r46, %r9, %r13;
	max.s32 	%r47, %r46, 1;
	mul.lo.s32 	%r48, %r5, %r17;
	add.s32 	%r10, %r39, %r48;
	min.s32 	%r49, %r10, %r3;
	max.s32 	%r50, %r49, 0;
	add.s32 	%r51, %r48, %r41;
	add.s32 	%r11, %r51, 1;
	min.s32 	%r52, %r11, %r14;
	max.s32 	%r53, %r52, 1;
	mad.lo.s32 	%r54, %r47, %r14, %r47;
	add.s32 	%r55, %r54, %r53;
	mul.wide.s32 	%rd23, %r55, 4;
	add.s64 	%rd24, %rd1, %rd23;
	ld.global.f32 	%f25, [%rd24];
	cvt.f64.f32 	%fd5, %f25;
	add.f64 	%fd6, %fd5, 0d0000000000000000;
	mad.lo.s32 	%r56, %r44, %r14, %r44;
	add.s32 	%r57, %r53, %r56;
	mul.wide.s32 	%rd25, %r57, 4;
	add.s64 	%rd26, %rd1, %rd25;
	ld.global.f32 	%f26, [%rd26];
	cvt.f64.f32 	%fd7, %f26;
	sub.f64 	%fd8, %fd6, %fd7;
	add.s32 	%r58, %r54, %r50;
	mul.wide.s32 	%rd27, %r58, 4;
	add.s64 	%rd28, %rd1, %rd27;
	ld.global.f32 	%f27, [%rd28];
	cvt.f64.f32 	%fd9, %f27;
	sub.f64 	%fd10, %fd8, %fd9;
	add.s32 	%r59, %r56, %r50;
	mul.wide.s32 	%rd29, %r59, 4;
	add.s64 	%rd30, %rd1, %rd29;
	ld.global.f32 	%f28, [%rd30];
	cvt.f64.f32 	%fd11, %f28;
	add.f64 	%fd12, %fd10, %fd11;
	add.s32 	%r60, %r45, 2;
	min.s32 	%r61, %r60, %r13;
	max.s32 	%r62, %r61, 1;
	mad.lo.s32 	%r63, %r62, %r14, %r62;
	add.s32 	%r64, %r63, %r53;
	mul.wide.s32 	%rd31, %r64, 4;
	add.s64 	%rd32, %rd1, %rd31;
	ld.global.f32 	%f29, [%rd32];
	sub.f32 	%f30, %f29, %f25;
	add.s32 	%r65, %r63, %r50;
	mul.wide.s32 	%rd33, %r65, 4;
	add.s64 	%rd34, %rd1, %rd33;
	ld.global.f32 	%f31, [%rd34];
	sub.f32 	%f32, %f30, %f31;
	add.f32 	%f33, %f32, %f27;
	mul.f32 	%f34, %f3, %f33;
	cvt.f64.f32 	%fd13, %f34;
	add.f64 	%fd14, %fd12, %fd13;
	add.s32 	%r66, %r51, 2;
	min.s32 	%r67, %r66, %r14;
	max.s32 	%r68, %r67, 1;
	add.s32 	%r69, %r68, %r54;
	mul.wide.s32 	%rd35, %r69, 4;
	add.s64 	%rd36, %rd1, %rd35;
	ld.global.f32 	%f35, [%rd36];
	sub.f32 	%f36, %f35, %f25;
	add.s32 	%r70, %r68, %r56;
	mul.wide.s32 	%rd37, %r70, 4;
	add.s64 	%rd38, %rd1, %rd37;
	ld.global.f32 	%f37, [%rd38];
	sub.f32 	%f38, %f36, %f37;
	add.f32 	%f39, %f38, %f26;
	mul.f32 	%f40, %f4, %f39;
	cvt.f64.f32 	%fd15, %f40;
	add.f64 	%fd16, %fd14, %fd15;
	add.s32 	%r12, %r8, -1;
	min.s32 	%r71, %r12, %r1;
	max.s32 	%r72, %r71, 0;
	mad.lo.s32 	%r73, %r72, %r14, %r72;
	add.s32 	%r74, %r53, %r73;
	mul.wide.s32 	%rd39, %r74, 4;
	add.s64 	%rd40, %rd1, %rd39;
	ld.global.f32 	%f41, [%rd40];
	sub.f32 	%f42, %f26, %f41;
	sub.f32 	%f43, %f42, %f28;
	add.s32 	%r75, %r73, %r50;
	mul.wide.s32 	%rd41, %r75, 4;
	add.s64 	%rd42, %rd1, %rd41;
	ld.global.f32 	%f44, [%rd42];
	add.f32 	%f45, %f43, %f44;
	mul.f32 	%f46, %f1, %f45;
	cvt.f64.f32 	%fd17, %f46;
	add.f64 	%fd18, %fd16, %fd17;
	add.s32 	%r76, %r10, -1;
	min.s32 	%r77, %r76, %r3;
	max.s32 	%r78, %r77, 0;
	add.s32 	%r79, %r54, %r78;
	mul.wide.s32 	%rd43, %r79, 4;
	add.s64 	%rd44, %rd1, %rd43;
	ld.global.f32 	%f47, [%rd44];
	sub.f32 	%f48, %f27, %f47;
	sub.f32 	%f49, %f48, %f28;
	add.s32 	%r80, %r78, %r56;
	mul.wide.s32 	%rd45, %r80, 4;
	add.s64 	%rd46, %rd1, %rd45;
	ld.global.f32 	%f50, [%rd46];
	add.f32 	%f51, %f49, %f50;
	mul.f32 	%f52, %f2, %f51;
	cvt.f64.f32 	%fd19, %f52;
	add.f64 	%fd1, %fd18, %fd19;
	setp.ge.s32 	%p4, %r9, %r13;
	setp.ge.s32 	%p5, %r11, %r14;
	min.s32 	%r81, %r9, %r11;
	setp.lt.s32 	%p6, %r81, 1;
	or.pred  	%p7, %p4, %p5;
	or.pred  	%p8, %p7, %p6;
	mov.f32 	%f64, 0f00000000;
	@%p8 bra 	$L__BB6_3;
	mad.lo.s32 	%r82, %r9, %r15, %r11;
	mul.wide.s32 	%rd47, %r82, 4;
	add.s64 	%rd48, %rd2, %rd47;
	ld.global.f32 	%f64, [%rd48];
$L__BB6_3:
	setp.ge.s32 	%p9, %r11, %r14;
	mul.f32 	%f54, %f3, %f4;
	mul.f32 	%f55, %f54, %f64;
	cvt.f64.f32 	%fd20, %f55;
	add.f64 	%fd2, %fd1, %fd20;
	setp.ge.s32 	%p10, %r8, %r13;
	min.s32 	%r83, %r8, %r11;
	setp.lt.s32 	%p11, %r83, 1;
	or.pred  	%p12, %p10, %p9;
	or.pred  	%p13, %p12, %p11;
	mov.f32 	%f65, 0f00000000;
	@%p13 bra 	$L__BB6_5;
	mad.lo.s32 	%r84, %r12, %r15, %r11;
	mul.wide.s32 	%rd49, %r84, 4;
	add.s64 	%rd50, %rd2, %rd49;
	ld.global.f32 	%f65, [%rd50];
$L__BB6_5:
	setp.lt.s32 	%p14, %r9, 1;
	setp.ge.s32 	%p15, %r9, %r13;
	mul.f32 	%f57, %f1, %f4;
	mul.f32 	%f58, %f57, %f65;
	cvt.f64.f32 	%fd21, %f58;
	add.f64 	%fd3, %fd2, %fd21;
	setp.ge.s32 	%p16, %r10, %r14;
	or.pred  	%p17, %p16, %p15;
	or.pred  	%p18, %p14, %p17;
	setp.lt.s32 	%p19, %r10, 1;
	or.pred  	%p20, %p19, %p18;
	mov.f32 	%f66, 0f00000000;
	@%p20 bra 	$L__BB6_7;
	mul.lo.s32 	%r85, %r9, %r15;
	cvt.s64.s32 	%rd51, %r85;
	cvt.u64.u32 	%rd52, %r10;
	add.s64 	%rd53, %rd51, %rd52;
	shl.b64 	%rd54, %rd53, 2;
	add.s64 	%rd55, %rd2, %rd54;
	ld.global.f32 	%f66, [%rd55+-4];
$L__BB6_7:
	setp.lt.s32 	%p21, %r10, 1;
	setp.ge.s32 	%p22, %r10, %r14;
	setp.lt.s32 	%p23, %r8, 1;
	setp.ge.s32 	%p24, %r8, %r13;
	mul.f32 	%f60, %f3, %f2;
	mul.f32 	%f61, %f60, %f66;
	cvt.f64.f32 	%fd22, %f61;
	add.f64 	%fd4, %fd3, %fd22;
	mul.f32 	%f11, %f1, %f2;
	or.pred  	%p25, %p24, %p22;
	or.pred  	%p26, %p23, %p25;
	or.pred  	%p27, %p21, %p26;
	mov.f32 	%f67, 0f00000000;
	@%p27 bra 	$L__BB6_9;
	mul.lo.s32 	%r86, %r12, %r15;
	cvt.s64.s32 	%rd56, %r86;
	cvt.u64.u32 	%rd57, %r10;
	add.s64 	%rd58, %rd56, %rd57;
	shl.b64 	%rd59, %rd58, 2;
	add.s64 	%rd60, %rd2, %rd59;
	ld.global.f32 	%f67, [%rd60+-4];
$L__BB6_9:
	ld.param.u64 	%rd64, [_Z32forwardNoNormReplicateFracKernelPKfiPfiiiiS0_S0_S0_S0_S0_iiii_param_2];
	mul.f32 	%f62, %f11, %f67;
	cvt.f64.f32 	%fd23, %f62;
	add.f64 	%fd24, %fd4, %fd23;
	cvt.rn.f32.f64 	%f63, %fd24;
	mad.lo.s32 	%r87, %r30, %r2, %r6;
	mad.lo.s32 	%r88, %r87, %r4, %r5;
	cvta.to.global.u64 	%rd61, %rd64;
	mul.wide.s32 	%rd62, %r88, 4;
	add.s64 	%rd63, %rd61, %rd62;
	st.global.f32 	[%rd63], %f63;
$L__BB6_10:
	ret;

}
	// .globl	updateGradInputKernel
.visible .entry updateGradInputKernel(
	.param .u64 .ptr .align 1 updateGradInputKernel_param_0,
	.param .u64 .ptr .align 1 updateGradInputKernel_param_1,
	.param .u32 updateGradInputKernel_param_2,
	.param .u32 updateGradInputKernel_param_3,
	.param .u32 updateGradInputKernel_param_4,
	.param .u64 .ptr .align 1 updateGradInputKernel_param_5,
	.param .u64 .ptr .align 1 updateGradInputKernel_param_6,
	.param .u64 .ptr .align 1 updateGradInputKernel_param_7,
	.param .u64 .ptr .align 1 updateGradInputKernel_param_8,
	.param .u32 updateGradInputKernel_param_9,
	.param .u32 updateGradInputKernel_param_10
)
{
	.reg .pred 	%p<18>;
	.reg .b32 	%r<85>;
	.reg .b32 	%f<21>;
	.reg .b64 	%rd<41>;
	.reg .b64 	%fd<12>;

	ld.param.u64 	%rd16, [updateGradInputKernel_param_0];
	ld.param.u32 	%r17, [updateGradInputKernel_param_2];
	ld.param.u32 	%r22, [updateGradInputKernel_param_3];
	ld.param.u32 	%r19, [updateGradInputKernel_param_4];
	ld.param.u64 	%rd19, [updateGradInputKernel_param_6];
	ld.param.u64 	%rd20, [updateGradInputKernel_param_7];
	ld.param.u64 	%rd21, [updateGradInputKernel_param_8];
	ld.param.u32 	%r20, [updateGradInputKernel_param_9];
	ld.param.u32 	%r21, [updateGradInputKernel_param_10];
	mov.u32 	%r23, %ctaid.x;
	shl.b32 	%r24, %r23, 5;
	mov.u32 	%r25, %tid.x;
	add.s32 	%r1, %r24, %r25;
	mov.u32 	%r26, %ctaid.y;
	shl.b32 	%r27, %r26, 5;
	mov.u32 	%r28, %tid.y;
	add.s32 	%r29, %r27, %r28;
	add.s32 	%r3, %r17, -1;
	add.s32 	%r30, %r3, %r20;
	div.s32 	%r4, %r30, %r20;
	add.s32 	%r5, %r22, -1;
	add.s32 	%r31, %r5, %r21;
	div.s32 	%r6, %r31, %r21;
	setp.ge.s32 	%p1, %r1, %r17;
	setp.ge.s32 	%p2, %r29, %r22;
	or.pred  	%p3, %p1, %p2;
	@%p3 bra 	$L__BB7_6;
	setp.lt.s32 	%p4, %r19, 1;
	mov.f32 	%f20, 0f00000000;
	@%p4 bra 	$L__BB7_5;
	ld.param.u64 	%rd35, [updateGradInputKernel_param_5];
	add.s32 	%r7, %r17, 66;
	add.s32 	%r8, %r22, 66;
	add.s32 	%r9, %r20, %r1;
	neg.s32 	%r10, %r20;
	add.s32 	%r11, %r21, %r29;
	neg.s32 	%r12, %r21;
	add.s32 	%r13, %r6, 1;
	neg.s32 	%r84, %r19;
	cvta.to.global.u64 	%rd36, %rd19;
	cvta.to.global.u64 	%rd37, %rd21;
	cvta.to.global.u64 	%rd38, %rd35;
	cvta.to.global.u64 	%rd39, %rd20;
	cvta.to.global.u64 	%rd40, %rd16;
	mov.f64 	%fd11, 0d0000000000000000;
$L__BB7_3:
	setp.eq.s32 	%p5, %r29, %r5;
	setp.eq.s32 	%p6, %r29, 0;
	setp.eq.s32 	%p7, %r1, %r3;
	setp.eq.s32 	%p8, %r1, 0;
	ld.global.f32 	%f4, [%rd36];
	neg.f32 	%f5, %f4;
	cvt.rpi.f32.f32 	%f6, %f5;
	cvt.rzi.s32.f32 	%r32, %f6;
	ld.global.f32 	%f7, [%rd37];
	neg.f32 	%f8, %f7;
	cvt.rpi.f32.f32 	%f9, %f8;
	cvt.rzi.s32.f32 	%r34, %f9;
	ld.global.f32 	%f10, [%rd38];
	neg.f32 	%f11, %f10;
	cvt.rmi.f32.f32 	%f12, %f11;
	cvt.rzi.s32.f32 	%r36, %f12;
	add.s32 	%r38, %r36, 1;
	ld.global.f32 	%f13, [%rd39];
	neg.f32 	%f14, %f13;
	cvt.rmi.f32.f32 	%f15, %f14;
	cvt.rzi.s32.f32 	%r39, %f15;
	add.s32 	%r41, %r39, 1;
	setp.gt.s32 	%p9, %r36, -2;
	setp.lt.s32 	%p10, %r32, 1;
	selp.b32 	%r42, 0, %r32, %p9;
	selp.b32 	%r43, %r42, %r32, %p8;
	selp.b32 	%r44, %r7, %r38, %p10;
	selp.b32 	%r45, %r44, %r38, %p7;
	setp.gt.s32 	%p11, %r39, -2;
	setp.lt.s32 	%p12, %r34, 1;
	selp.b32 	%r46, 0, %r34, %p11;
	selp.b32 	%r47, %r46, %r34, %p6;
	selp.b32 	%r48, %r8, %r41, %p12;
	selp.b32 	%r49, %r48, %r41, %p5;
	add.s32 	%r50, %r9, %r43;
	setp.lt.s32 	%p13, %r50, 1;
	selp.b32 	%r51, %r10, -1, %p13;
	add.s32 	%r52, %r50, %r51;
	div.s32 	%r53, %r52, %r20;
	min.s32 	%r54, %r53, %r4;
	max.s32 	%r55, %r54, 0;
	add.s32 	%r56, %r45, %r1;
	setp.lt.s32 	%p14, %r56, 1;
	selp.b32 	%r57, %r10, -1, %p14;
	add.s32 	%r58, %r56, %r57;
	div.s32 	%r59, %r58, %r20;
	add.s32 	%r60, %r59, 1;
	min.s32 	%r61, %r60, %r4;
	max.s32 	%r62, %r61, 0;
	add.s32 	%r63, %r11, %r47;
	setp.lt.s32 	%p15, %r63, 1;
	selp.b32 	%r64, %r12, -1, %p15;
	add.s32 	%r65, %r63, %r64;
	div.s32 	%r66, %r65, %r21;
	min.s32 	%r67, %r66, %r6;
	max.s32 	%r68, %r67, 0;
	add.s32 	%r69, %r49, %r29;
	setp.lt.s32 	%p16, %r69, 1;
	selp.b32 	%r70, %r12, -1, %p16;
	add.s32 	%r71, %r69, %r70;
	div.s32 	%r72, %r71, %r21;
	add.s32 	%r73, %r72, 1;
	min.s32 	%r74, %r73, %r6;
	max.s32 	%r75, %r74, 0;
	mul.lo.s32 	%r76, %r62, %r13;
	add.s32 	%r77, %r75, %r76;
	mul.wide.s32 	%rd22, %r77, 4;
	add.s64 	%rd23, %rd40, %rd22;
	ld.global.f32 	%f16, [%rd23];
	cvt.f64.f32 	%fd4, %f16;
	add.f64 	%fd5, %fd11, %fd4;
	mul.lo.s32 	%r78, %r55, %r13;
	add.s32 	%r79, %r75, %r78;
	mul.wide.s32 	%rd24, %r79, 4;
	add.s64 	%rd25, %rd40, %rd24;
	ld.global.f32 	%f17, [%rd25];
	cvt.f64.f32 	%fd6, %f17;
	sub.f64 	%fd7, %fd5, %fd6;
	add.s32 	%r80, %r76, %r68;
	mul.wide.s32 	%rd26, %r80, 4;
	add.s64 	%rd27, %rd40, %rd26;
	ld.global.f32 	%f18, [%rd27];
	cvt.f64.f32 	%fd8, %f18;
	sub.f64 	%fd9, %fd7, %fd8;
	add.s32 	%r81, %r68, %r78;
	mul.wide.s32 	%rd28, %r81, 4;
	add.s64 	%rd29, %rd40, %rd28;
	ld.global.f32 	%f19, [%rd29];
	cvt.f64.f32 	%fd10, %f19;
	add.f64 	%fd11, %fd9, %fd10;
	mad.lo.s32 	%r82, %r13, %r4, %r13;
	mul.wide.s32 	%rd30, %r82, 4;
	add.s64 	%rd40, %rd40, %rd30;
	add.s32 	%r84, %r84, 1;
	setp.ne.s32 	%p17, %r84, 0;
	add.s64 	%rd39, %rd39, 4;
	add.s64 	%rd38, %rd38, 4;
	add.s64 	%rd37, %rd37, 4;
	add.s64 	%rd36, %rd36, 4;
	@%p17 bra 	$L__BB7_3;
	cvt.rn.f32.f64 	%f20, %fd11;
$L__BB7_5:
	ld.param.u64 	%rd34, [updateGradInputKernel_param_1];
	mad.lo.s32 	%r83, %r22, %r1, %r29;
	cvta.to.global.u64 	%rd31, %rd34;
	mul.wide.s32 	%rd32, %r83, 4;
	add.s64 	%rd33, %rd31, %rd32;
	st.global.f32 	[%rd33], %f20;
$L__BB7_6:
	ret;

}
	// .globl	updateGradInputFracKernel
.visible .entry updateGradInputFracKernel(
	.param .u64 .ptr .align 1 updateGradInputFracKernel_param_0,
	.param .u64 .ptr .align 1 updateGradInputFracKernel_param_1,
	.param .u32 updateGradInputFracKernel_param_2,
	.param .u32 updateGradInputFracKernel_param_3,
	.param .u32 updateGradInputFracKernel_param_4,
	.param .u64 .ptr .align 1 updateGradInputFracKernel_param_5,
	.param .u64 .ptr .align 1 updateGradInputFracKernel_param_6,
	.param .u64 .ptr .align 1 updateGradInputFracKernel_param_7,
	.param .u64 .ptr .align 1 updateGradInputFracKernel_param_8,
	.param .u64 .ptr .align 1 updateGradInputFracKernel_param_9,
	.param .u32 updateGradInputFracKernel_param_10,
	.param .u32 updateGradInputFracKernel_param_11,
	.param .u32 updateGradInputFracKernel_param_12,
	.param .u32 updateGradInputFracKernel_param_13
)
{
	.reg .pred 	%p<74>;
	.reg .b32 	%r<187>;
	.reg .b32 	%f<80>;
	.reg .b64 	%rd<76>;
	.reg .b64 	%fd<28>;

	ld.param.u32 	%r34, [updateGradInputFracKernel_param_2];
	ld.param.u32 	%r41, [updateGradInputFracKernel_param_3];
	ld.param.u32 	%r39, [updateGradInputFracKernel_param_12];
	ld.param.u32 	%r40, [updateGradInputFracKernel_param_13];
	mov.u32 	%r42, %ctaid.x;
	shl.b32 	%r43, %r42, 5;
	mov.u32 	%r44, %tid.x;
	add.s32 	%r45, %r43, %r44;
	mov.u32 	%r46, %ctaid.y;
	shl.b32 	%r47, %r46, 5;
	mov.u32 	%r48, %tid.y;
	add.s32 	%r49, %r47, %r48;
	add.s32 	%r51, %r34, %r39;
	add.s32 	%r52, %r51, -1;
	div.s32 	%r1, %r52, %r39;
	add.s32 	%r53, %r41, %r40;
	add.s32 	%r54, %r53, -1;
	div.s32 	%r2, %r54, %r40;
	setp.ge.s32 	%p1, %r45, %r34;
	setp.ge.s32 	%p2, %r49, %r41;
	or.pred  	%p3, %p1, %p2;
	@%p3 bra 	$L__BB8_26;
	ld.param.u32 	%r175, [updateGradInputFracKernel_param_4];
	setp.lt.s32 	%p4, %r175, 1;
	mov.f32 	%f79, 0f00000000;
	@%p4 bra 	$L__BB8_25;
	ld.param.u64 	%rd69, [updateGradInputFracKernel_param_9];
	ld.param.u64 	%rd68, [updateGradInputFracKernel_param_8];
	ld.param.u64 	%rd67, [updateGradInputFracKernel_param_7];
	ld.param.u64 	%rd66, [updateGradInputFracKernel_param_6];
	ld.param.u64 	%rd65, [updateGradInputFracKernel_param_5];
	ld.param.u32 	%r176, [updateGradInputFracKernel_param_4];
	ld.param.u64 	%rd63, [updateGradInputFracKernel_param_0];
	neg.s32 	%r182, %r176;
	cvta.to.global.u64 	%rd71, %rd66;
	cvta.to.global.u64 	%rd72, %rd68;
	cvta.to.global.u64 	%rd73, %rd65;
	cvta.to.global.u64 	%rd74, %rd67;
	cvta.to.global.u64 	%rd75, %rd63;
	cvta.to.global.u64 	%rd70, %rd69;
	mov.f64 	%fd27, 0d0000000000000000;
	add.s32 	%r55, %r41, -1;
	add.s32 	%r60, %r34, -1;
	add.s32 	%r77, %r34, 66;
$L__BB8_3:
	setp.eq.s32 	%p5, %r49, %r55;
	setp.eq.s32 	%p6, %r49, 0;
	setp.eq.s32 	%p7, %r45, %r60;
	setp.eq.s32 	%p8, %r45, 0;
	ld.global.f32 	%f17, [%rd71];
	neg.f32 	%f18, %f17;
	cvt.rpi.f32.f32 	%f19, %f18;
	cvt.rzi.s32.f32 	%r65, %f19;
	ld.global.f32 	%f20, [%rd72];
	neg.f32 	%f21, %f20;
	cvt.rpi.f32.f32 	%f22, %f21;
	cvt.rzi.s32.f32 	%r67, %f22;
	cvt.rn.f32.s32 	%f23, %r65;
	add.f32 	%f1, %f17, %f23;
	cvt.rn.f32.s32 	%f24, %r67;
	add.f32 	%f2, %f20, %f24;
	ld.global.f32 	%f25, [%rd73];
	neg.f32 	%f26, %f25;
	cvt.rmi.f32.f32 	%f27, %f26;
	cvt.rzi.s32.f32 	%r69, %f27;
	add.s32 	%r71, %r69, 1;
	ld.global.f32 	%f28, [%rd74];
	neg.f32 	%f29, %f28;
	cvt.rmi.f32.f32 	%f30, %f29;
	cvt.rzi.s32.f32 	%r72, %f30;
	add.s32 	%r74, %r72, 1;
	mov.f32 	%f31, 0f3F800000;
	sub.f32 	%f32, %f31, %f25;
	cvt.rn.f32.s32 	%f33, %r71;
	sub.f32 	%f3, %f32, %f33;
	sub.f32 	%f34, %f31, %f28;
	cvt.rn.f32.s32 	%f35, %r74;
	sub.f32 	%f4, %f34, %f35;
	setp.gt.s32 	%p9, %r69, -2;
	setp.lt.s32 	%p10, %r65, 1;
	selp.b32 	%r75, 0, %r65, %p9;
	selp.b32 	%r76, %r75, %r65, %p8;
	selp.b32 	%r78, %r77, %r71, %p10;
	selp.b32 	%r79, %r78, %r71, %p7;
	setp.gt.s32 	%p11, %r72, -2;
	setp.lt.s32 	%p12, %r67, 1;
	selp.b32 	%r80, 0, %r67, %p11;
	selp.b32 	%r81, %r80, %r67, %p6;
	add.s32 	%r82, %r41, 66;
	selp.b32 	%r83, %r82, %r74, %p12;
	selp.b32 	%r84, %r83, %r74, %p5;
	add.s32 	%r5, %r76, %r45;
	add.s32 	%r85, %r5, %r39;
	add.s32 	%r86, %r85, -1;
	setp.lt.s32 	%p13, %r85, 1;
	selp.b32 	%r87, %r5, %r86, %p13;
	div.s32 	%r6, %r87, %r39;
	min.s32 	%r88, %r6, %r1;
	max.s32 	%r7, %r88, 0;
	add.s32 	%r8, %r79, %r45;
	setp.lt.s32 	%p14, %r8, 1;
	neg.s32 	%r89, %r39;
	selp.b32 	%r90, %r89, -1, %p14;
	add.s32 	%r91, %r8, %r90;
	div.s32 	%r92, %r91, %r39;
	add.s32 	%r9, %r92, 1;
	min.s32 	%r93, %r9, %r1;
	max.s32 	%r10, %r93, 0;
	add.s32 	%r11, %r81, %r49;
	add.s32 	%r94, %r11, %r40;
	add.s32 	%r95, %r94, -1;
	setp.lt.s32 	%p15, %r94, 1;
	selp.b32 	%r96, %r11, %r95, %p15;
	div.s32 	%r12, %r96, %r40;
	min.s32 	%r97, %r12, %r2;
	max.s32 	%r13, %r97, 0;
	add.s32 	%r14, %r84, %r49;
	setp.lt.s32 	%p16, %r14, 1;
	neg.s32 	%r98, %r40;
	selp.b32 	%r99, %r98, -1, %p16;
	add.s32 	%r100, %r14, %r99;
	div.s32 	%r101, %r100, %r40;
	add.s32 	%r15, %r101, 1;
	min.s32 	%r102, %r15, %r2;
	max.s32 	%r16, %r102, 0;
	setp.lt.s32 	%p17, %r5, 1;
	@%p17 bra 	$L__BB8_5;
	add.s32 	%r105, %r5, -1;
	rem.s32 	%r183, %r105, %r39;
	bra.uni 	$L__BB8_6;
$L__BB8_5:
	add.s32 	%r103, %r5, -1;
	rem.s32 	%r104, %r103, %r39;
	add.s32 	%r183, %r104, %r39;
$L__BB8_6:
	setp.eq.s32 	%p18, %r183, 0;
	setp.le.s32 	%p19, %r5, %r34;
	add.s32 	%r106, %r7, -1;
	selp.b32 	%r107, %r106, %r6, %p19;
	selp.b32 	%r108, %r107, %r6, %p18;
	min.s32 	%r109, %r108, %r1;
	max.s32 	%r20, %r109, 0;
	setp.lt.s32 	%p20, %r8, 0;
	@%p20 bra 	$L__BB8_8;
	rem.s32 	%r184, %r8, %r39;
	bra.uni 	$L__BB8_9;
$L__BB8_8:
	rem.s32 	%r110, %r8, %r39;
	add.s32 	%r184, %r110, %r39;
$L__BB8_9:
	setp.gt.s32 	%p21, %r8, -1;
	setp.eq.s32 	%p22, %r184, 0;
	add.s32 	%r111, %r10, 1;
	selp.b32 	%r112, %r111, %r9, %p21;
	selp.b32 	%r113, %r112, %r9, %p22;
	min.s32 	%r114, %r113, %r1;
	max.s32 	%r24, %r114, 0;
	setp.lt.s32 	%p23, %r11, 1;
	@%p23 bra 	$L__BB8_11;
	add.s32 	%r117, %r11, -1;
	rem.s32 	%r185, %r117, %r40;
	bra.uni 	$L__BB8_12;
$L__BB8_11:
	add.s32 	%r115, %r11, -1;
	rem.s32 	%r116, %r115, %r40;
	add.s32 	%r185, %r116, %r40;
$L__BB8_12:
	setp.eq.s32 	%p24, %r185, 0;
	setp.le.s32 	%p25, %r11, %r41;
	add.s32 	%r118, %r13, -1;
	selp.b32 	%r119, %r118, %r12, %p25;
	selp.b32 	%r120, %r119, %r12, %p24;
	min.s32 	%r121, %r120, %r2;
	max.s32 	%r28, %r121, 0;
	setp.lt.s32 	%p26, %r14, 0;
	@%p26 bra 	$L__BB8_14;
	rem.s32 	%r186, %r14, %r40;
	bra.uni 	$L__BB8_15;
$L__BB8_14:
	rem.s32 	%r122, %r14, %r40;
	add.s32 	%r186, %r122, %r40;
$L__BB8_15:
	setp.gt.s32 	%p27, %r14, -1;
	setp.eq.s32 	%p28, %r186, 0;
	add.s32 	%r124, %r16, 1;
	selp.b32 	%r125, %r124, %r15, %p27;
	selp.b32 	%r126, %r125, %r15, %p28;
	min.s32 	%r128, %r126, %r2;
	max.s32 	%r32, %r128, 0;
	mad.lo.s32 	%r130, %r10, %r2, %r10;
	add.s32 	%r131, %r16, %r130;
	mul.wide.s32 	%rd26, %r131, 4;
	add.s64 	%rd27, %rd75, %rd26;
	ld.global.f32 	%f37, [%rd27];
	cvt.f64.f32 	%fd8, %f37;
	add.f64 	%fd9, %fd27, %fd8;
	mad.lo.s32 	%r132, %r7, %r2, %r7;
	add.s32 	%r133, %r16, %r132;
	mul.wide.s32 	%rd28, %r133, 4;
	add.s64 	%rd29, %rd75, %rd28;
	ld.global.f32 	%f38, [%rd29];
	cvt.f64.f32 	%fd10, %f38;
	sub.f64 	%fd11, %fd9, %fd10;
	add.s32 	%r134, %r130, %r13;
	mul.wide.s32 	%rd30, %r134, 4;
	add.s64 	%rd31, %rd75, %rd30;
	ld.global.f32 	%f39, [%rd31];
	cvt.f64.f32 	%fd12, %f39;
	sub.f64 	%fd13, %fd11, %fd12;
	add.s32 	%r135, %r13, %r132;
	mul.wide.s32 	%rd32, %r135, 4;
	add.s64 	%rd33, %rd75, %rd32;
	ld.global.f32 	%f40, [%rd33];
	cvt.f64.f32 	%fd14, %f40;
	add.f64 	%fd15, %fd13, %fd14;
	mad.lo.s32 	%r137, %r24, %r2, %r24;
	add.s32 	%r138, %r137, %r16;
	mul.wide.s32 	%rd34, %r138, 4;
	add.s64 	%rd35, %rd75, %rd34;
	ld.global.f32 	%f41, [%rd35];
	sub.f32 	%f42, %f41, %f37;
	add.s32 	%r139, %r137, %r13;
	mul.wide.s32 	%rd36, %r139, 4;
	add.s64 	%rd37, %rd75, %rd36;
	ld.global.f32 	%f43, [%rd37];
	sub.f32 	%f44, %f42, %f43;
	add.f32 	%f45, %f44, %f39;
	mul.f32 	%f46, %f3, %f45;
	cvt.f64.f32 	%fd16, %f46;
	add.f64 	%fd17, %fd15, %fd16;
	add.s32 	%r140, %r32, %r130;
	mul.wide.s32 	%rd38, %r140, 4;
	add.s64 	%rd39, %rd75, %rd38;
	ld.global.f32 	%f47, [%rd39];
	sub.f32 	%f48, %f47, %f37;
	add.s32 	%r141, %r32, %r132;
	mul.wide.s32 	%rd40, %r141, 4;
	add.s64 	%rd41, %rd75, %rd40;
	ld.global.f32 	%f49, [%rd41];
	sub.f32 	%f50, %f48, %f49;
	add.f32 	%f51, %f50, %f38;
	mul.f32 	%f52, %f4, %f51;
	cvt.f64.f32 	%fd18, %f52;
	add.f64 	%fd19, %fd17, %fd18;
	mad.lo.s32 	%r142, %r20, %r2, %r20;
	add.s32 	%r143, %r142, %r16;
	mul.wide.s32 	%rd42, %r143, 4;
	add.s64 	%rd43, %rd75, %rd42;
	ld.global.f32 	%f53, [%rd43];
	sub.f32 	%f54, %f38, %f53;
	sub.f32 	%f55, %f54, %f40;
	add.s32 	%r144, %r142, %r13;
	mul.wide.s32 	%rd44, %r144, 4;
	add.s64 	%rd45, %rd75, %rd44;
	ld.global.f32 	%f56, [%rd45];
	add.f32 	%f57, %f55, %f56;
	mul.f32 	%f58, %f1, %f57;
	cvt.f64.f32 	%fd20, %f58;
	add.f64 	%fd21, %fd19, %fd20;
	add.s32 	%r145, %r28, %r130;
	mul.wide.s32 	%rd46, %r145, 4;
	add.s64 	%rd47, %rd75, %rd46;
	ld.global.f32 	%f59, [%rd47];
	sub.f32 	%f60, %f39, %f59;
	sub.f32 	%f61, %f60, %f40;
	add.s32 	%r146, %r28, %r132;
	mul.wide.s32 	%rd48, %r146, 4;
	add.s64 	%rd49, %rd75, %rd48;
	ld.global.f32 	%f62, [%rd49];
	add.f32 	%f63, %f61, %f62;
	mul.f32 	%f64, %f2, %f63;
	cvt.f64.f32 	%fd22, %f64;
	add.f64 	%fd2, %fd21, %fd22;
	setp.ge.s32 	%p29, %r8, %r34;
	setp.ge.s32 	%p30, %r14, %r41;
	or.pred  	%p31, %p29, %p30;
	or.pred  	%p33, %p20, %p31;
	or.pred  	%p35, %p33, %p26;
	setp.eq.s32 	%p36, %r10, %r24;
	or.pred  	%p37, %p35, %p36;
	setp.eq.s32 	%p38, %r16, %r32;
	or.pred  	%p39, %p37, %p38;
	mov.f32 	%f75, 0f00000000;
	@%p39 bra 	$L__BB8_17;
	ld.param.u32 	%r177, [updateGradInputFracKernel_param_10];
	mad.lo.s32 	%r147, %r10, %r177, %r16;
	mul.wide.s32 	%rd50, %r147, 4;
	add.s64 	%rd51, %rd70, %rd50;
	ld.global.f32 	%f75, [%rd51];
$L__BB8_17:
	mul.f32 	%f66, %f3, %f4;
	mul.f32 	%f67, %f66, %f75;
	cvt.f64.f32 	%fd23, %f67;
	add.f64 	%fd3, %fd2, %fd23;
	setp.gt.s32 	%p43, %r5, %r34;
	or.pred  	%p44, %p43, %p30;
	or.pred  	%p46, %p17, %p44;
	or.pred  	%p47, %p46, %p26;
	setp.eq.s32 	%p48, %r7, %r20;
	or.pred  	%p49, %p47, %p48;
	or.pred  	%p50, %p49, %p38;
	mov.f32 	%f76, 0f00000000;
	@%p50 bra 	$L__BB8_19;
	ld.param.u32 	%r178, [updateGradInputFracKernel_param_10];
	mad.lo.s32 	%r152, %r20, %r178, %r16;
	mul.wide.s32 	%rd52, %r152, 4;
	add.s64 	%rd53, %rd70, %rd52;
	ld.global.f32 	%f76, [%rd53];
$L__BB8_19:
	setp.eq.s32 	%p51, %r10, %r24;
	setp.lt.s32 	%p52, %r8, 0;
	setp.ge.s32 	%p53, %r8, %r34;
	mul.f32 	%f69, %f1, %f4;
	mul.f32 	%f70, %f69, %f76;
	cvt.f64.f32 	%fd24, %f70;
	add.f64 	%fd4, %fd3, %fd24;
	setp.gt.s32 	%p54, %r11, %r41;
	or.pred  	%p55, %p53, %p54;
	or.pred  	%p56, %p52, %p55;
	setp.lt.s32 	%p57, %r11, 1;
	or.pred  	%p58, %p56, %p57;
	or.pred  	%p59, %p58, %p51;
	setp.eq.s32 	%p60, %r13, %r28;
	or.pred  	%p61, %p59, %p60;
	mov.f32 	%f77, 0f00000000;
	@%p61 bra 	$L__BB8_21;
	ld.param.u32 	%r179, [updateGradInputFracKernel_param_10];
	mad.lo.s32 	%r157, %r10, %r179, %r28;
	mul.wide.s32 	%rd54, %r157, 4;
	add.s64 	%rd55, %rd70, %rd54;
	ld.global.f32 	%f77, [%rd55];
$L__BB8_21:
	setp.eq.s32 	%p62, %r13, %r28;
	setp.lt.s32 	%p63, %r11, 1;
	setp.gt.s32 	%p64, %r11, %r41;
	setp.eq.s32 	%p65, %r7, %r20;
	setp.lt.s32 	%p66, %r5, 1;
	setp.gt.s32 	%p67, %r5, %r34;
	mul.f32 	%f72, %f2, %f3;
	mul.f32 	%f73, %f72, %f77;
	cvt.f64.f32 	%fd25, %f73;
	add.f64 	%fd5, %fd4, %fd25;
	mul.f32 	%f11, %f1, %f2;
	or.pred  	%p68, %p67, %p64;
	or.pred  	%p69, %p66, %p68;
	or.pred  	%p70, %p69, %p63;
	or.pred  	%p71, %p70, %p65;
	or.pred  	%p72, %p71, %p62;
	mov.f32 	%f78, 0f00000000;
	@%p72 bra 	$L__BB8_23;
	ld.param.u32 	%r180, [updateGradInputFracKernel_param_10];
	mad.lo.s32 	%r162, %r20, %r180, %r28;
	mul.wide.s32 	%rd56, %r162, 4;
	add.s64 	%rd57, %rd70, %rd56;
	ld.global.f32 	%f78, [%rd57];
$L__BB8_23:
	ld.param.u32 	%r181, [updateGradInputFracKernel_param_11];
	mul.f32 	%f74, %f11, %f78;
	cvt.f64.f32 	%fd26, %f74;
	add.f64 	%fd27, %fd5, %fd26;
	mad.lo.s32 	%r163, %r1, %r2, %r1;
	add.s32 	%r164, %r2, %r163;
	add.s32 	%r165, %r164, 1;
	mul.wide.s32 	%rd58, %r165, 4;
	add.s64 	%rd75, %rd75, %rd58;
	add.s32 	%r182, %r182, 1;
	setp.ne.s32 	%p73, %r182, 0;
	add.s64 	%rd74, %rd74, 4;
	add.s64 	%rd73, %rd73, 4;
	add.s64 	%rd72, %rd72, 4;
	add.s64 	%rd71, %rd71, 4;
	mul.wide.s32 	%rd59, %r181, 4;
	add.s64 	%rd70, %rd70, %rd59;
	@%p73 bra 	$L__BB8_3;
	cvt.rn.f32.f64 	%f79, %fd27;
$L__BB8_25:
	ld.param.u64 	%rd64, [updateGradInputFracKernel_param_1];
	mov.u32 	%r166, %ctaid.x;
	shl.b32 	%r167, %r166, 5;
	mov.u32 	%r168, %tid.x;
	add.s32 	%r169, %r167, %r168;
	mov.u32 	%r170, %ctaid.y;
	shl.b32 	%r171, %r170, 5;
	mov.u32 	%r172, %tid.y;
	add.s32 	%r173, %r171, %r172;
	mad.lo.s32 	%r174, %r41, %r169, %r173;
	cvta.to.global.u64 	%rd60, %rd64;
	mul.wide.s32 	%rd61, %r174, 4;
	add.s64 	%rd62, %rd60, %rd61;
	st.global.f32 	[%rd62], %f79;
$L__BB8_26:
	ret;

}
	// .globl	xMaxDeltaIntegralFracKernel
.visible .entry xMaxDeltaIntegralFracKernel(
	.param .u64 .ptr .align 1 xMaxDeltaIntegralFracKernel_param_0,
	.param .u64 .ptr .align 1 xMaxDeltaIntegralFracKernel_param_1,
	.param .u32 xMaxDeltaIntegralFracKernel_param_2,
	.param .u32 xMaxDeltaIntegralFracKernel_param_3,
	.param .u32 xMaxDeltaIntegralFracKernel_param_4,
	.param .u64 .ptr .align 1 xMaxDeltaIntegralFracKernel_param_5,
	.param .u64 .ptr .align 1 xMaxDeltaIntegralFracKernel_param_6,
	.param .u64 .ptr .align 1 xMaxDeltaIntegralFracKernel_param_7,
	.param .u64 .ptr .align 1 xMaxDeltaIntegralFracKernel_param_8,
	.param .u32 xMaxDeltaIntegralFracKernel_param_9,
	.param .u32 xMaxDeltaIntegralFracKernel_param_10,
	.param .u32 xMaxDeltaIntegralFracKernel_param_11
)
{
	.reg .pred 	%p<15>;
	.reg .b32 	%r<64>;
	.reg .b32 	%f<37>;
	.reg .b64 	%rd<36>;

	ld.param.u64 	%rd3, [xMaxDeltaIntegralFracKernel_param_1];
	ld.param.u32 	%r21, [xMaxDeltaIntegralFracKernel_param_2];
	ld.param.u32 	%r16, [xMaxDeltaIntegralFracKernel_param_3];
	ld.param.u32 	%r17, [xMaxDeltaIntegralFracKernel_param_4];
	ld.param.u64 	%rd4, [xMaxDeltaIntegralFracKernel_param_5];
	ld.param.u64 	%rd6, [xMaxDeltaIntegralFracKernel_param_7];
	ld.param.u64 	%rd7, [xMaxDeltaIntegralFracKernel_param_8];
	ld.param.u32 	%r18, [xMaxDeltaIntegralFracKernel_param_9];
	ld.param.u32 	%r19, [xMaxDeltaIntegralFracKernel_param_10];
	ld.param.u32 	%r20, [xMaxDeltaIntegralFracKernel_param_11];
	cvta.to.global.u64 	%rd1, %rd7;
	add.s32 	%r1, %r16, -1;
	add.s32 	%r22, %r1, %r19;
	div.s32 	%r2, %r22, %r19;
	add.s32 	%r3, %r17, -1;
	add.s32 	%r23, %r3, %r20;
	div.s32 	%r4, %r23, %r20;
	mov.u32 	%r24, %ctaid.x;
	shl.b32 	%r25, %r24, 10;
	mov.u32 	%r26, %tid.x;
	or.b32  	%r27, %r25, %r26;
	div.s32 	%r28, %r27, %r4;
	mul.lo.s32 	%r29, %r28, %r4;
	sub.s32 	%r5, %r27, %r29;
	div.s32 	%r7, %r28, %r2;
	mul.lo.s32 	%r30, %r7, %r2;
	sub.s32 	%r6, %r28, %r30;
	setp.ge.s32 	%p1, %r7, %r21;
	or.b32  	%r31, %r4, %r2;
	setp.lt.s32 	%p2, %r31, 0;
	or.pred  	%p3, %p2, %p1;
	@%p3 bra 	$L__BB9_6;
	ld.param.u64 	%rd35, [xMaxDeltaIntegralFracKernel_param_6];
	cvta.to.global.u64 	%rd8, %rd35;
	cvta.to.global.u64 	%rd9, %rd4;
	cvta.to.global.u64 	%rd10, %rd6;
	mul.wide.s32 	%rd11, %r7, 4;
	add.s64 	%rd12, %rd9, %rd11;
	ld.global.f32 	%f8, [%rd12];
	cvt.rmi.f32.f32 	%f9, %f8;
	cvt.rzi.s32.f32 	%r32, %f9;
	mad.lo.s32 	%r33, %r6, %r19, %r32;
	mul.lo.s32 	%r8, %r5, %r20;
	add.s32 	%r9, %r8, 1;
	mul.lo.s32 	%r35, %r4, %r2;
	mul.lo.s32 	%r10, %r35, %r7;
	add.s64 	%rd13, %rd8, %rd11;
	ld.global.f32 	%f10, [%rd13];
	add.f32 	%f11, %f10, 0fBF800000;
	cvt.rpi.f32.f32 	%f12, %f11;
	cvt.rzi.s32.f32 	%r11, %f12;
	cvt.rn.f32.s32 	%f13, %r11;
	sub.f32 	%f1, %f13, %f10;
	add.s64 	%rd14, %rd10, %rd11;
	ld.global.f32 	%f2, [%rd14];
	cvt.rmi.f32.f32 	%f14, %f2;
	cvt.rzi.s32.f32 	%r12, %f14;
	add.s32 	%r13, %r11, %r9;
	setp.lt.s32 	%p4, %r13, 1;
	add.s32 	%r14, %r33, 1;
	setp.ge.s32 	%p5, %r14, %r16;
	or.pred  	%p6, %p4, %p5;
	mov.f32 	%f35, 0f00000000;
	@%p6 bra 	$L__BB9_3;
	min.s32 	%r36, %r1, %r14;
	max.s32 	%r37, %r36, 0;
	add.s32 	%r38, %r11, %r8;
	min.s32 	%r39, %r3, %r38;
	max.s32 	%r40, %r39, 0;
	mad.lo.s32 	%r41, %r37, %r18, %r40;
	mul.wide.s32 	%rd15, %r41, 4;
	add.s64 	%rd16, %rd1, %rd15;
	ld.global.f32 	%f35, [%rd16];
$L__BB9_3:
	setp.ge.s32 	%p7, %r14, %r16;
	add.s32 	%r15, %r12, %r9;
	setp.ge.s32 	%p8, %r15, %r17;
	or.pred  	%p9, %p8, %p7;
	mov.f32 	%f36, 0f00000000;
	@%p9 bra 	$L__BB9_5;
	min.s32 	%r42, %r1, %r14;
	max.s32 	%r43, %r42, 0;
	min.s32 	%r44, %r3, %r15;
	max.s32 	%r45, %r44, 0;
	mad.lo.s32 	%r46, %r43, %r18, %r45;
	mul.wide.s32 	%rd17, %r46, 4;
	add.s64 	%rd18, %rd1, %rd17;
	ld.global.f32 	%f36, [%rd18];
$L__BB9_5:
	ld.param.u64 	%rd34, [xMaxDeltaIntegralFracKernel_param_0];
	cvta.to.global.u64 	%rd19, %rd34;
	setp.lt.s32 	%p10, %r15, 1;
	cvt.rn.f32.s32 	%f16, %r12;
	sub.f32 	%f17, %f2, %f16;
	selp.f32 	%f18, 0f3F800000, %f17, %p10;
	fma.rn.f32 	%f19, %f18, %f36, 0f00000000;
	setp.lt.s32 	%p11, %r13, %r17;
	add.f32 	%f20, %f1, 0f3F800000;
	selp.f32 	%f21, %f20, 0f3F800000, %p11;
	fma.rn.f32 	%f22, %f21, %f35, %f19;
	add.s32 	%r47, %r14, 1;
	min.s32 	%r48, %r47, %r16;
	max.s32 	%r49, %r48, 0;
	mad.lo.s32 	%r50, %r49, %r17, %r49;
	min.s32 	%r51, %r15, %r17;
	max.s32 	%r52, %r51, 0;
	add.s32 	%r53, %r50, %r52;
	mul.wide.s32 	%rd20, %r53, 4;
	add.s64 	%rd21, %rd19, %rd20;
	ld.global.f32 	%f23, [%rd21];
	add.f32 	%f24, %f23, %f22;
	min.s32 	%r54, %r14, %r16;
	max.s32 	%r55, %r54, 0;
	mad.lo.s32 	%r56, %r55, %r17, %r55;
	add.s32 	%r57, %r56, %r52;
	mul.wide.s32 	%rd22, %r57, 4;
	add.s64 	%rd23, %rd19, %rd22;
	ld.global.f32 	%f25, [%rd23];
	sub.f32 	%f26, %f24, %f25;
	min.s32 	%r58, %r13, %r17;
	max.s32 	%r59, %r58, 0;
	add.s32 	%r60, %r50, %r59;
	mul.wide.s32 	%rd24, %r60, 4;
	add.s64 	%rd25, %rd19, %rd24;
	ld.global.f32 	%f27, [%rd25];
	sub.f32 	%f28, %f26, %f27;
	add.s32 	%r61, %r56, %r59;
	mul.wide.s32 	%rd26, %r61, 4;
	add.s64 	%rd27, %rd19, %rd26;
	ld.global.f32 	%f29, [%rd27];
	add.f32 	%f30, %f29, %f28;
	setp.gt.s32 	%p12, %r14, 0;
	setp.lt.s32 	%p13, %r14, %r16;
	and.pred  	%p14, %p12, %p13;
	selp.u32 	%r62, 1, 0, %p14;
	cvt.rn.f32.u32 	%f31, %r62;
	mul.f32 	%f32, %f30, %f31;
	mad.lo.s32 	%r63, %r6, %r4, %r5;
	cvt.s64.s32 	%rd28, %r63;
	cvt.s64.s32 	%rd29, %r10;
	add.s64 	%rd30, %rd29, %rd28;
	cvta.to.global.u64 	%rd31, %rd3;
	shl.b64 	%rd32, %rd30, 2;
	add.s64 	%rd33, %rd31, %rd32;
	ld.global.f32 	%f33, [%rd33];
	mul.f32 	%f34, %f33, %f32;
	st.global.f32 	[%rd33], %f34;
$L__BB9_6:
	ret;

}
	// .globl	xMinDeltaIntegralFracKernel
.visible .entry xMinDeltaIntegralFracKernel(
	.param .u64 .ptr .align 1 xMinDeltaIntegralFracKernel_param_0,
	.param .u64 .ptr .align 1 xMinDeltaIntegralFracKernel_param_1,
	.param .u32 xMinDeltaIntegralFracKernel_param_2,
	.param .u32 xMinDeltaIntegralFracKernel_param_3,
	.param .u32 xMinDeltaIntegralFracKernel_param_4,
	.param .u64 .ptr .align 1 xMinDeltaIntegralFracKernel_param_5,
	.param .u64 .ptr .align 1 xMinDeltaIntegralFracKernel_param_6,
	.param .u64 .ptr .align 1 xMinDeltaIntegralFracKernel_param_7,
	.param .u64 .ptr .align 1 xMinDeltaIntegralFracKernel_param_8,
	.param .u32 xMinDeltaIntegralFracKernel_param_9,
	.param .u32 xMinDeltaIntegralFracKernel_param_10,
	.param .u32 xMinDeltaIntegralFracKernel_param_11
)
{
	.reg .pred 	%p<13>;
	.reg .b32 	%r<68>;
	.reg .b32 	%f<39>;
	.reg .b64 	%rd<37>;

	ld.param.u64 	%rd3, [xMinDeltaIntegralFracKernel_param_1];
	ld.param.u32 	%r23, [xMinDeltaIntegralFracKernel_param_2];
	ld.param.u32 	%r18, [xMinDeltaIntegralFracKernel_param_3];
	ld.param.u32 	%r19, [xMinDeltaIntegralFracKernel_param_4];
	ld.param.u64 	%rd4, [xMinDeltaIntegralFracKernel_param_5];
	ld.param.u64 	%rd7, [xMinDeltaIntegralFracKernel_param_8];
	ld.param.u32 	%r20, [xMinDeltaIntegralFracKernel_param_9];
	ld.param.u32 	%r21, [xMinDeltaIntegralFracKernel_param_10];
	ld.param.u32 	%r22, [xMinDeltaIntegralFracKernel_param_11];
	cvta.to.global.u64 	%rd1, %rd7;
	add.s32 	%r1, %r18, -1;
	add.s32 	%r24, %r1, %r21;
	div.s32 	%r2, %r24, %r21;
	add.s32 	%r3, %r19, -1;
	add.s32 	%r25, %r3, %r22;
	div.s32 	%r4, %r25, %r22;
	mov.u32 	%r26, %ctaid.x;
	shl.b32 	%r27, %r26, 10;
	mov.u32 	%r28, %tid.x;
	or.b32  	%r29, %r27, %r28;
	div.s32 	%r30, %r29, %r4;
	mul.lo.s32 	%r31, %r30, %r4;
	sub.s32 	%r5, %r29, %r31;
	div.s32 	%r7, %r30, %r2;
	mul.lo.s32 	%r32, %r7, %r2;
	sub.s32 	%r6, %r30, %r32;
	setp.ge.s32 	%p1, %r7, %r23;
	or.b32  	%r33, %r4, %r2;
	setp.lt.s32 	%p2, %r33, 0;
	or.pred  	%p3, %p2, %p1;
	@%p3 bra 	$L__BB10_6;
	ld.param.u64 	%rd36, [xMinDeltaIntegralFracKernel_param_7];
	ld.param.u64 	%rd35, [xMinDeltaIntegralFracKernel_param_6];
	cvta.to.global.u64 	%rd8, %rd4;
	cvta.to.global.u64 	%rd9, %rd35;
	cvta.to.global.u64 	%rd10, %rd36;
	mul.lo.s32 	%r8, %r6, %r21;
	mul.wide.s32 	%rd11, %r7, 4;
	add.s64 	%rd12, %rd8, %rd11;
	ld.global.f32 	%f8, [%rd12];
	add.f32 	%f9, %f8, 0fBF800000;
	cvt.rpi.f32.f32 	%f10, %f9;
	cvt.rzi.s32.f32 	%r12, %f10;
	add.s32 	%r34, %r8, %r12;
	mul.lo.s32 	%r9, %r5, %r22;
	add.s32 	%r10, %r9, 1;
	mul.lo.s32 	%r36, %r4, %r2;
	mul.lo.s32 	%r11, %r36, %r7;
	add.s64 	%rd13, %rd9, %rd11;
	ld.global.f32 	%f11, [%rd13];
	add.f32 	%f12, %f11, 0fBF800000;
	cvt.rpi.f32.f32 	%f13, %f12;
	cvt.rzi.s32.f32 	%r13, %f13;
	cvt.rn.f32.s32 	%f14, %r13;
	sub.f32 	%f1, %f14, %f11;
	add.s64 	%rd14, %rd10, %rd11;
	ld.global.f32 	%f2, [%rd14];
	cvt.rmi.f32.f32 	%f15, %f2;
	cvt.rzi.s32.f32 	%r14, %f15;
	add.s32 	%r15, %r13, %r10;
	add.s32 	%r16, %r34, 1;
	min.s32 	%r37, %r15, %r16;
	setp.lt.s32 	%p4, %r37, 1;
	mov.f32 	%f37, 0f00000000;
	@%p4 bra 	$L__BB10_3;
	min.s32 	%r39, %r1, %r34;
	max.s32 	%r40, %r39, 0;
	add.s32 	%r41, %r13, %r9;
	min.s32 	%r42, %r3, %r41;
	max.s32 	%r43, %r42, 0;
	mad.lo.s32 	%r44, %r40, %r20, %r43;
	mul.wide.s32 	%rd15, %r44, 4;
	add.s64 	%rd16, %rd1, %rd15;
	ld.global.f32 	%f37, [%rd16];
$L__BB10_3:
	setp.lt.s32 	%p5, %r16, 1;
	add.s32 	%r17, %r14, %r10;
	setp.ge.s32 	%p6, %r17, %r19;
	or.pred  	%p7, %p6, %p5;
	mov.f32 	%f38, 0f00000000;
	@%p7 bra 	$L__BB10_5;
	min.s32 	%r46, %r1, %r34;
	max.s32 	%r47, %r46, 0;
	min.s32 	%r48, %r3, %r17;
	max.s32 	%r49, %r48, 0;
	mad.lo.s32 	%r50, %r47, %r20, %r49;
	mul.wide.s32 	%rd17, %r50, 4;
	add.s64 	%rd18, %rd1, %rd17;
	ld.global.f32 	%f38, [%rd18];
$L__BB10_5:
	ld.param.u64 	%rd34, [xMinDeltaIntegralFracKernel_param_0];
	cvta.to.global.u64 	%rd19, %rd34;
	setp.lt.s32 	%p8, %r17, 1;
	cvt.rn.f32.s32 	%f17, %r14;
	sub.f32 	%f18, %f2, %f17;
	selp.f32 	%f19, 0f3F800000, %f18, %p8;
	fma.rn.f32 	%f20, %f19, %f38, 0f00000000;
	setp.lt.s32 	%p9, %r15, %r19;
	add.f32 	%f21, %f1, 0f3F800000;
	selp.f32 	%f22, %f21, 0f3F800000, %p9;
	fma.rn.f32 	%f23, %f22, %f37, %f20;
	min.s32 	%r51, %r16, %r18;
	max.s32 	%r52, %r51, 0;
	mad.lo.s32 	%r53, %r52, %r19, %r52;
	min.s32 	%r54, %r17, %r19;
	max.s32 	%r55, %r54, 0;
	add.s32 	%r56, %r53, %r55;
	mul.wide.s32 	%rd20, %r56, 4;
	add.s64 	%rd21, %rd19, %rd20;
	ld.global.f32 	%f24, [%rd21];
	add.f32 	%f25, %f24, %f23;
	min.s32 	%r58, %r34, %r18;
	max.s32 	%r59, %r58, 0;
	mad.lo.s32 	%r60, %r59, %r19, %r59;
	add.s32 	%r61, %r60, %r55;
	mul.wide.s32 	%rd22, %r61, 4;
	add.s64 	%rd23, %rd19, %rd22;
	ld.global.f32 	%f26, [%rd23];
	sub.f32 	%f27, %f25, %f26;
	min.s32 	%r62, %r15, %r19;
	max.s32 	%r63, %r62, 0;
	add.s32 	%r64, %r53, %r63;
	mul.wide.s32 	%rd24, %r64, 4;
	add.s64 	%rd25, %rd19, %rd24;
	ld.global.f32 	%f28, [%rd25];
	sub.f32 	%f29, %f27, %f28;
	add.s32 	%r65, %r60, %r63;
	mul.wide.s32 	%rd26, %r65, 4;
	add.s64 	%rd27, %rd19, %rd26;
	ld.global.f32 	%f30, [%rd27];
	add.f32 	%f31, %f30, %f29;
	setp.gt.s32 	%p10, %r16, 0;
	setp.lt.s32 	%p11, %r16, %r18;
	and.pred  	%p12, %p10, %p11;
	selp.u32 	%r66, 1, 0, %p12;
	cvt.rn.f32.u32 	%f32, %r66;
	neg.f32 	%f33, %f32;
	mul.f32 	%f34, %f31, %f33;
	mad.lo.s32 	%r67, %r6, %r4, %r5;
	cvt.s64.s32 	%rd28, %r67;
	cvt.s64.s32 	%rd29, %r11;
	add.s64 	%rd30, %rd29, %rd28;
	cvta.to.global.u64 	%rd31, %rd3;
	shl.b64 	%rd32, %rd30, 2;
	add.s64 	%rd33, %rd31, %rd32;
	ld.global.f32 	%f35, [%rd33];
	mul.f32 	%f36, %f35, %f34;
	st.global.f32 	[%rd33], %f36;
$L__BB10_6:
	ret;

}
	// .globl	yMaxDeltaIntegralFracKernel
.visible .entry yMaxDeltaIntegralFracKernel(
	.param .u64 .ptr .align 1 yMaxDeltaIntegralFracKernel_param_0,
	.param .u64 .ptr .align 1 yMaxDeltaIntegralFracKernel_param_1,
	.param .u32 yMaxDeltaIntegralFracKernel_param_2,
	.param .u32 yMaxDeltaIntegralFracKernel_param_3,
	.param .u32 yMaxDeltaIntegralFracKernel_param_4,
	.param .u64 .ptr .align 1 yMaxDeltaIntegralFracKernel_param_5,
	.param .u64 .ptr .align 1 yMaxDeltaIntegralFracKernel_param_6,
	.param .u64 .ptr .align 1 yMaxDeltaIntegralFracKernel_param_7,
	.param .u64 .ptr .align 1 yMaxDeltaIntegralFracKernel_param_8,
	.param .u32 yMaxDeltaIntegralFracKernel_param_9,
	.param .u32 yMaxDeltaIntegralFracKernel_param_10,
	.param .u32 yMaxDeltaIntegralFracKernel_param_11
)
{
	.reg .pred 	%p<15>;
	.reg .b32 	%r<64>;
	.reg .b32 	%f<37>;
	.reg .b64 	%rd<36>;

	ld.param.u64 	%rd3, [yMaxDeltaIntegralFracKernel_param_1];
	ld.param.u32 	%r21, [yMaxDeltaIntegralFracKernel_param_2];
	ld.param.u32 	%r16, [yMaxDeltaIntegralFracKernel_param_3];
	ld.param.u32 	%r17, [yMaxDeltaIntegralFracKernel_param_4];
	ld.param.u64 	%rd4, [yMaxDeltaIntegralFracKernel_param_5];
	ld.param.u64 	%rd6, [yMaxDeltaIntegralFracKernel_param_7];
	ld.param.u64 	%rd7, [yMaxDeltaIntegralFracKernel_param_8];
	ld.param.u32 	%r18, [yMaxDeltaIntegralFracKernel_param_9];
	ld.param.u32 	%r19, [yMaxDeltaIntegralFracKernel_param_10];
	ld.param.u32 	%r20, [yMaxDeltaIntegralFracKernel_param_11];
	cvta.to.global.u64 	%rd1, %rd7;
	add.s32 	%r1, %r16, -1;
	add.s32 	%r22, %r1, %r19;
	div.s32 	%r2, %r22, %r19;
	add.s32 	%r3, %r17, -1;
	add.s32 	%r23, %r3, %r20;
	div.s32 	%r4, %r23, %r20;
	mov.u32 	%r24, %ctaid.x;
	shl.b32 	%r25, %r24, 10;
	mov.u32 	%r26, %tid.x;
	or.b32  	%r27, %r25, %r26;
	div.s32 	%r28, %r27, %r4;
	mul.lo.s32 	%r29, %r28, %r4;
	sub.s32 	%r5, %r27, %r29;
	div.s32 	%r7, %r28, %r2;
	mul.lo.s32 	%r30, %r7, %r2;
	sub.s32 	%r6, %r28, %r30;
	setp.ge.s32 	%p1, %r7, %r21;
	or.b32  	%r31, %r4, %r2;
	setp.lt.s32 	%p2, %r31, 0;
	or.pred  	%p3, %p2, %p1;
	@%p3 bra 	$L__BB11_6;
	ld.param.u64 	%rd35, [yMaxDeltaIntegralFracKernel_param_6];
	cvta.to.global.u64 	%rd8, %rd4;
	cvta.to.global.u64 	%rd9, %rd35;
	cvta.to.global.u64 	%rd10, %rd6;
	mul.lo.s32 	%r8, %r6, %r19;
	add.s32 	%r9, %r8, 1;
	mul.wide.s32 	%rd11, %r7, 4;
	add.s64 	%rd12, %rd10, %rd11;
	ld.global.f32 	%f8, [%rd12];
	cvt.rmi.f32.f32 	%f9, %f8;
	cvt.rzi.s32.f32 	%r32, %f9;
	mad.lo.s32 	%r33, %r5, %r20, %r32;
	mul.lo.s32 	%r34, %r4, %r2;
	mul.lo.s32 	%r10, %r34, %r7;
	add.s64 	%rd13, %rd8, %rd11;
	ld.global.f32 	%f10, [%rd13];
	add.f32 	%f11, %f10, 0fBF800000;
	cvt.rpi.f32.f32 	%f12, %f11;
	cvt.rzi.s32.f32 	%r11, %f12;
	cvt.rn.f32.s32 	%f13, %r11;
	sub.f32 	%f1, %f13, %f10;
	add.s64 	%rd14, %rd9, %rd11;
	ld.global.f32 	%f2, [%rd14];
	cvt.rmi.f32.f32 	%f14, %f2;
	cvt.rzi.s32.f32 	%r12, %f14;
	add.s32 	%r13, %r33, 1;
	setp.ge.s32 	%p4, %r13, %r17;
	add.s32 	%r35, %r11, %r9;
	setp.lt.s32 	%p5, %r35, 1;
	or.pred  	%p6, %p4, %p5;
	mov.f32 	%f35, 0f00000000;
	@%p6 bra 	$L__BB11_3;
	add.s32 	%r36, %r11, %r8;
	min.s32 	%r37, %r1, %r36;
	max.s32 	%r38, %r37, 0;
	min.s32 	%r39, %r3, %r13;
	max.s32 	%r40, %r39, 0;
	mad.lo.s32 	%r41, %r38, %r18, %r40;
	mul.wide.s32 	%rd15, %r41, 4;
	add.s64 	%rd16, %rd1, %rd15;
	ld.global.f32 	%f35, [%rd16];
$L__BB11_3:
	setp.ge.s32 	%p7, %r13, %r17;
	add.s32 	%r15, %r12, %r9;
	setp.ge.s32 	%p8, %r15, %r16;
	or.pred  	%p9, %p7, %p8;
	mov.f32 	%f36, 0f00000000;
	@%p9 bra 	$L__BB11_5;
	min.s32 	%r42, %r1, %r15;
	max.s32 	%r43, %r42, 0;
	min.s32 	%r44, %r3, %r13;
	max.s32 	%r45, %r44, 0;
	mad.lo.s32 	%r46, %r43, %r18, %r45;
	mul.wide.s32 	%rd17, %r46, 4;
	add.s64 	%rd18, %rd1, %rd17;
	ld.global.f32 	%f36, [%rd18];
$L__BB11_5:
	ld.param.u64 	%rd34, [yMaxDeltaIntegralFracKernel_param_0];
	cvta.to.global.u64 	%rd19, %rd34;
	setp.lt.s32 	%p10, %r35, %r16;
	add.f32 	%f16, %f1, 0f3F800000;
	selp.f32 	%f17, %f16, 0f3F800000, %p10;
	fma.rn.f32 	%f18, %f17, %f35, 0f00000000;
	setp.lt.s32 	%p11, %r15, 1;
	cvt.rn.f32.s32 	%f19, %r12;
	sub.f32 	%f20, %f2, %f19;
	selp.f32 	%f21, 0f3F800000, %f20, %p11;
	fma.rn.f32 	%f22, %f21, %f36, %f18;
	min.s32 	%r47, %r15, %r16;
	max.s32 	%r48, %r47, 0;
	mad.lo.s32 	%r49, %r48, %r17, %r48;
	add.s32 	%r50, %r13, 1;
	min.s32 	%r51, %r50, %r17;
	max.s32 	%r52, %r51, 0;
	add.s32 	%r53, %r52, %r49;
	mul.wide.s32 	%rd20, %r53, 4;
	add.s64 	%rd21, %rd19, %rd20;
	ld.global.f32 	%f23, [%rd21];
	add.f32 	%f24, %f23, %f22;
	min.s32 	%r54, %r13, %r17;
	max.s32 	%r55, %r54, 0;
	add.s32 	%r56, %r49, %r55;
	mul.wide.s32 	%rd22, %r56, 4;
	add.s64 	%rd23, %rd19, %rd22;
	ld.global.f32 	%f25, [%rd23];
	sub.f32 	%f26, %f24, %f25;
	min.s32 	%r57, %r35, %r16;
	max.s32 	%r58, %r57, 0;
	mad.lo.s32 	%r59, %r58, %r17, %r58;
	add.s32 	%r60, %r52, %r59;
	mul.wide.s32 	%rd24, %r60, 4;
	add.s64 	%rd25, %rd19, %rd24;
	ld.global.f32 	%f27, [%rd25];
	sub.f32 	%f28, %f26, %f27;
	add.s32 	%r61, %r59, %r55;
	mul.wide.s32 	%rd26, %r61, 4;
	add.s64 	%rd27, %rd19, %rd26;
	ld.global.f32 	%f29, [%rd27];
	add.f32 	%f30, %f29, %f28;
	setp.gt.s32 	%p12, %r13, 0;
	setp.lt.s32 	%p13, %r13, %r17;
	and.pred  	%p14, %p12, %p13;
	selp.u32 	%r62, 1, 0, %p14;
	cvt.rn.f32.u32 	%f31, %r62;
	mul.f32 	%f32, %f30, %f31;
	mad.lo.s32 	%r63, %r6, %r4, %r5;
	cvt.s64.s32 	%rd28, %r63;
	cvt.s64.s32 	%rd29, %r10;
	add.s64 	%rd30, %rd29, %rd28;
	cvta.to.global.u64 	%rd31, %rd3;
	shl.b64 	%rd32, %rd30, 2;
	add.s64 	%rd33, %rd31, %rd32;
	ld.global.f32 	%f33, [%rd33];
	mul.f32 	%f34, %f33, %f32;
	st.global.f32 	[%rd33], %f34;
$L__BB11_6:
	ret;

}
	// .globl	yMinDeltaIntegralFracKernel
.visible .entry yMinDeltaIntegralFracKernel(
	.param .u64 .ptr .align 1 yMinDeltaIntegralFracKernel_param_0,
	.param .u64 .ptr .align 1 yMinDeltaIntegralFracKernel_param_1,
	.param .u32 yMinDeltaIntegralFracKernel_param_2,
	.param .u32 yMinDeltaIntegralFracKernel_param_3,
	.param .u32 yMinDeltaIntegralFracKernel_param_4,
	.param .u64 .ptr .align 1 yMinDeltaIntegralFracKernel_param_5,
	.param .u64 .ptr .align 1 yMinDeltaIntegralFracKernel_param_6,
	.param .u64 .ptr .align 1 yMinDeltaIntegralFracKernel_param_7,
	.param .u64 .ptr .align 1 yMinDeltaIntegralFracKernel_param_8,
	.param .u32 yMinDeltaIntegralFracKernel_param_9,
	.param .u32 yMinDeltaIntegralFracKernel_param_10,
	.param .u32 yMinDeltaIntegralFracKernel_param_11
)
{
	.reg .pred 	%p<13>;
	.reg .b32 	%r<68>;
	.reg .b32 	%f<39>;
	.reg .b64 	%rd<37>;

	ld.param.u64 	%rd3, [yMinDeltaIntegralFracKernel_param_1];
	ld.param.u32 	%r23, [yMinDeltaIntegralFracKernel_param_2];
	ld.param.u32 	%r18, [yMinDeltaIntegralFracKernel_param_3];
	ld.param.u32 	%r19, [yMinDeltaIntegralFracKernel_param_4];
	ld.param.u64 	%rd4, [yMinDeltaIntegralFracKernel_param_5];
	ld.param.u64 	%rd7, [yMinDeltaIntegralFracKernel_param_8];
	ld.param.u32 	%r20, [yMinDeltaIntegralFracKernel_param_9];
	ld.param.u32 	%r21, [yMinDeltaIntegralFracKernel_param_10];
	ld.param.u32 	%r22, [yMinDeltaIntegralFracKernel_param_11];
	cvta.to.global.u64 	%rd1, %rd7;
	add.s32 	%r1, %r18, -1;
	add.s32 	%r24, %r1, %r21;
	div.s32 	%r2, %r24, %r21;
	add.s32 	%r3, %r19, -1;
	add.s32 	%r25, %r3, %r22;
	div.s32 	%r4, %r25, %r22;
	mov.u32 	%r26, %ctaid.x;
	shl.b32 	%r27, %r26, 10;
	mov.u32 	%r28, %tid.x;
	or.b32  	%r29, %r27, %r28;
	div.s32 	%r30, %r29, %r4;
	mul.lo.s32 	%r31, %r30, %r4;
	sub.s32 	%r5, %r29, %r31;
	div.s32 	%r7, %r30, %r2;
	mul.lo.s32 	%r32, %r7, %r2;
	sub.s32 	%r6, %r30, %r32;
	setp.ge.s32 	%p1, %r7, %r23;
	or.b32  	%r33, %r4, %r2;
	setp.lt.s32 	%p2, %r33, 0;
	or.pred  	%p3, %p2, %p1;
	@%p3 bra 	$L__BB12_6;
	ld.param.u64 	%rd36, [yMinDeltaIntegralFracKernel_param_7];
	ld.param.u64 	%rd35, [yMinDeltaIntegralFracKernel_param_6];
	cvta.to.global.u64 	%rd8, %rd4;
	cvta.to.global.u64 	%rd9, %rd36;
	cvta.to.global.u64 	%rd10, %rd35;
	mul.lo.s32 	%r8, %r6, %r21;
	add.s32 	%r9, %r8, 1;
	mul.lo.s32 	%r10, %r5, %r22;
	mul.wide.s32 	%rd11, %r7, 4;
	add.s64 	%rd12, %rd9, %rd11;
	ld.global.f32 	%f8, [%rd12];
	add.f32 	%f9, %f8, 0fBF800000;
	cvt.rpi.f32.f32 	%f10, %f9;
	cvt.rzi.s32.f32 	%r13, %f10;
	add.s32 	%r34, %r10, %r13;
	mul.lo.s32 	%r35, %r4, %r2;
	mul.lo.s32 	%r11, %r35, %r7;
	add.s64 	%rd13, %rd8, %rd11;
	ld.global.f32 	%f11, [%rd13];
	add.f32 	%f12, %f11, 0fBF800000;
	cvt.rpi.f32.f32 	%f13, %f12;
	cvt.rzi.s32.f32 	%r12, %f13;
	cvt.rn.f32.s32 	%f14, %r12;
	sub.f32 	%f1, %f14, %f11;
	add.s64 	%rd14, %rd10, %rd11;
	ld.global.f32 	%f2, [%rd14];
	cvt.rmi.f32.f32 	%f15, %f2;
	cvt.rzi.s32.f32 	%r14, %f15;
	add.s32 	%r15, %r34, 1;
	add.s32 	%r36, %r12, %r9;
	min.s32 	%r37, %r15, %r36;
	setp.lt.s32 	%p4, %r37, 1;
	mov.f32 	%f37, 0f00000000;
	@%p4 bra 	$L__BB12_3;
	add.s32 	%r38, %r12, %r8;
	min.s32 	%r39, %r1, %r38;
	max.s32 	%r40, %r39, 0;
	min.s32 	%r42, %r3, %r34;
	max.s32 	%r43, %r42, 0;
	mad.lo.s32 	%r44, %r40, %r20, %r43;
	mul.wide.s32 	%rd15, %r44, 4;
	add.s64 	%rd16, %rd1, %rd15;
	ld.global.f32 	%f37, [%rd16];
$L__BB12_3:
	setp.lt.s32 	%p5, %r15, 1;
	add.s32 	%r17, %r14, %r9;
	setp.ge.s32 	%p6, %r17, %r18;
	or.pred  	%p7, %p5, %p6;
	mov.f32 	%f38, 0f00000000;
	@%p7 bra 	$L__BB12_5;
	min.s32 	%r45, %r1, %r17;
	max.s32 	%r46, %r45, 0;
	min.s32 	%r48, %r3, %r34;
	max.s32 	%r49, %r48, 0;
	mad.lo.s32 	%r50, %r46, %r20, %r49;
	mul.wide.s32 	%rd17, %r50, 4;
	add.s64 	%rd18, %rd1, %rd17;
	ld.global.f32 	%f38, [%rd18];
$L__BB12_5:
	ld.param.u64 	%rd34, [yMinDeltaIntegralFracKernel_param_0];
	cvta.to.global.u64 	%rd19, %rd34;
	setp.lt.s32 	%p8, %r36, %r18;
	add.f32 	%f17, %f1, 0f3F800000;
	selp.f32 	%f18, %f17, 0f3F800000, %p8;
	fma.rn.f32 	%f19, %f18, %f37, 0f00000000;
	setp.lt.s32 	%p9, %r17, 1;
	cvt.rn.f32.s32 	%f20, %r14;
	sub.f32 	%f21, %f2, %f20;
	selp.f32 	%f22, 0f3F800000, %f21, %p9;
	fma.rn.f32 	%f23, %f22, %f38, %f19;
	min.s32 	%r51, %r17, %r18;
	max.s32 	%r52, %r51, 0;
	mad.lo.s32 	%r53, %r52, %r19, %r52;
	min.s32 	%r54, %r15, %r19;
	max.s32 	%r55, %r54, 0;
	add.s32 	%r56, %r53, %r55;
	mul.wide.s32 	%rd20, %r56, 4;
	add.s64 	%rd21, %rd19, %rd20;
	ld.global.f32 	%f24, [%rd21];
	add.f32 	%f25, %f24, %f23;
	min.s32 	%r58, %r34, %r19;
	max.s32 	%r59, %r58, 0;
	add.s32 	%r60, %r53, %r59;
	mul.wide.s32 	%rd22, %r60, 4;
	add.s64 	%rd23, %rd19, %rd22;
	ld.global.f32 	%f26, [%rd23];
	sub.f32 	%f27, %f25, %f26;
	min.s32 	%r61, %r36, %r18;
	max.s32 	%r62, %r61, 0;
	mad.lo.s32 	%r63, %r62, %r19, %r62;
	add.s32 	%r64, %r63, %r55;
	mul.wide.s32 	%rd24, %r64, 4;
	add.s64 	%rd25, %rd19, %rd24;
	ld.global.f32 	%f28, [%rd25];
	sub.f32 	%f29, %f27, %f28;
	add.s32 	%r65, %r63, %r59;
	mul.wide.s32 	%rd26, %r65, 4;
	add.s64 	%rd27, %rd19, %rd26;
	ld.global.f32 	%f30, [%rd27];
	add.f32 	%f31, %f30, %f29;
	setp.gt.s32 	%p10, %r15, 0;
	setp.lt.s32 	%p11, %r15, %r19;
	and.pred  	%p12, %p10, %p11;
	selp.u32 	%r66, 1, 0, %p12;
	cvt.rn.f32.u32 	%f32, %r66;
	neg.f32 	%f33, %f32;
	mul.f32 	%f34, %f31, %f33;
	mad.lo.s32 	%r67, %r6, %r4, %r5;
	cvt.s64.s32 	%rd28, %r67;
	cvt.s64.s32 	%rd29, %r11;
	add.s64 	%rd30, %rd29, %rd28;
	cvta.to.global.u64 	%rd31, %rd3;
	shl.b64 	%rd32, %rd30, 2;
	add.s64 	%rd33, %rd31, %rd32;
	ld.global.f32 	%f35, [%rd33];
	mul.f32 	%f36, %f35, %f34;
	st.global.f32 	[%rd33], %f36;
$L__BB12_6:
	ret;

}
	// .globl	xMaxDeltaIntegralKernel
.visible .entry xMaxDeltaIntegralKernel(
	.param .u64 .ptr .align 1 xMaxDeltaIntegralKernel_param_0,
	.param .u64 .ptr .align 1 xMaxDeltaIntegralKernel_param_1,
	.param .u32 xMaxDeltaIntegralKernel_param_2,
	.param .u32 xMaxDeltaIntegralKernel_param_3,
	.param .u32 xMaxDeltaIntegralKernel_param_4,
	.param .u64 .ptr .align 1 xMaxDeltaIntegralKernel_param_5,
	.param .u64 .ptr .align 1 xMaxDeltaIntegralKernel_param_6,
	.param .u64 .ptr .align 1 xMaxDeltaIntegralKernel_param_7,
	.param .u32 xMaxDeltaIntegralKernel_param_8,
	.param .u32 xMaxDeltaIntegralKernel_param_9
)
{
	.reg .pred 	%p<7>;
	.reg .b32 	%r<48>;
	.reg .b32 	%f<20>;
	.reg .b64 	%rd<30>;

	ld.param.u64 	%rd2, [xMaxDeltaIntegralKernel_param_1];
	ld.param.u32 	%r10, [xMaxDeltaIntegralKernel_param_2];
	ld.param.u32 	%r6, [xMaxDeltaIntegralKernel_param_3];
	ld.param.u32 	%r7, [xMaxDeltaIntegralKernel_param_4];
	ld.param.u64 	%rd3, [xMaxDeltaIntegralKernel_param_5];
	ld.param.u64 	%rd5, [xMaxDeltaIntegralKernel_param_7];
	ld.param.u32 	%r8, [xMaxDeltaIntegralKernel_param_8];
	ld.param.u32 	%r9, [xMaxDeltaIntegralKernel_param_9];
	add.s32 	%r11, %r6, %r8;
	add.s32 	%r12, %r11, -1;
	div.s32 	%r1, %r12, %r8;
	add.s32 	%r13, %r7, %r9;
	add.s32 	%r14, %r13, -1;
	div.s32 	%r2, %r14, %r9;
	mov.u32 	%r15, %ctaid.x;
	shl.b32 	%r16, %r15, 10;
	mov.u32 	%r17, %tid.x;
	or.b32  	%r3, %r16, %r17;
	div.s32 	%r4, %r3, %r2;
	div.s32 	%r5, %r4, %r1;
	setp.ge.s32 	%p1, %r5, %r10;
	or.b32  	%r18, %r2, %r1;
	setp.lt.s32 	%p2, %r18, 0;
	or.pred  	%p3, %p2, %p1;
	@%p3 bra 	$L__BB13_2;
	ld.param.u64 	%rd29, [xMaxDeltaIntegralKernel_param_6];
	ld.param.u64 	%rd28, [xMaxDeltaIntegralKernel_param_0];
	rem.s32 	%r19, %r3, %r2;
	rem.s32 	%r20, %r4, %r1;
	cvta.to.global.u64 	%rd6, %rd29;
	cvta.to.global.u64 	%rd7, %rd3;
	cvta.to.global.u64 	%rd8, %rd5;
	cvta.to.global.u64 	%rd9, %rd28;
	cvta.to.global.u64 	%rd10, %rd2;
	mul.wide.s32 	%rd11, %r5, 4;
	add.s64 	%rd12, %rd7, %rd11;
	ld.global.f32 	%f1, [%rd12];
	cvt.rmi.f32.f32 	%f2, %f1;
	cvt.rzi.s32.f32 	%r21, %f2;
	mad.lo.s32 	%r22, %r20, %r8, %r21;
	mad.lo.s32 	%r23, %r19, %r9, 1;
	mul.lo.s32 	%r24, %r2, %r1;
	mul.lo.s32 	%r25, %r24, %r5;
	cvt.s64.s32 	%rd13, %r25;
	add.s64 	%rd14, %rd6, %rd11;
	ld.global.f32 	%f3, [%rd14];
	add.f32 	%f4, %f3, 0fBF800000;
	cvt.rpi.f32.f32 	%f5, %f4;
	cvt.rzi.s32.f32 	%r26, %f5;
	add.s64 	%rd15, %rd8, %rd11;
	ld.global.f32 	%f6, [%rd15];
	cvt.rmi.f32.f32 	%f7, %f6;
	cvt.rzi.s32.f32 	%r27, %f7;
	add.s32 	%r28, %r22, 1;
	add.s32 	%r29, %r22, 2;
	min.s32 	%r30, %r29, %r6;
	max.s32 	%r31, %r30, 1;
	mad.lo.s32 	%r32, %r31, %r7, %r31;
	add.s32 	%r33, %r27, %r23;
	min.s32 	%r34, %r33, %r7;
	max.s32 	%r35, %r34, 0;
	add.s32 	%r36, %r32, %r35;
	mul.wide.s32 	%rd16, %r36, 4;
	add.s64 	%rd17, %rd9, %rd16;
	ld.global.f32 	%f8, [%rd17];
	add.f32 	%f9, %f8, 0f00000000;
	min.s32 	%r37, %r28, %r6;
	max.s32 	%r38, %r37, 0;
	mad.lo.s32 	%r39, %r38, %r7, %r38;
	add.s32 	%r40, %r39, %r35;
	mul.wide.s32 	%rd18, %r40, 4;
	add.s64 	%rd19, %rd9, %rd18;
	ld.global.f32 	%f10, [%rd19];
	sub.f32 	%f11, %f9, %f10;
	add.s32 	%r41, %r26, %r23;
	min.s32 	%r42, %r41, %r7;
	max.s32 	%r43, %r42, 0;
	add.s32 	%r44, %r32, %r43;
	mul.wide.s32 	%rd20, %r44, 4;
	add.s64 	%rd21, %rd9, %rd20;
	ld.global.f32 	%f12, [%rd21];
	sub.f32 	%f13, %f11, %f12;
	add.s32 	%r45, %r39, %r43;
	mul.wide.s32 	%rd22, %r45, 4;
	add.s64 	%rd23, %rd9, %rd22;
	ld.global.f32 	%f14, [%rd23];
	add.f32 	%f15, %f13, %f14;
	setp.gt.s32 	%p4, %r28, 0;
	setp.lt.s32 	%p5, %r28, %r6;
	and.pred  	%p6, %p4, %p5;
	selp.u32 	%r46, 1, 0, %p6;
	cvt.rn.f32.u32 	%f16, %r46;
	mul.f32 	%f17, %f15, %f16;
	mad.lo.s32 	%r47, %r20, %r2, %r19;
	cvt.s64.s32 	%rd24, %r47;
	add.s64 	%rd25, %rd13, %rd24;
	shl.b64 	%rd26, %rd25, 2;
	add.s64 	%rd27, %rd10, %rd26;
	ld.global.f32 	%f18, [%rd27];
	mul.f32 	%f19, %f18, %f17;
	st.global.f32 	[%rd27], %f19;
$L__BB13_2:
	ret;

}
	// .globl	xMinDeltaIntegralKernel
.visible .entry xMinDeltaIntegralKernel(
	.param .u64 .ptr .align 1 xMinDeltaIntegralKernel_param_0,
	.param .u64 .ptr .align 1 xMinDeltaIntegralKernel_param_1,
	.param .u32 xMinDeltaIntegralKernel_param_2,
	.param .u32 xMinDeltaIntegralKernel_param_3,
	.param .u32 xMinDeltaIntegralKernel_param_4,
	.param .u64 .ptr .align 1 xMinDeltaIntegralKernel_param_5,
	.param .u64 .ptr .align 1 xMinDeltaIntegralKernel_param_6,
	.param .u64 .ptr .align 1 xMinDeltaIntegralKernel_param_7,
	.param .u32 xMinDeltaIntegralKernel_param_8,
	.param .u32 xMinDeltaIntegralKernel_param_9
)
{
	.reg .pred 	%p<7>;
	.reg .b32 	%r<47>;
	.reg .b32 	%f<22>;
	.reg .b64 	%rd<31>;

	ld.param.u64 	%rd2, [xMinDeltaIntegralKernel_param_1];
	ld.param.u32 	%r11, [xMinDeltaIntegralKernel_param_2];
	ld.param.u32 	%r7, [xMinDeltaIntegralKernel_param_3];
	ld.param.u32 	%r8, [xMinDeltaIntegralKernel_param_4];
	ld.param.u64 	%rd3, [xMinDeltaIntegralKernel_param_5];
	ld.param.u32 	%r9, [xMinDeltaIntegralKernel_param_8];
	ld.param.u32 	%r10, [xMinDeltaIntegralKernel_param_9];
	add.s32 	%r1, %r7, -1;
	add.s32 	%r12, %r1, %r9;
	div.s32 	%r2, %r12, %r9;
	add.s32 	%r13, %r8, %r10;
	add.s32 	%r14, %r13, -1;
	div.s32 	%r3, %r14, %r10;
	mov.u32 	%r15, %ctaid.x;
	shl.b32 	%r16, %r15, 10;
	mov.u32 	%r17, %tid.x;
	or.b32  	%r4, %r16, %r17;
	div.s32 	%r5, %r4, %r3;
	div.s32 	%r6, %r5, %r2;
	setp.ge.s32 	%p1, %r6, %r11;
	or.b32  	%r18, %r3, %r2;
	setp.lt.s32 	%p2, %r18, 0;
	or.pred  	%p3, %p2, %p1;
	@%p3 bra 	$L__BB14_2;
	ld.param.u64 	%rd30, [xMinDeltaIntegralKernel_param_7];
	ld.param.u64 	%rd29, [xMinDeltaIntegralKernel_param_6];
	ld.param.u64 	%rd28, [xMinDeltaIntegralKernel_param_0];
	rem.s32 	%r19, %r4, %r3;
	rem.s32 	%r20, %r5, %r2;
	cvta.to.global.u64 	%rd6, %rd3;
	cvta.to.global.u64 	%rd7, %rd29;
	cvta.to.global.u64 	%rd8, %rd30;
	cvta.to.global.u64 	%rd9, %rd28;
	cvta.to.global.u64 	%rd10, %rd2;
	mad.lo.s32 	%r21, %r19, %r10, 1;
	mul.lo.s32 	%r22, %r3, %r2;
	mul.lo.s32 	%r23, %r22, %r6;
	cvt.s64.s32 	%rd11, %r23;
	mul.wide.s32 	%rd12, %r6, 4;
	add.s64 	%rd13, %rd6, %rd12;
	ld.global.f32 	%f1, [%rd13];
	add.f32 	%f2, %f1, 0fBF800000;
	cvt.rpi.f32.f32 	%f3, %f2;
	cvt.rzi.s32.f32 	%r24, %f3;
	add.s64 	%rd14, %rd7, %rd12;
	ld.global.f32 	%f4, [%rd14];
	add.f32 	%f5, %f4, 0fBF800000;
	cvt.rpi.f32.f32 	%f6, %f5;
	cvt.rzi.s32.f32 	%r25, %f6;
	add.s64 	%rd15, %rd8, %rd12;
	ld.global.f32 	%f7, [%rd15];
	cvt.rmi.f32.f32 	%f8, %f7;
	cvt.rzi.s32.f32 	%r26, %f8;
	mad.lo.s32 	%r27, %r20, %r9, %r24;
	add.s32 	%r28, %r27, 1;
	min.s32 	%r29, %r28, %r1;
	max.s32 	%r30, %r29, 0;
	mad.lo.s32 	%r31, %r30, %r8, %r30;
	add.s32 	%r32, %r26, %r21;
	min.s32 	%r33, %r32, %r8;
	max.s32 	%r34, %r33, 0;
	add.s32 	%r35, %r31, %r34;
	mul.wide.s32 	%rd16, %r35, 4;
	add.s64 	%rd17, %rd9, %rd16;
	ld.global.f32 	%f9, [%rd17];
	add.f32 	%f10, %f9, 0f00000000;
	min.s32 	%r36, %r27, %r7;
	max.s32 	%r37, %r36, 0;
	mad.lo.s32 	%r38, %r37, %r8, %r37;
	add.s32 	%r39, %r38, %r34;
	mul.wide.s32 	%rd18, %r39, 4;
	add.s64 	%rd19, %rd9, %rd18;
	ld.global.f32 	%f11, [%rd19];
	sub.f32 	%f12, %f10, %f11;
	add.s32 	%r40, %r25, %r21;
	min.s32 	%r41, %r40, %r8;
	max.s32 	%r42, %r41, 0;
	add.s32 	%r43, %r31, %r42;
	mul.wide.s32 	%rd20, %r43, 4;
	add.s64 	%rd21, %rd9, %rd20;
	ld.global.f32 	%f13, [%rd21];
	sub.f32 	%f14, %f12, %f13;
	add.s32 	%r44, %r38, %r42;
	mul.wide.s32 	%rd22, %r44, 4;
	add.s64 	%rd23, %rd9, %rd22;
	ld.global.f32 	%f15, [%rd23];
	add.f32 	%f16, %f14, %f15;
	setp.gt.s32 	%p4, %r28, 0;
	setp.lt.s32 	%p5, %r28, %r7;
	and.pred  	%p6, %p4, %p5;
	selp.u32 	%r45, 1, 0, %p6;
	cvt.rn.f32.u32 	%f17, %r45;
	neg.f32 	%f18, %f17;
	mul.f32 	%f19, %f16, %f18;
	mad.lo.s32 	%r46, %r20, %r3, %r19;
	cvt.s64.s32 	%rd24, %r46;
	add.s64 	%rd25, %rd11, %rd24;
	shl.b64 	%rd26, %rd25, 2;
	add.s64 	%rd27, %rd10, %rd26;
	ld.global.f32 	%f20, [%rd27];
	mul.f32 	%f21, %f20, %f19;
	st.global.f32 	[%rd27], %f21;
$L__BB14_2:
	ret;

}
	// .globl	yMaxDeltaIntegralKernel
.visible .entry yMaxDeltaIntegralKernel(
	.param .u64 .ptr .align 1 yMaxDeltaIntegralKernel_param_0,
	.param .u64 .ptr .align 1 yMaxDeltaIntegralKernel_param_1,
	.param .u32 yMaxDeltaIntegralKernel_param_2,
	.param .u32 yMaxDeltaIntegralKernel_param_3,
	.param .u32 yMaxDeltaIntegralKernel_param_4,
	.param .u64 .ptr .align 1 yMaxDeltaIntegralKernel_param_5,
	.param .u64 .ptr .align 1 yMaxDeltaIntegralKernel_param_6,
	.param .u64 .ptr .align 1 yMaxDeltaIntegralKernel_param_7,
	.param .u32 yMaxDeltaIntegralKernel_param_8,
	.param .u32 yMaxDeltaIntegralKernel_param_9
)
{
	.reg .pred 	%p<7>;
	.reg .b32 	%r<48>;
	.reg .b32 	%f<20>;
	.reg .b64 	%rd<30>;

	ld.param.u64 	%rd2, [yMaxDeltaIntegralKernel_param_1];
	ld.param.u32 	%r10, [yMaxDeltaIntegralKernel_param_2];
	ld.param.u32 	%r6, [yMaxDeltaIntegralKernel_param_3];
	ld.param.u32 	%r7, [yMaxDeltaIntegralKernel_param_4];
	ld.param.u64 	%rd3, [yMaxDeltaIntegralKernel_param_5];
	ld.param.u64 	%rd5, [yMaxDeltaIntegralKernel_param_7];
	ld.param.u32 	%r8, [yMaxDeltaIntegralKernel_param_8];
	ld.param.u32 	%r9, [yMaxDeltaIntegralKernel_param_9];
	add.s32 	%r11, %r6, %r8;
	add.s32 	%r12, %r11, -1;
	div.s32 	%r1, %r12, %r8;
	add.s32 	%r13, %r7, %r9;
	add.s32 	%r14, %r13, -1;
	div.s32 	%r2, %r14, %r9;
	mov.u32 	%r15, %ctaid.x;
	shl.b32 	%r16, %r15, 10;
	mov.u32 	%r17, %tid.x;
	or.b32  	%r3, %r16, %r17;
	div.s32 	%r4, %r3, %r2;
	div.s32 	%r5, %r4, %r1;
	setp.ge.s32 	%p1, %r5, %r10;
	or.b32  	%r18, %r2, %r1;
	setp.lt.s32 	%p2, %r18, 0;
	or.pred  	%p3, %p2, %p1;
	@%p3 bra 	$L__BB15_2;
	ld.param.u64 	%rd29, [yMaxDeltaIntegralKernel_param_6];
	ld.param.u64 	%rd28, [yMaxDeltaIntegralKernel_param_0];
	rem.s32 	%r19, %r3, %r2;
	rem.s32 	%r20, %r4, %r1;
	cvta.to.global.u64 	%rd6, %rd3;
	cvta.to.global.u64 	%rd7, %rd29;
	cvta.to.global.u64 	%rd8, %rd5;
	cvta.to.global.u64 	%rd9, %rd28;
	cvta.to.global.u64 	%rd10, %rd2;
	mad.lo.s32 	%r21, %r20, %r8, 1;
	mul.wide.s32 	%rd11, %r5, 4;
	add.s64 	%rd12, %rd8, %rd11;
	ld.global.f32 	%f1, [%rd12];
	cvt.rmi.f32.f32 	%f2, %f1;
	cvt.rzi.s32.f32 	%r22, %f2;
	mad.lo.s32 	%r23, %r19, %r9, %r22;
	mul.lo.s32 	%r24, %r2, %r1;
	mul.lo.s32 	%r25, %r24, %r5;
	cvt.s64.s32 	%rd13, %r25;
	add.s64 	%rd14, %rd6, %rd11;
	ld.global.f32 	%f3, [%rd14];
	add.f32 	%f4, %f3, 0fBF800000;
	cvt.rpi.f32.f32 	%f5, %f4;
	cvt.rzi.s32.f32 	%r26, %f5;
	add.s64 	%rd15, %rd7, %rd11;
	ld.global.f32 	%f6, [%rd15];
	cvt.rmi.f32.f32 	%f7, %f6;
	cvt.rzi.s32.f32 	%r27, %f7;
	add.s32 	%r28, %r27, %r21;
	min.s32 	%r29, %r28, %r6;
	max.s32 	%r30, %r29, 0;
	mad.lo.s32 	%r31, %r30, %r7, %r30;
	add.s32 	%r32, %r23, 1;
	add.s32 	%r33, %r23, 2;
	min.s32 	%r34, %r33, %r7;
	max.s32 	%r35, %r34, 1;
	add.s32 	%r36, %r35, %r31;
	mul.wide.s32 	%rd16, %r36, 4;
	add.s64 	%rd17, %rd9, %rd16;
	ld.global.f32 	%f8, [%rd17];
	add.f32 	%f9, %f8, 0f00000000;
	min.s32 	%r37, %r32, %r7;
	max.s32 	%r38, %r37, 0;
	add.s32 	%r39, %r31, %r38;
	mul.wide.s32 	%rd18, %r39, 4;
	add.s64 	%rd19, %rd9, %rd18;
	ld.global.f32 	%f10, [%rd19];
	sub.f32 	%f11, %f9, %f10;
	add.s32 	%r40, %r26, %r21;
	min.s32 	%r41, %r40, %r6;
	max.s32 	%r42, %r41, 0;
	mad.lo.s32 	%r43, %r42, %r7, %r42;
	add.s32 	%r44, %r35, %r43;
	mul.wide.s32 	%rd20, %r44, 4;
	add.s64 	%rd21, %rd9, %rd20;
	ld.global.f32 	%f12, [%rd21];
	sub.f32 	%f13, %f11, %f12;
	add.s32 	%r45, %r43, %r38;
	mul.wide.s32 	%rd22, %r45, 4;
	add.s64 	%rd23, %rd9, %rd22;
	ld.global.f32 	%f14, [%rd23];
	add.f32 	%f15, %f13, %f14;
	setp.gt.s32 	%p4, %r32, 0;
	setp.lt.s32 	%p5, %r32, %r7;
	and.pred  	%p6, %p4, %p5;
	selp.u32 	%r46, 1, 0, %p6;
	cvt.rn.f32.u32 	%f16, %r46;
	mul.f32 	%f17, %f15, %f16;
	mad.lo.s32 	%r47, %r20, %r2, %r19;
	cvt.s64.s32 	%rd24, %r47;
	add.s64 	%rd25, %rd13, %rd24;
	shl.b64 	%rd26, %rd25, 2;
	add.s64 	%rd27, %rd10, %rd26;
	ld.global.f32 	%f18, [%rd27];
	mul.f32 	%f19, %f18, %f17;
	st.global.f32 	[%rd27], %f19;
$L__BB15_2:
	ret;

}
	// .globl	yMinDeltaIntegralKernel
.visible .entry yMinDeltaIntegralKernel(
	.param .u64 .ptr .align 1 yMinDeltaIntegralKernel_param_0,
	.param .u64 .ptr .align 1 yMinDeltaIntegralKernel_param_1,
	.param .u32 yMinDeltaIntegralKernel_param_2,
	.param .u32 yMinDeltaIntegralKernel_param_3,
	.param .u32 yMinDeltaIntegralKernel_param_4,
	.param .u64 .ptr .align 1 yMinDeltaIntegralKernel_param_5,
	.param .u64 .ptr .align 1 yMinDeltaIntegralKernel_param_6,
	.param .u64 .ptr .align 1 yMinDeltaIntegralKernel_param_7,
	.param .u32 yMinDeltaIntegralKernel_param_8,
	.param .u32 yMinDeltaIntegralKernel_param_9
)
{
	.reg .pred 	%p<7>;
	.reg .b32 	%r<47>;
	.reg .b32 	%f<22>;
	.reg .b64 	%rd<31>;

	ld.param.u64 	%rd2, [yMinDeltaIntegralKernel_param_1];
	ld.param.u32 	%r11, [yMinDeltaIntegralKernel_param_2];
	ld.param.u32 	%r7, [yMinDeltaIntegralKernel_param_3];
	ld.param.u32 	%r8, [yMinDeltaIntegralKernel_param_4];
	ld.param.u64 	%rd3, [yMinDeltaIntegralKernel_param_5];
	ld.param.u32 	%r9, [yMinDeltaIntegralKernel_param_8];
	ld.param.u32 	%r10, [yMinDeltaIntegralKernel_param_9];
	add.s32 	%r12, %r7, %r9;
	add.s32 	%r13, %r12, -1;
	div.s32 	%r1, %r13, %r9;
	add.s32 	%r2, %r8, -1;
	add.s32 	%r14, %r2, %r10;
	div.s32 	%r3, %r14, %r10;
	mov.u32 	%r15, %ctaid.x;
	shl.b32 	%r16, %r15, 10;
	mov.u32 	%r17, %tid.x;
	or.b32  	%r4, %r16, %r17;
	div.s32 	%r5, %r4, %r3;
	div.s32 	%r6, %r5, %r1;
	setp.ge.s32 	%p1, %r6, %r11;
	or.b32  	%r18, %r3, %r1;
	setp.lt.s32 	%p2, %r18, 0;
	or.pred  	%p3, %p2, %p1;
	@%p3 bra 	$L__BB16_2;
	ld.param.u64 	%rd30, [yMinDeltaIntegralKernel_param_7];
	ld.param.u64 	%rd29, [yMinDeltaIntegralKernel_param_6];
	ld.param.u64 	%rd28, [yMinDeltaIntegralKernel_param_0];
	rem.s32 	%r19, %r4, %r3;
	rem.s32 	%r20, %r5, %r1;
	cvta.to.global.u64 	%rd6, %rd3;
	cvta.to.global.u64 	%rd7, %rd30;
	cvta.to.global.u64 	%rd8, %rd29;
	cvta.to.global.u64 	%rd9, %rd28;
	cvta.to.global.u64 	%rd10, %rd2;
	mad.lo.s32 	%r21, %r20, %r9, 1;
	mul.lo.s32 	%r22, %r3, %r1;
	mul.lo.s32 	%r23, %r22, %r6;
	cvt.s64.s32 	%rd11, %r23;
	mul.wide.s32 	%rd12, %r6, 4;
	add.s64 	%rd13, %rd6, %rd12;
	ld.global.f32 	%f1, [%rd13];
	add.f32 	%f2, %f1, 0fBF800000;
	cvt.rpi.f32.f32 	%f3, %f2;
	cvt.rzi.s32.f32 	%r24, %f3;
	add.s64 	%rd14, %rd7, %rd12;
	ld.global.f32 	%f4, [%rd14];
	add.f32 	%f5, %f4, 0fBF800000;
	cvt.rpi.f32.f32 	%f6, %f5;
	cvt.rzi.s32.f32 	%r25, %f6;
	add.s64 	%rd15, %rd8, %rd12;
	ld.global.f32 	%f7, [%rd15];
	cvt.rmi.f32.f32 	%f8, %f7;
	cvt.rzi.s32.f32 	%r26, %f8;
	add.s32 	%r27, %r26, %r21;
	min.s32 	%r28, %r27, %r7;
	max.s32 	%r29, %r28, 0;
	mad.lo.s32 	%r30, %r29, %r8, %r29;
	mad.lo.s32 	%r31, %r19, %r10, %r25;
	add.s32 	%r32, %r31, 1;
	min.s32 	%r33, %r32, %r8;
	max.s32 	%r34, %r33, 0;
	add.s32 	%r35, %r30, %r34;
	mul.wide.s32 	%rd16, %r35, 4;
	add.s64 	%rd17, %rd9, %rd16;
	ld.global.f32 	%f9, [%rd17];
	add.f32 	%f10, %f9, 0f00000000;
	min.s32 	%r36, %r31, %r2;
	max.s32 	%r37, %r36, 0;
	add.s32 	%r38, %r30, %r37;
	mul.wide.s32 	%rd18, %r38, 4;
	add.s64 	%rd19, %rd9, %rd18;
	ld.global.f32 	%f11, [%rd19];
	sub.f32 	%f12, %f10, %f11;
	add.s32 	%r39, %r24, %r21;
	min.s32 	%r40, %r39, %r7;
	max.s32 	%r41, %r40, 0;
	mad.lo.s32 	%r42, %r41, %r8, %r41;
	add.s32 	%r43, %r42, %r34;
	mul.wide.s32 	%rd20, %r43, 4;
	add.s64 	%rd21, %rd9, %rd20;
	ld.global.f32 	%f13, [%rd21];
	sub.f32 	%f14, %f12, %f13;
	add.s32 	%r44, %r42, %r37;
	mul.wide.s32 	%rd22, %r44, 4;
	add.s64 	%rd23, %rd9, %rd22;
	ld.global.f32 	%f15, [%rd23];
	add.f32 	%f16, %f14, %f15;
	setp.gt.s32 	%p4, %r32, 0;
	setp.lt.s32 	%p5, %r32, %r8;
	and.pred  	%p6, %p4, %p5;
	selp.u32 	%r45, 1, 0, %p6;
	cvt.rn.f32.u32 	%f17, %r45;
	neg.f32 	%f18, %f17;
	mul.f32 	%f19, %f16, %f18;
	mad.lo.s32 	%r46, %r20, %r3, %r19;
	cvt.s64.s32 	%rd24, %r46;
	add.s64 	%rd25, %rd11, %rd24;
	shl.b64 	%rd26, %rd25, 2;
	add.s64 	%rd27, %rd10, %rd26;
	ld.global.f32 	%f20, [%rd27];
	mul.f32 	%f21, %f20, %f19;
	st.global.f32 	[%rd27], %f21;
$L__BB16_2:
	ret;

}
	// .globl	dirtyFixWindowsKernel
.visible .entry dirtyFixWindowsKernel(
	.param .u64 .ptr .align 1 dirtyFixWindowsKernel_param_0,
	.param .u64 .ptr .align 1 dirtyFixWindowsKernel_param_1,
	.param .u64 .ptr .align 1 dirtyFixWindowsKernel_param_2,
	.param .u64 .ptr .align 1 dirtyFixWindowsKernel_param_3,
	.param .u32 dirtyFixWindowsKernel_param_4,
	.param .f32 dirtyFixWindowsKernel_param_5,
	.param .f32 dirtyFixWindowsKernel_param_6,
	.param .f32 dirtyFixWindowsKernel_param_7
)
{
	.reg .pred 	%p<5>;
	.reg .b32 	%r<8>;
	.reg .b32 	%f<40>;
	.reg .b64 	%rd<15>;
	.reg .b64 	%fd<19>;

	ld.param.u64 	%rd5, [dirtyFixWindowsKernel_param_0];
	ld.param.u64 	%rd6, [dirtyFixWindowsKernel_param_1];
	ld.param.u64 	%rd7, [dirtyFixWindowsKernel_param_2];
	ld.param.u64 	%rd8, [dirtyFixWindowsKernel_param_3];
	ld.param.u32 	%r2, [dirtyFixWindowsKernel_param_4];
	ld.param.f32 	%f13, [dirtyFixWindowsKernel_param_5];
	ld.param.f32 	%f14, [dirtyFixWindowsKernel_param_6];
	ld.param.f32 	%f15, [dirtyFixWindowsKernel_param_7];
	mov.u32 	%r3, %ctaid.x;
	shl.b32 	%r4, %r3, 10;
	mov.u32 	%r5, %tid.x;
	or.b32  	%r1, %r4, %r5;
	shl.b32 	%r6, %r2, 1;
	setp.ge.s32 	%p1, %r1, %r6;
	@%p1 bra 	$L__BB17_8;
	setp.ge.s32 	%p2, %r1, %r2;
	@%p2 bra 	$L__BB17_5;
	mov.f32 	%f26, 0f3F800000;
	sub.f32 	%f27, %f26, %f13;
	add.f32 	%f28, %f13, 0fBF800000;
	cvta.to.global.u64 	%rd12, %rd5;
	mul.wide.s32 	%rd13, %r1, 4;
	add.s64 	%rd1, %rd12, %rd13;
	ld.global.f32 	%f29, [%rd1];
	min.f32 	%f30, %f28, %f29;
	max.f32 	%f36, %f27, %f30;
	cvta.to.global.u64 	%rd14, %rd6;
	add.s64 	%rd2, %rd14, %rd13;
	ld.global.f32 	%f31, [%rd2];
	min.f32 	%f32, %f28, %f31;
	max.f32 	%f37, %f27, %f32;
	add.f32 	%f33, %f15, %f36;
	cvt.f64.f32 	%fd10, %f33;
	add.f64 	%fd11, %fd10, 0dBFEFAE147AE147AE;
	cvt.f64.f32 	%fd12, %f37;
	setp.leu.f64 	%p4, %fd11, %fd12;
	@%p4 bra 	$L__BB17_4;
	add.f32 	%f34, %f36, %f37;
	mul.f32 	%f35, %f34, 0f3F000000;
	cvt.f64.f32 	%fd13, %f35;
	cvt.f64.f32 	%fd14, %f15;
	add.f64 	%fd15, %fd14, 0dBFECCCCCCCCCCCCD;
	mul.f64 	%fd16, %fd15, 0d3FE0000000000000;
	sub.f64 	%fd17, %fd13, %fd16;
	cvt.rn.f32.f64 	%f36, %fd17;
	add.f64 	%fd18, %fd16, %fd13;
	cvt.rn.f32.f64 	%f37, %fd18;
$L__BB17_4:
	st.global.f32 	[%rd1], %f36;
	st.global.f32 	[%rd2], %f37;
	bra.uni 	$L__BB17_8;
$L__BB17_5:
	sub.s32 	%r7, %r1, %r2;
	mov.f32 	%f16, 0f3F800000;
	sub.f32 	%f17, %f16, %f14;
	add.f32 	%f18, %f14, 0fBF800000;
	cvta.to.global.u64 	%rd9, %rd7;
	mul.wide.s32 	%rd10, %r7, 4;
	add.s64 	%rd3, %rd9, %rd10;
	ld.global.f32 	%f19, [%rd3];
	min.f32 	%f20, %f18, %f19;
	max.f32 	%f38, %f17, %f20;
	cvta.to.global.u64 	%rd11, %rd8;
	add.s64 	%rd4, %rd11, %rd10;
	ld.global.f32 	%f21, [%rd4];
	min.f32 	%f22, %f18, %f21;
	max.f32 	%f39, %f17, %f22;
	add.f32 	%f23, %f15, %f38;
	cvt.f64.f32 	%fd1, %f23;
	add.f64 	%fd2, %fd1, 0dBFEFAE147AE147AE;
	cvt.f64.f32 	%fd3, %f39;
	setp.leu.f64 	%p3, %fd2, %fd3;
	@%p3 bra 	$L__BB17_7;
	add.f32 	%f24, %f38, %f39;
	mul.f32 	%f25, %f24, 0f3F000000;
	cvt.f64.f32 	%fd4, %f25;
	cvt.f64.f32 	%fd5, %f15;
	add.f64 	%fd6, %fd5, 0dBFECCCCCCCCCCCCD;
	mul.f64 	%fd7, %fd6, 0d3FE0000000000000;
	sub.f64 	%fd8, %fd4, %fd7;
	cvt.rn.f32.f64 	%f38, %fd8;
	add.f64 	%fd9, %fd7, %fd4;
	cvt.rn.f32.f64 	%f39, %fd9;
$L__BB17_7:
	st.global.f32 	[%rd3], %f38;
	st.global.f32 	[%rd4], %f39;
$L__BB17_8:
	ret;

}


// ===== COMPILED SASS (sm_100) =====

	.target	sm_100

	.elftype	@"ET_EXEC"


//--------------------- .note.nv.tkinfo           --------------------------
	.section	.note.nv.tkinfo,"",@"SHT_NOTE"
	.sectionflags	@"SHF_NOTE_NV_TKINFO"
	.tkinfo
        /*0018*/ 	.word	0x00000002
        /*0030*/ 	.string	""
        /*0030*/ 	.string	"ptxas"
        /*0030*/ 	.string	"Cuda compilation tools, release 13.0, V13.0.88"
        /*0030*/ 	.string	"Build cuda_13.0.r13.0/compiler.36424714_0"
        /*0030*/ 	.string	"-arch sm_100 -m 64 "



//--------------------- .note.nv.cuinfo           --------------------------
	.section	.note.nv.cuinfo,"",@"SHT_NOTE"
	.sectionflags	@"SHF_NOTE_NV_CUINFO"
        /*0018*/ 	.short	0x0002
        /*001a*/ 	.short	0x0064
        /*001c*/ 	.short	0x0082
	.zero		2


//--------------------- .nv.info                  --------------------------
	.section	.nv.info,"",@"SHT_CUDA_INFO"
	.align	4


	//----- nvinfo : EIATTR_REGCOUNT
	.align		4
        /*0000*/ 	.byte	0x04, 0x2f
        /*0002*/ 	.short	(.L_1 - .L_0)
	.align		4
.L_0:
        /*0004*/ 	.word	index@(_Z20accumulateRowsKernelPfS_iii)
        /*0008*/ 	.word	0x00000020


	//----- nvinfo : EIATTR_FRAME_SIZE
	.align		4
.L_1:
        /*000c*/ 	.byte	0x04, 0x11
        /*000e*/ 	.short	(.L_3 - .L_2)
	.align		4
.L_2:
        /*0010*/ 	.word	index@(_Z20accumulateRowsKernelPfS_iii)
        /*0014*/ 	.word	0x00000000


	//----- nvinfo : EIATTR_REGCOUNT
	.align		4
.L_3:
        /*0018*/ 	.byte	0x04, 0x2f
        /*001a*/ 	.short	(.L_5 - .L_4)
	.align		4
.L_4:
        /*001c*/ 	.word	index@(_Z20accumulateColsKernelPfS_iii)
        /*0020*/ 	.word	0x00000020


	//----- nvinfo : EIATTR_FRAME_SIZE
	.align		4
.L_5:
        /*0024*/ 	.byte	0x04, 0x11
        /*0026*/ 	.short	(.L_7 - .L_6)
	.align		4
.L_6:
        /*0028*/ 	.word	index@(_Z20accumulateColsKernelPfS_iii)
        /*002c*/ 	.word	0x00000000


	//----- nvinfo : EIATTR_REGCOUNT
	.align		4
.L_7:
        /*0030*/ 	.byte	0x04, 0x2f
        /*0032*/ 	.short	(.L_9 - .L_8)
	.align		4
.L_8:
        /*0034*/ 	.word	index@(_Z37accumulateColsInplaceTransposedKernelPfiii)
        /*0038*/ 	.word	0x00000020


	//----- nvinfo : EIATTR_FRAME_SIZE
	.align		4
.L_9:
        /*003c*/ 	.byte	0x04, 0x11
        /*003e*/ 	.short	(.L_11 - .L_10)
	.align		4
.L_10:
        /*0040*/ 	.word	index@(_Z37accumulateColsInplaceTransposedKernelPfiii)
        /*0044*/ 	.word	0x00000000


	//----- nvinfo : EIATTR_REGCOUNT
	.align		4
.L_11:
        /*0048*/ 	.byte	0x04, 0x2f
        /*004a*/ 	.short	(.L_13 - .L_12)
	.align		4
.L_12:
        /*004c*/ 	.word	index@(_Z27accumulateColsInplaceKernelPfiii)
        /*0050*/ 	.word	0x00000020


	//----- nvinfo : EIATTR_FRAME_SIZE
	.align		4
.L_13:
        /*0054*/ 	.byte	0x04, 0x11
        /*0056*/ 	.short	(.L_15 - .L_14)
	.align		4
.L_14:
        /*0058*/ 	.word	index@(_Z27accumulateColsInplaceKernelPfiii)
        /*005c*/ 	.word	0x00000000


	//----- nvinfo : EIATTR_REGCOUNT
	.align		4
.L_15:
        /*0060*/ 	.byte	0x04, 0x2f
        /*0062*/ 	.short	(.L_17 - .L_16)
	.align		4
.L_16:
        /*0064*/ 	.word	index@(_Z13forwardKernelPfS_iiiS_S_S_S_S_)
        /*0068*/ 	.word	0x00000015


	//----- nvinfo : EIATTR_FRAME_SIZE
	.align		4
.L_17:
        /*006c*/ 	.byte	0x04, 0x11
        /*006e*/ 	.short	(.L_19 - .L_18)
	.align		4
.L_18:
        /*0070*/ 	.word	index@(_Z13forwardKernelPfS_iiiS_S_S_S_S_)
        /*0074*/ 	.word	0x00000000


	//----- nvinfo : EIATTR_REGCOUNT
	.align		4
.L_19:
        /*0078*/ 	.byte	0x04, 0x2f
        /*007a*/ 	.short	(.L_21 - .L_20)
	.align		4
.L_20:
        /*007c*/ 	.word	index@(_Z28forwardNoNormReplicateKernelPKfiPfiiiiS0_S0_S0_S0_ii)
        /*0080*/ 	.word	0x0000001d


	//----- nvinfo : EIATTR_FRAME_SIZE
	.align		4
.L_21:
        /*0084*/ 	.byte	0x04, 0x11
        /*0086*/ 	.short	(.L_23 - .L_22)
	.align		4
.L_22:
        /*0088*/ 	.word	index@(_Z28forwardNoNormReplicateKernelPKfiPfiiiiS0_S0_S0_S0_ii)
        /*008c*/ 	.word	0x00000000


	//----- nvinfo : EIATTR_REGCOUNT
	.align		4
.L_23:
        /*0090*/ 	.byte	0x04, 0x2f
        /*0092*/ 	.short	(.L_25 - .L_24)
	.align		4
.L_24:
        /*0094*/ 	.word	index@(_Z32forwardNoNormReplicateFracKernelPKfiPfiiiiS0_S0_S0_S0_S0_iiii)
        /*0098*/ 	.word	0x00000028


	//----- nvinfo : EIATTR_FRAME_SIZE
	.align		4
.L_25:
        /*009c*/ 	.byte	0x04, 0x11
        /*009e*/ 	.short	(.L_27 - .L_26)
	.align		4
.L_26:
        /*00a0*/ 	.word	index@(_Z32forwardNoNormReplicateFracKernelPKfiPfiiiiS0_S0_S0_S0_S0_iiii)
        /*00a4*/ 	.word	0x00000000


	//----- nvinfo : EIATTR_REGCOUNT
	.align		4
.L_27:
        /*00a8*/ 	.byte	0x04, 0x2f
        /*00aa*/ 	.short	(.L_29 - .L_28)
	.align		4
.L_28:
        /*00ac*/ 	.word	index@(updateGradInputKernel)
        /*00b0*/ 	.word	0x00000020


	//----- nvinfo : EIATTR_FRAME_SIZE
	.align		4
.L_29:
        /*00b4*/ 	.byte	0x04, 0x11
        /*00b6*/ 	.short	(.L_31 - .L_30)
	.align		4
.L_30:
        /*00b8*/ 	.word	index@(updateGradInputKernel)
        /*00bc*/ 	.word	0x00000000


	//----- nvinfo : EIATTR_REGCOUNT
	.align		4
.L_31:
        /*00c0*/ 	.byte	0x04, 0x2f
        /*00c2*/ 	.short	(.L_33 - .L_32)
	.align		4
.L_32:
        /*00c4*/ 	.word	index@(updateGradInputFracKernel)
        /*00c8*/ 	.word	0x00000028


	//----- nvinfo : EIATTR_FRAME_SIZE
	.align		4
.L_33:
        /*00cc*/ 	.byte	0x04, 0x11
        /*00ce*/ 	.short	(.L_35 - .L_34)
	.align		4
.L_34:
        /*00d0*/ 	.word	index@(updateGradInputFracKernel)
        /*00d4*/ 	.word	0x00000000


	//----- nvinfo : EIATTR_REGCOUNT
	.align		4
.L_35:
        /*00d8*/ 	.byte	0x04, 0x2f
        /*00da*/ 	.short	(.L_37 - .L_36)
	.align		4
.L_36:
        /*00dc*/ 	.word	index@(xMaxDeltaIntegralFracKernel)
        /*00e0*/ 	.word	0x0000001e


	//----- nvinfo : EIATTR_FRAME_SIZE
	.align		4
.L_37:
        /*00e4*/ 	.byte	0x04, 0x11
        /*00e6*/ 	.short	(.L_39 - .L_38)
	.align		4
.L_38:
        /*00e8*/ 	.word	index@(xMaxDeltaIntegralFracKernel)
        /*00ec*/ 	.word	0x00000000


	//----- nvinfo : EIATTR_REGCOUNT
	.align		4
.L_39:
        /*00f0*/ 	.byte	0x04, 0x2f
        /*00f2*/ 	.short	(.L_41 - .L_40)
	.align		4
.L_40:
        /*00f4*/ 	.word	index@(xMinDeltaIntegralFracKernel)
        /*00f8*/ 	.word	0x00000020


	//----- nvinfo : EIATTR_FRAME_SIZE
	.align		4
.L_41:
        /*00fc*/ 	.byte	0x04, 0x11
        /*00fe*/ 	.short	(.L_43 - .L_42)
	.align		4
.L_42:
        /*0100*/ 	.word	index@(xMinDeltaIntegralFracKernel)
        /*0104*/ 	.word	0x00000000


	//----- nvinfo : EIATTR_REGCOUNT
	.align		4
.L_43:
        /*0108*/ 	.byte	0x04, 0x2f
        /*010a*/ 	.short	(.L_45 - .L_44)
	.align		4
.L_44:
        /*010c*/ 	.word	index@(yMaxDeltaIntegralFracKernel)
        /*0110*/ 	.word	0x0000001e


	//----- nvinfo : EIATTR_FRAME_SIZE
	.align		4
.L_45:
        /*0114*/ 	.byte	0x04, 0x11
        /*0116*/ 	.short	(.L_47 - .L_46)
	.align		4
.L_46:
        /*0118*/ 	.word	index@(yMaxDeltaIntegralFracKernel)
        /*011c*/ 	.word	0x00000000


	//----- nvinfo : EIATTR_REGCOUNT
	.align		4
.L_47:
        /*0120*/ 	.byte	0x04, 0x2f
        /*0122*/ 	.short	(.L_49 - .L_48)
	.align		4
.L_48:
        /*0124*/ 	.word	index@(yMinDeltaIntegralFracKernel)
        /*0128*/ 	.word	0x0000001c


	//----- nvinfo : EIATTR_FRAME_SIZE
	.align		4
.L_49:
        /*012c*/ 	.byte	0x04, 0x11
        /*012e*/ 	.short	(.L_51 - .L_50)
	.align		4
.L_50:
        /*0130*/ 	.word	index@(yMinDeltaIntegralFracKernel)
        /*0134*/ 	.word	0x00000000


	//----- nvinfo : EIATTR_REGCOUNT
	.align		4
.L_51:
        /*0138*/ 	.byte	0x04, 0x2f
        /*013a*/ 	.short	(.L_53 - .L_52)
	.align		4
.L_52:
        /*013c*/ 	.word	index@(xMaxDeltaIntegralKernel)
        /*0140*/ 	.word	0x00000019


	//----- nvinfo : EIATTR_FRAME_SIZE
	.align		4
.L_53:
        /*0144*/ 	.byte	0x04, 0x11
        /*0146*/ 	.short	(.L_55 - .L_54)
	.align		4
.L_54:
        /*0148*/ 	.word	index@(xMaxDeltaIntegralKernel)
        /*014c*/ 	.word	0x00000000


	//----- nvinfo : EIATTR_REGCOUNT
	.align		4
.L_55:
        /*0150*/ 	.byte	0x04, 0x2f
        /*0152*/ 	.short	(.L_57 - .L_56)
	.align		4
.L_56:
        /*0154*/ 	.word	index@(xMinDeltaIntegralKernel)
        /*0158*/ 	.word	0x00000018


	//----- nvinfo : EIATTR_FRAME_SIZE
	.align		4
.L_57:
        /*015c*/ 	.byte	0x04, 0x11
        /*015e*/ 	.short	(.L_59 - .L_58)
	.align		4
.L_58:
        /*0160*/ 	.word	index@(xMinDeltaIntegralKernel)
        /*0164*/ 	.word	0x00000000


	//----- nvinfo : EIATTR_REGCOUNT
	.align		4
.L_59:
        /*0168*/ 	.byte	0x04, 0x2f
        /*016a*/ 	.short	(.L_61 - .L_60)
	.align		4
.L_60:
        /*016c*/ 	.word	index@(yMaxDeltaIntegralKernel)
        /*0170*/ 	.word	0x00000018


	//----- nvinfo : EIATTR_FRAME_SIZE
	.align		4
.L_61:
        /*0174*/ 	.byte	0x04, 0x11
        /*0176*/ 	.short	(.L_63 - .L_62)
	.align		4
.L_62:
        /*0178*/ 	.word	index@(yMaxDeltaIntegralKernel)
        /*017c*/ 	.word	0x00000000


	//----- nvinfo : EIATTR_REGCOUNT
	.align		4
.L_63:
        /*0180*/ 	.byte	0x04, 0x2f
        /*0182*/ 	.short	(.L_65 - .L_64)
	.align		4
.L_64:
        /*0184*/ 	.word	index@(yMinDeltaIntegralKernel)
        /*0188*/ 	.word	0x00000017


	//----- nvinfo : EIATTR_FRAME_SIZE
	.align		4
.L_65:
        /*018c*/ 	.byte	0x04, 0x11
        /*018e*/ 	.short	(.L_67 - .L_66)
	.align		4
.L_66:
        /*0190*/ 	.word	index@(yMinDeltaIntegralKernel)
        /*0194*/ 	.word	0x00000000


	//----- nvinfo : EIATTR_REGCOUNT
	.align		4
.L_67:
        /*0198*/ 	.byte	0x04, 0x2f
        /*019a*/ 	.short	(.L_69 - .L_68)
	.align		4
.L_68:
        /*019c*/ 	.word	index@(dirtyFixWindowsKernel)
        /*01a0*/ 	.word	0x00000011


	//----- nvinfo : EIATTR_FRAME_SIZE
	.align		4
.L_69:
        /*01a4*/ 	.byte	0x04, 0x11
        /*01a6*/ 	.short	(.L_71 - .L_70)
	.align		4
.L_70:
        /*01a8*/ 	.word	index@(dirtyFixWindowsKernel)
        /*01ac*/ 	.word	0x00000000


	//----- nvinfo : EIATTR_MIN_STACK_SIZE
	.align		4
.L_71:
        /*01b0*/ 	.byte	0x04, 0x12
        /*01b2*/ 	.short	(.L_73 - .L_72)
	.align		4
.L_72:
        /*01b4*/ 	.word	index@(dirtyFixWindowsKernel)
        /*01b8*/ 	.word	0x00000000


	//----- nvinfo : EIATTR_MIN_STACK_SIZE
	.align		4
.L_73:
        /*01bc*/ 	.byte	0x04, 0x12
        /*01be*/ 	.short	(.L_75 - .L_74)
	.align		4
.L_74:
        /*01c0*/ 	.word	index@(yMinDeltaIntegralKernel)
        /*01c4*/ 	.word	0x00000000


	//----- nvinfo : EIATTR_MIN_STACK_SIZE
	.align		4
.L_75:
        /*01c8*/ 	.byte	0x04, 0x12
        /*01ca*/ 	.short	(.L_77 - .L_76)
	.align		4
.L_76:
        /*01cc*/ 	.word	index@(yMaxDeltaIntegralKernel)
        /*01d0*/ 	.word	0x00000000


	//----- nvinfo : EIATTR_MIN_STACK_SIZE
	.align		4
.L_77:
        /*01d4*/ 	.byte	0x04, 0x12
        /*01d6*/ 	.short	(.L_79 - .L_78)
	.align		4
.L_78:
        /*01d8*/ 	.word	index@(xMinDeltaIntegralKernel)
        /*01dc*/ 	.word	0x00000000


	//----- nvinfo : EIATTR_MIN_STACK_SIZE
	.align		4
.L_79:
        /*01e0*/ 	.byte	0x04, 0x12
        /*01e2*/ 	.short	(.L_81 - .L_80)
	.align		4
.L_80:
        /*01e4*/ 	.word	index@(xMaxDeltaIntegralKernel)
        /*01e8*/ 	.word	0x00000000


	//----- nvinfo : EIATTR_MIN_STACK_SIZE
	.align		4
.L_81:
        /*01ec*/ 	.byte	0x04, 0x12
        /*01ee*/ 	.short	(.L_83 - .L_82)
	.align		4
.L_82:
        /*01f0*/ 	.word	index@(yMinDeltaIntegralFracKernel)
        /*01f4*/ 	.word	0x00000000


	//----- nvinfo : EIATTR_MIN_STACK_SIZE
	.align		4
.L_83:
        /*01f8*/ 	.byte	0x04, 0x12
        /*01fa*/ 	.short	(.L_85 - .L_84)
	.align		4
.L_84:
        /*01fc*/ 	.word	index@(yMaxDeltaIntegralFracKernel)
        /*0200*/ 	.word	0x00000000


	//----- nvinfo : EIATTR_MIN_STACK_SIZE
	.align		4
.L_85:
        /*0204*/ 	.byte	0x04, 0x12
        /*0206*/ 	.short	(.L_87 - .L_86)
	.align		4
.L_86:
        /*0208*/ 	.word	index@(xMinDeltaIntegralFracKernel)
        /*020c*/ 	.word	0x00000000


	//----- nvinfo : EIATTR_MIN_STACK_SIZE
	.align		4
.L_87:
        /*0210*/ 	.byte	0x04, 0x12
        /*0212*/ 	.short	(.L_89 - .L_88)
	.align		4
.L_88:
        /*0214*/ 	.word	index@(xMaxDeltaIntegralFracKernel)
        /*0218*/ 	.word	0x00000000


	//----- nvinfo : EIATTR_MIN_STACK_SIZE
	.align		4
.L_89:
        /*021c*/ 	.byte	0x04, 0x12
        /*021e*/ 	.short	(.L_91 - .L_90)
	.align		4
.L_90:
        /*0220*/ 	.word	index@(updateGradInputFracKernel)
        /*0224*/ 	.word	0x00000000


	//----- nvinfo : EIATTR_MIN_STACK_SIZE
	.align		4
.L_91:
        /*0228*/ 	.byte	0x04, 0x12
        /*022a*/ 	.short	(.L_93 - .L_92)
	.align		4
.L_92:
        /*022c*/ 	.word	index@(updateGradInputKernel)
        /*0230*/ 	.word	0x00000000


	//----- nvinfo : EIATTR_MIN_STACK_SIZE
	.align		4
.L_93:
        /*0234*/ 	.byte	0x04, 0x12
        /*0236*/ 	.short	(.L_95 - .L_94)
	.align		4
.L_94:
        /*0238*/ 	.word	index@(_Z32forwardNoNormReplicateFracKernelPKfiPfiiiiS0_S0_S0_S0_S0_iiii)
        /*023c*/ 	.word	0x00000000


	//----- nvinfo : EIATTR_MIN_STACK_SIZE
	.align		4
.L_95:
        /*0240*/ 	.byte	0x04, 0x12
        /*0242*/ 	.short	(.L_97 - .L_96)
	.align		4
.L_96:
        /*0244*/ 	.word	index@(_Z28forwardNoNormReplicateKernelPKfiPfiiiiS0_S0_S0_S0_ii)
        /*0248*/ 	.word	0x00000000


	//----- nvinfo : EIATTR_MIN_STACK_SIZE
	.align		4
.L_97:
        /*024c*/ 	.byte	0x04, 0x12
        /*024e*/ 	.short	(.L_99 - .L_98)
	.align		4
.L_98:
        /*0250*/ 	.word	index@(_Z13forwardKernelPfS_iiiS_S_S_S_S_)
        /*0254*/ 	.word	0x00000000


	//----- nvinfo : EIATTR_MIN_STACK_SIZE
	.align		4
.L_99:
        /*0258*/ 	.byte	0x04, 0x12
        /*025a*/ 	.short	(.L_101 - .L_100)
	.align		4
.L_100:
        /*025c*/ 	.word	index@(_Z27accumulateColsInplaceKernelPfiii)
        /*0260*/ 	.word	0x00000000


	//----- nvinfo : EIATTR_MIN_STACK_SIZE
	.align		4
.L_101:
        /*0264*/ 	.byte	0x04, 0x12
        /*0266*/ 	.short	(.L_103 - .L_102)
	.align		4
.L_102:
        /*0268*/ 	.word	index@(_Z37accumulateColsInplaceTransposedKernelPfiii)
        /*026c*/ 	.word	0x00000000


	//----- nvinfo : EIATTR_MIN_STACK_SIZE
	.align		4
.L_103:
        /*0270*/ 	.byte	0x04, 0x12
        /*0272*/ 	.short	(.L_105 - .L_104)
	.align		4
.L_104:
        /*0274*/ 	.word	index@(_Z20accumulateColsKernelPfS_iii)
        /*0278*/ 	.word	0x00000000


	//----- nvinfo : EIATTR_MIN_STACK_SIZE
	.align		4
.L_105:
        /*027c*/ 	.byte	0x04, 0x12
        /*027e*/ 	.short	(.L_107 - .L_106)
	.align		4
.L_106:
        /*0280*/ 	.word	index@(_Z20accumulateRowsKernelPfS_iii)
        /*0284*/ 	.word	0x00000000
.L_107:


//--------------------- .nv.compat                --------------------------
	.section	.nv.compat,"",@"SHT_CUDA_COMPAT_INFO"
	.align	4
        /*0000*/ 	.byte	0x02, 0x09, 0x00, 0x00, 0x02, 0x02, 0x01, 0x00, 0x02, 0x05, 0x05, 0x00, 0x03, 0x07, 0x01, 0x01
        /*0010*/ 	.byte	0x02, 0x03, 0x00, 0x00, 0x02, 0x06, 0x01, 0x00, 0x04, 0x0b, 0x08, 0x00, 0x01, 0x00, 0x00, 0x00
        /*0020*/ 	.byte	0x00, 0x00, 0x00, 0x00


//--------------------- .nv.info.dirtyFixWindowsKernel --------------------------
	.section	.nv.info.dirtyFixWindowsKernel,"",@"SHT_CUDA_INFO"
	.sectionflags	@""
	.align	4


	//----- nvinfo : EIATTR_CUDA_API_VERSION
	.align		4
        /*0000*/ 	.byte	0x04, 0x37
        /*0002*/ 	.short	(.L_109 - .L_108)
.L_108:
        /*0004*/ 	.word	0x00000082


	//----- nvinfo : EIATTR_KPARAM_INFO
	.align		4
.L_109:
        /*0008*/ 	.byte	0x04, 0x17
        /*000a*/ 	.short	(.L_111 - .L_110)
.L_110:
        /*000c*/ 	.word	0x00000000
        /*0010*/ 	.short	0x0007
        /*0012*/ 	.short	0x002c
        /*0014*/ 	.byte	0x00, 0xf0, 0x11, 0x00


	//----- nvinfo : EIATTR_KPARAM_INFO
	.align		4
.L_111:
        /*0018*/ 	.byte	0x04, 0x17
        /*001a*/ 	.short	(.L_113 - .L_112)
.L_112:
        /*001c*/ 	.word	0x00000000
        /*0020*/ 	.short	0x0006
        /*0022*/ 	.short	0x0028
        /*0024*/ 	.byte	0x00, 0xf0, 0x11, 0x00


	//----- nvinfo : EIATTR_KPARAM_INFO
	.align		4
.L_113:
        /*0028*/ 	.byte	0x04, 0x17
        /*002a*/ 	.short	(.L_115 - .L_114)
.L_114:
        /*002c*/ 	.word	0x00000000
        /*0030*/ 	.short	0x0005
        /*0032*/ 	.short	0x0024
        /*0034*/ 	.byte	0x00, 0xf0, 0x11, 0x00


	//----- nvinfo : EIATTR_KPARAM_INFO
	.align		4
.L_115:
        /*0038*/ 	.byte	0x04, 0x17
        /*003a*/ 	.short	(.L_117 - .L_116)
.L_116:
        /*003c*/ 	.word	0x00000000
        /*0040*/ 	.short	0x0004
        /*0042*/ 	.short	0x0020
        /*0044*/ 	.byte	0x00, 0xf0, 0x11, 0x00


	//----- nvinfo : EIATTR_KPARAM_INFO
	.align		4
.L_117:
        /*0048*/ 	.byte	0x04, 0x17
        /*004a*/ 	.short	(.L_119 - .L_118)
.L_118:
        /*004c*/ 	.word	0x00000000
        /*0050*/ 	.short	0x0003
        /*0052*/ 	.short	0x0018
        /*0054*/ 	.byte	0x00, 0xf5, 0x21, 0x00


	//----- nvinfo : EIATTR_KPARAM_INFO
	.align		4
.L_119:
        /*0058*/ 	.byte	0x04, 0x17
        /*005a*/ 	.short	(.L_121 - .L_120)
.L_120:
        /*005c*/ 	.word	0x00000000
        /*0060*/ 	.short	0x0002
        /*0062*/ 	.short	0x0010
        /*0064*/ 	.byte	0x00, 0xf5, 0x21, 0x00


	//----- nvinfo : EIATTR_KPARAM_INFO
	.align		4
.L_121:
        /*0068*/ 	.byte	0x04, 0x17
        /*006a*/ 	.short	(.L_123 - .L_122)
.L_122:
        /*006c*/ 	.word	0x00000000
        /*0070*/ 	.short	0x0001
        /*0072*/ 	.short	0x0008
        /*0074*/ 	.byte	0x00, 0xf5, 0x21, 0x00


	//----- nvinfo : EIATTR_KPARAM_INFO
	.align		4
.L_123:
        /*0078*/ 	.byte	0x04, 0x17
        /*007a*/ 	.short	(.L_125 - .L_124)
.L_124:
        /*007c*/ 	.word	0x00000000
        /*0080*/ 	.short	0x0000
        /*0082*/ 	.short	0x0000
        /*0084*/ 	.byte	0x00, 0xf5, 0x21, 0x00


	//----- nvinfo : EIATTR_SPARSE_MMA_MASK
	.align		4
.L_125:
        /*0088*/ 	.byte	0x03, 0x50
        /*008a*/ 	.short	0x0000


	//----- nvinfo : EIATTR_MAXREG_COUNT
	.align		4
        /*008c*/ 	.byte	0x03, 0x1b
        /*008e*/ 	.short	0x00ff


	//----- nvinfo : EIATTR_MERCURY_ISA_VERSION
	.align		4
        /*0090*/ 	.byte	0x03, 0x5f
        /*0092*/ 	.short	0x0101


	//----- nvinfo : EIATTR_VRC_CTA_INIT_COUNT
	.align		4
        /*0094*/ 	.byte	0x02, 0x4a
	.zero		1
	.zero		1


	//----- nvinfo : EIATTR_EXIT_INSTR_OFFSETS
	.align		4
        /*0098*/ 	.byte	0x04, 0x1c
        /*009a*/ 	.short	(.L_127 - .L_126)


	//   ....[0]....
.L_126:
        /*009c*/ 	.word	0x00000080


	//   ....[1]....
        /*00a0*/ 	.word	0x00000310


	//   ....[2]....
        /*00a4*/ 	.word	0x00000570


	//----- nvinfo : EIATTR_CRS_STACK_SIZE
	.align		4
.L_127:
        /*00a8*/ 	.byte	0x04, 0x1e
        /*00aa*/ 	.short	(.L_129 - .L_128)
.L_128:
        /*00ac*/ 	.word	0x00000000


	//----- nvinfo : EIATTR_CBANK_PARAM_SIZE
	.align		4
.L_129:
        /*00b0*/ 	.byte	0x03, 0x19
        /*00b2*/ 	.short	0x0030


	//----- nvinfo : EIATTR_PARAM_CBANK
	.align		4
        /*00b4*/ 	.byte	0x04, 0x0a
        /*00b6*/ 	.short	(.L_131 - .L_130)
	.align		4
.L_130:
        /*00b8*/ 	.word	index@(.nv.constant0.dirtyFixWindowsKernel)
        /*00bc*/ 	.short	0x0380
        /*00be*/ 	.short	0x0030


	//----- nvinfo : EIATTR_SW_WAR
	.align		4
.L_131:
        /*00c0*/ 	.byte	0x04, 0x36
        /*00c2*/ 	.short	(.L_133 - .L_132)
.L_132:
        /*00c4*/ 	.word	0x00000008
.L_133:


//--------------------- .nv.info.yMinDeltaIntegralKernel --------------------------
	.section	.nv.info.yMinDeltaIntegralKernel,"",@"SHT_CUDA_INFO"
	.sectionflags	@""
	.align	4


	//----- nvinfo : EIATTR_CUDA_API_VERSION
	.align		4
        /*0000*/ 	.byte	0x04, 0x37
        /*0002*/ 	.short	(.L_135 - .L_134)
.L_134:
        /*0004*/ 	.word	0x00000082


	//----- nvinfo : EIATTR_KPARAM_INFO
	.align		4
.L_135:
        /*0008*/ 	.byte	0x04, 0x17
        /*000a*/ 	.short	(.L_137 - .L_136)
.L_136:
        /*000c*/ 	.word	0x00000000
        /*0010*/ 	.short	0x0009
        /*0012*/ 	.short	0x003c
        /*0014*/ 	.byte	0x00, 0xf0, 0x11, 0x00


	//----- nvinfo : EIATTR_KPARAM_INFO
	.align		4
.L_137:
        /*0018*/ 	.byte	0x04, 0x17
        /*001a*/ 	.short	(.L_139 - .L_138)
.L_138:
        /*001c*/ 	.word	0x00000000
        /*0020*/ 	.short	0x0008
        /*0022*/ 	.short	0x0038
        /*0024*/ 	.byte	0x00, 0xf0, 0x11, 0x00


	//----- nvinfo : EIATTR_KPARAM_INFO
	.align		4
.L_139:
        /*0028*/ 	.byte	0x04, 0x17
        /*002a*/ 	.short	(.L_141 - .L_140)
.L_140:
        /*002c*/ 	.word	0x00000000
        /*0030*/ 	.short	0x0007
        /*0032*/ 	.short	0x0030
        /*0034*/ 	.byte	0x00, 0xf5, 0x21, 0x00


	//----- nvinfo : EIATTR_KPARAM_INFO
	.align		4
.L_141:
        /*0038*/ 	.byte	0x04, 0x17
        /*003a*/ 	.short	(.L_143 - .L_142)
.L_142:
        /*003c*/ 	.word	0x00000000
        /*0040*/ 	.short	0x0006
        /*0042*/ 	.short	0x0028
        /*0044*/ 	.byte	0x00, 0xf5, 0x21, 0x00


	//----- nvinfo : EIATTR_KPARAM_INFO
	.align		4
.L_143:
        /*0048*/ 	.byte	0x04, 0x17
        /*004a*/ 	.short	(.L_145 - .L_144)
.L_144:
        /*004c*/ 	.word	0x00000000
        /*0050*/ 	.short	0x0005
        /*0052*/ 	.short	0x0020
        /*0054*/ 	.byte	0x00, 0xf5, 0x21, 0x00


	//----- nvinfo : EIATTR_KPARAM_INFO
	.align		4
.L_145:
        /*0058*/ 	.byte	0x04, 0x17
        /*005a*/ 	.short	(.L_147 - .L_146)
.L_146:
        /*005c*/ 	.word	0x00000000
        /*0060*/ 	.short	0x0004
        /*0062*/ 	.short	0x0018
        /*0064*/ 	.byte	0x00, 0xf0, 0x11, 0x00


	//----- nvinfo : EIATTR_KPARAM_INFO
	.align		4
.L_147:
        /*0068*/ 	.byte	0x04, 0x17
        /*006a*/ 	.short	(.L_149 - .L_148)
.L_148:
        /*006c*/ 	.word	0x00000000
        /*0070*/ 	.short	0x0003
        /*0072*/ 	.short	0x0014
        /*0074*/ 	.byte	0x00, 0xf0, 0x11, 0x00


	//----- nvinfo : EIATTR_KPARAM_INFO
	.align		4
.L_149:
        /*0078*/ 	.byte	0x04, 0x17
        /*007a*/ 	.short	(.L_151 - .L_150)
.L_150:
        /*007c*/ 	.word	0x00000000
        /*0080*/ 	.short	0x0002
        /*0082*/ 	.short	0x0010
        /*0084*/ 	.byte	0x00, 0xf0, 0x11, 0x00


	//----- nvinfo : EIATTR_KPARAM_INFO
	.align		4
.L_151:
        /*0088*/ 	.byte	0x04, 0x17
        /*008a*/ 	.short	(.L_153 - .L_152)
.L_152:
        /*008c*/ 	.word	0x00000000
        /*0090*/ 	.short	0x0001
        /*0092*/ 	.short	0x0008
        /*0094*/ 	.byte	0x00, 0xf5, 0x21, 0x00


	//----- nvinfo : EIATTR_KPARAM_INFO
	.align		4
.L_153:
        /*0098*/ 	.byte	0x04, 0x17
        /*009a*/ 	.short	(.L_155 - .L_154)
.L_154:
        /*009c*/ 	.word	0x00000000
        /*00a0*/ 	.short	0x0000
        /*00a2*/ 	.short	0x0000
        /*00a4*/ 	.byte	0x00, 0xf5, 0x21, 0x00


	//----- nvinfo : EIATTR_SPARSE_MMA_MASK
	.align		4
.L_155:
        /*00a8*/ 	.byte	0x03, 0x50
        /*00aa*/ 	.short	0x0000


	//----- nvinfo : EIATTR_MAXREG_COUNT
	.align		4
        /*00ac*/ 	.byte	0x03, 0x1b
        /*00ae*/ 	.short	0x00ff


	//----- nvinfo : EIATTR_MERCURY_ISA_VERSION
	.align		4
        /*00b0*/ 	.byte	0x03, 0x5f
        /*00b2*/ 	.short	0x0101


	//----- nvinfo : EIATTR_VRC_CTA_INIT_COUNT
	.align		4
        /*00b4*/ 	.byte	0x02, 0x4a
	.zero		1
	.zero		1


	//----- nvinfo : EIATTR_EXIT_INSTR_OFFSETS
	.align		4
        /*00b8*/ 	.byte	0x04, 0x1c
        /*00ba*/ 	.short	(.L_157 - .L_156)


	//   ....[0]....
.L_156:
        /*00bc*/ 	.word	0x00000720


	//   ....[1]....
        /*00c0*/ 	.word	0x00000b90


	//----- nvinfo : EIATTR_CBANK_PARAM_SIZE
	.align		4
.L_157:
        /*00c4*/ 	.byte	0x03, 0x19
        /*00c6*/ 	.short	0x0040


	//----- nvinfo : EIATTR_PARAM_CBANK
	.align		4
        /*00c8*/ 	.byte	0x04, 0x0a
        /*00ca*/ 	.short	(.L_159 - .L_158)
	.align		4
.L_158:
        /*00cc*/ 	.word	index@(.nv.constant0.yMinDeltaIntegralKernel)
        /*00d0*/ 	.short	0x0380
        /*00d2*/ 	.short	0x0040


	//----- nvinfo : EIATTR_SW_WAR
	.align		4
.L_159:
        /*00d4*/ 	.byte	0x04, 0x36
        /*00d6*/ 	.short	(.L_161 - .L_160)
.L_160:
        /*00d8*/ 	.word	0x00000008
.L_161:


//--------------------- .nv.info.yMaxDeltaIntegralKernel --------------------------
	.section	.nv.info.yMaxDeltaIntegralKernel,"",@"SHT_CUDA_INFO"
	.sectionflags	@""
	.align	4


	//----- nvinfo : EIATTR_CUDA_API_VERSION
	.align		4
        /*0000*/ 	.byte	0x04, 0x37
        /*0002*/ 	.short	(.L_163 - .L_162)
.L_162:
        /*0004*/ 	.word	0x00000082


	//----- nvinfo : EIATTR_KPARAM_INFO
	.align		4
.L_163:
        /*0008*/ 	.byte	0x04, 0x17
        /*000a*/ 	.short	(.L_165 - .L_164)
.L_164:
        /*000c*/ 	.word	0x00000000
        /*0010*/ 	.short	0x0009
        /*0012*/ 	.short	0x003c
        /*0014*/ 	.byte	0x00, 0xf0, 0x11, 0x00


	//----- nvinfo : EIATTR_KPARAM_INFO
	.align		4
.L_165:
        /*0018*/ 	.byte	0x04, 0x17
        /*001a*/ 	.short	(.L_167 - .L_166)
.L_166:
        /*001c*/ 	.word	0x00000000
        /*0020*/ 	.short	0x0008
        /*0022*/ 	.short	0x0038
        /*0024*/ 	.byte	0x00, 0xf0, 0x11, 0x00


	//----- nvinfo : EIATTR_KPARAM_INFO
	.align		4
.L_167:
        /*0028*/ 	.byte	0x04, 0x17
        /*002a*/ 	.short	(.L_169 - .L_168)
.L_168:
        /*002c*/ 	.word	0x00000000
        /*0030*/ 	.short	0x0007
        /*0032*/ 	.short	0x0030
        /*0034*/ 	.byte	0x00, 0xf5, 0x21, 0x00


	//----- nvinfo : EIATTR_KPARAM_INFO
	.align		4
.L_169:
        /*0038*/ 	.byte	0x04, 0x17
        /*003a*/ 	.short	(.L_171 - .L_170)
.L_170:
        /*003c*/ 	.word	0x00000000
        /*0040*/ 	.short	0x0006
        /*0042*/ 	.short	0x0028
        /*0044*/ 	.byte	0x00, 0xf5, 0x21, 0x00


	//----- nvinfo : EIATTR_KPARAM_INFO
	.align		4
.L_171:
        /*0048*/ 	.byte	0x04, 0x17
        /*004a*/ 	.short	(.L_173 - .L_172)
.L_172:
        /*004c*/ 	.word	0x00000000
        /*0050*/ 	.short	0x0005
        /*0052*/ 	.short	0x0020
        /*0054*/ 	.byte	0x00, 0xf5, 0x21, 0x00


	//----- nvinfo : EIATTR_KPARAM_INFO
	.align		4
.L_173:
        /*0058*/ 	.byte	0x04, 0x17
        /*005a*/ 	.short	(.L_175 - .L_174)
.L_174:
        /*005c*/ 	.word	0x00000000
        /*0060*/ 	.short	0x0004
        /*0062*/ 	.short	0x0018
        /*0064*/ 	.byte	0x00, 0xf0, 0x11, 0x00


	//----- nvinfo : EIATTR_KPARAM_INFO
	.align		4
.L_175:
        /*0068*/ 	.byte	0x04, 0x17
        /*006a*/ 	.short	(.L_177 - .L_176)
.L_176:
        /*006c*/ 	.word	0x00000000
        /*0070*/ 	.short	0x0003
        /*0072*/ 	.short	0x0014
        /*0074*/ 	.byte	0x00, 0xf0, 0x11, 0x00


	//----- nvinfo : EIATTR_KPARAM_INFO
	.align		4
.L_177:
        /*0078*/ 	.byte	0x04, 0x17
        /*007a*/ 	.short	(.L_179 - .L_178)
.L_178:
        /*007c*/ 	.word	0x00000000
        /*0080*/ 	.short	0x0002
        /*0082*/ 	.short	0x0010
        /*0084*/ 	.byte	0x00, 0xf0, 0x11, 0x00


	//----- nvinfo : EIATTR_KPARAM_INFO
	.align		4
.L_179:
        /*0088*/ 	.byte	0x04, 0x17
        /*008a*/ 	.short	(.L_181 - .L_180)
.L_180:
        /*008c*/ 	.word	0x00000000
        /*0090*/ 	.short	0x0001
        /*0092*/ 	.short	0x0008
        /*0094*/ 	.byte	0x00, 0xf5, 0x21, 0x00


	//----- nvinfo : EIATTR_KPARAM_INFO
	.align		4
.L_181:
        /*0098*/ 	.byte	0x04, 0x17
        /*009a*/ 	.short	(.L_183 - .L_182)
.L_182:
        /*009c*/ 	.word	0x00000000
        /*00a0*/ 	.short	0x0000
        /*00a2*/ 	.short	0x0000
        /*00a4*/ 	.byte	0x00, 0xf5, 0x21, 0x00


	//----- nvinfo : EIATTR_SPARSE_MMA_MASK
	.align		4
.L_183:
        /*00a8*/ 	.byte	0x03, 0x50
        /*00aa*/ 	.short	0x0000


	//----- nvinfo : EIATTR_MAXREG_COUNT
	.align		4
        /*00ac*/ 	.byte	0x03, 0x1b
        /*00ae*/ 	.short	0x00ff


	//----- nvinfo : EIATTR_MERCURY_ISA_VERSION
	.align		4
        /*00b0*/ 	.byte	0x03, 0x5f
        /*00b2*/ 	.short	0x0101


	//----- nvinfo : EIATTR_VRC_CTA_INIT_COUNT
	.align		4
        /*00b4*/ 	.byte	0x02, 0x4a
	.zero		1
	.zero		1


	//----- nvinfo : EIATTR_EXIT_INSTR_OFFSETS
	.align		4
        /*00b8*/ 	.byte	0x04, 0x1c
        /*00ba*/ 	.short	(.L_185 - .L_184)


	//   ....[0]....
.L_184:
        /*00bc*/ 	.word	0x00000720


	//   ....[1]....
        /*00c0*/ 	.word	0x00000b90


	//----- nvinfo : EIATTR_CBANK_PARAM_SIZE
	.align		4
.L_185:
        /*00c4*/ 	.byte	0x03, 0x19
        /*00c6*/ 	.short	0x0040


	//----- nvinfo : EIATTR_PARAM_CBANK
	.align		4
        /*00c8*/ 	.byte	0x04, 0x0a
        /*00ca*/ 	.short	(.L_187 - .L_186)
	.align		4
.L_186:
        /*00cc*/ 	.word	index@(.nv.constant0.yMaxDeltaIntegralKernel)
        /*00d0*/ 	.short	0x0380
        /*00d2*/ 	.short	0x0040


	//----- nvinfo : EIATTR_SW_WAR
	.align		4
.L_187:
        /*00d4*/ 	.byte	0x04, 0x36
        /*00d6*/ 	.short	(.L_189 - .L_188)
.L_188:
        /*00d8*/ 	.word	0x00000008
.L_189:


//--------------------- .nv.info.xMinDeltaIntegralKernel --------------------------
	.section	.nv.info.xMinDeltaIntegralKernel,"",@"SHT_CUDA_INFO"
	.sectionflags	@""
	.align	4


	//----- nvinfo : EIATTR_CUDA_API_VERSION
	.align		4
        /*0000*/ 	.byte	0x04, 0x37
        /*0002*/ 	.short	(.L_191 - .L_190)
.L_190:
        /*0004*/ 	.word	0x00000082


	//----- nvinfo : EIATTR_KPARAM_INFO
	.align		4
.L_191:
        /*0008*/ 	.byte	0x04, 0x17
        /*000a*/ 	.short	(.L_193 - .L_192)
.L_192:
        /*000c*/ 	.word	0x00000000
        /*0010*/ 	.short	0x0009
        /*0012*/ 	.short	0x003c
        /*0014*/ 	.byte	0x00, 0xf0, 0x11, 0x00


	//----- nvinfo : EIATTR_KPARAM_INFO
	.align		4
.L_193:
        /*0018*/ 	.byte	0x04, 0x17
        /*001a*/ 	.short	(.L_195 - .L_194)
.L_194:
        /*001c*/ 	.word	0x00000000
        /*0020*/ 	.short	0x0008
        /*0022*/ 	.short	0x0038
        /*0024*/ 	.byte	0x00, 0xf0, 0x11, 0x00


	//----- nvinfo : EIATTR_KPARAM_INFO
	.align		4
.L_195:
        /*0028*/ 	.byte	0x04, 0x17
        /*002a*/ 	.short	(.L_197 - .L_196)
.L_196:
        /*002c*/ 	.word	0x00000000
        /*0030*/ 	.short	0x0007
        /*0032*/ 	.short	0x0030
        /*0034*/ 	.byte	0x00, 0xf5, 0x21, 0x00


	//----- nvinfo : EIATTR_KPARAM_INFO
	.align		4
.L_197:
        /*0038*/ 	.byte	0x04, 0x17
        /*003a*/ 	.short	(.L_199 - .L_198)
.L_198:
        /*003c*/ 	.word	0x00000000
        /*0040*/ 	.short	0x0006
        /*0042*/ 	.short	0x0028
        /*0044*/ 	.byte	0x00, 0xf5, 0x21, 0x00


	//----- nvinfo : EIATTR_KPARAM_INFO
	.align		4
.L_199:
        /*0048*/ 	.byte	0x04, 0x17
        /*004a*/ 	.short	(.L_201 - .L_200)
.L_200:
        /*004c*/ 	.word	0x00000000
        /*0050*/ 	.short	0x0005
        /*0052*/ 	.short	0x0020
        /*0054*/ 	.byte	0x00, 0xf5, 0x21, 0x00


	//----- nvinfo : EIATTR_KPARAM_INFO
	.align		4
.L_201:
        /*0058*/ 	.byte	0x04, 0x17
        /*005a*/ 	.short	(.L_203 - .L_202)
.L_202:
        /*005c*/ 	.word	0x00000000
        /*0060*/ 	.short	0x0004
        /*0062*/ 	.short	0x0018
        /*0064*/ 	.byte	0x00, 0xf0, 0x11, 0x00


	//----- nvinfo : EIATTR_KPARAM_INFO
	.align		4
.L_203:
        /*0068*/ 	.byte	0x04, 0x17
        /*006a*/ 	.short	(.L_205 - .L_204)
.L_204:
        /*006c*/ 	.word	0x00000000
        /*0070*/ 	.short	0x0003
        /*0072*/ 	.short	0x0014
        /*0074*/ 	.byte	0x00, 0xf0, 0x11, 0x00


	//----- nvinfo : EIATTR_KPARAM_INFO
	.align		4
.L_205:
        /*0078*/ 	.byte	0x04, 0x17
        /*007a*/ 	.short	(.L_207 - .L_206)
.L_206:
        /*007c*/ 	.word	0x00000000
        /*0080*/ 	.short	0x0002
        /*0082*/ 	.short	0x0010
        /*0084*/ 	.byte	0x00, 0xf0, 0x11, 0x00


	//----- nvinfo : EIATTR_KPARAM_INFO
	.align		4
.L_207:
        /*0088*/ 	.byte	0x04, 0x17
        /*008a*/ 	.short	(.L_209 - .L_208)
.L_208:
        /*008c*/ 	.word	0x00000000
        /*0090*/ 	.short	0x0001
        /*0092*/ 	.short	0x0008
        /*0094*/ 	.byte	0x00, 0xf5, 0x21, 0x00


	//----- nvinfo : EIATTR_KPARAM_INFO
	.align		4
.L_209:
        /*0098*/ 	.byte	0x04, 0x17
        /*009a*/ 	.short	(.L_211 - .L_210)
.L_210:
        /*009c*/ 	.word	0x00000000
        /*00a0*/ 	.short	0x0000
        /*00a2*/ 	.short	0x0000
        /*00a4*/ 	.byte	0x00, 0xf5, 0x21, 0x00


	//----- nvinfo : EIATTR_SPARSE_MMA_MASK
	.align		4
.L_211:
        /*00a8*/ 	.byte	0x03, 0x50
        /*00aa*/ 	.short	0x0000


	//----- nvinfo : EIATTR_MAXREG_COUNT
	.align		4
        /*00ac*/ 	.byte	0x03, 0x1b
        /*00ae*/ 	.short	0x00ff


	//----- nvinfo : EIATTR_MERCURY_ISA_VERSION
	.align		4
        /*00b0*/ 	.byte	0x03, 0x5f
        /*00b2*/ 	.short	0x0101


	//----- nvinfo : EIATTR_VRC_CTA_INIT_COUNT
	.align		4
        /*00b4*/ 	.byte	0x02, 0x4a
	.zero		1
	.zero		1


	//----- nvinfo : EIATTR_EXIT_INSTR_OFFSETS
	.align		4
        /*00b8*/ 	.byte	0x04, 0x1c
        /*00ba*/ 	.short	(.L_213 - .L_212)


	//   ....[0]....
.L_212:
        /*00bc*/ 	.word	0x00000730


	//   ....[1]....
        /*00c0*/ 	.word	0x00000ba0


	//----- nvinfo : EIATTR_CBANK_PARAM_SIZE
	.align		4
.L_213:
        /*00c4*/ 	.byte	0x03, 0x19
        /*00c6*/ 	.short	0x0040


	//----- nvinfo : EIATTR_PARAM_CBANK
	.align		4
        /*00c8*/ 	.byte	0x04, 0x0a
        /*00ca*/ 	.short	(.L_215 - .L_214)
	.align		4
.L_214:
        /*00cc*/ 	.word	index@(.nv.constant0.xMinDeltaIntegralKernel)
        /*00d0*/ 	.short	0x0380
        /*00d2*/ 	.short	0x0040


	//----- nvinfo : EIATTR_SW_WAR
	.align		4
.L_215:
        /*00d4*/ 	.byte	0x04, 0x36
        /*00d6*/ 	.short	(.L_217 - .L_216)
.L_216:
        /*00d8*/ 	.word	0x00000008
.L_217:


//--------------------- .nv.info.xMaxDeltaIntegralKernel --------------------------
	.section	.nv.info.xMaxDeltaIntegralKernel,"",@"SHT_CUDA_INFO"
	.sectionflags	@""
	.align	4


	//----- nvinfo : EIATTR_CUDA_API_VERSION
	.align		4
        /*0000*/ 	.byte	0x04, 0x37
        /*0002*/ 	.short	(.L_219 - .L_218)
.L_218:
        /*0004*/ 	.word	0x00000082


	//----- nvinfo : EIATTR_KPARAM_INFO
	.align		4
.L_219:
        /*0008*/ 	.byte	0x04, 0x17
        /*000a*/ 	.short	(.L_221 - .L_220)
.L_220:
        /*000c*/ 	.word	0x00000000
        /*0010*/ 	.short	0x0009
        /*0012*/ 	.short	0x003c
        /*0014*/ 	.byte	0x00, 0xf0, 0x11, 0x00


	//----- nvinfo : EIATTR_KPARAM_INFO
	.align		4
.L_221:
        /*0018*/ 	.byte	0x04, 0x17
        /*001a*/ 	.short	(.L_223 - .L_222)
.L_222:
        /*001c*/ 	.word	0x00000000
        /*0020*/ 	.short	0x0008
        /*0022*/ 	.short	0x0038
        /*0024*/ 	.byte	0x00, 0xf0, 0x11, 0x00


	//----- nvinfo : EIATTR_KPARAM_INFO
	.align		4
.L_223:
        /*0028*/ 	.byte	0x04, 0x17
        /*002a*/ 	.short	(.L_225 - .L_224)
.L_224:
        /*002c*/ 	.word	0x00000000
        /*0030*/ 	.short	0x0007
        /*0032*/ 	.short	0x0030
        /*0034*/ 	.byte	0x00, 0xf5, 0x21, 0x00


	//----- nvinfo : EIATTR_KPARAM_INFO
	.align		4
.L_225:
        /*0038*/ 	.byte	0x04, 0x17
        /*003a*/ 	.short	(.L_227 - .L_226)
.L_226:
        /*003c*/ 	.word	0x00000000
        /*0040*/ 	.short	0x0006
        /*0042*/ 	.short	0x0028
        /*0044*/ 	.byte	0x00, 0xf5, 0x21, 0x00


	//----- nvinfo : EIATTR_KPARAM_INFO
	.align		4
.L_227:
        /*0048*/ 	.byte	0x04, 0x17
        /*004a*/ 	.short	(.L_229 - .L_228)
.L_228:
        /*004c*/ 	.word	0x00000000
        /*0050*/ 	.short	0x0005
        /*0052*/ 	.short	0x0020
        /*0054*/ 	.byte	0x00, 0xf5, 0x21, 0x00


	//----- nvinfo : EIATTR_KPARAM_INFO
	.align		4
.L_229:
        /*0058*/ 	.byte	0x04, 0x17
        /*005a*/ 	.short	(.L_231 - .L_230)
.L_230:
        /*005c*/ 	.word	0x00000000
        /*0060*/ 	.short	0x0004
        /*0062*/ 	.short	0x0018
        /*0064*/ 	.byte	0x00, 0xf0, 0x11, 0x00


	//----- nvinfo : EIATTR_KPARAM_INFO
	.align		4
.L_231:
        /*0068*/ 	.byte	0x04, 0x17
        /*006a*/ 	.short	(.L_233 - .L_232)
.L_232:
        /*006c*/ 	.word	0x00000000
        /*0070*/ 	.short	0x0003
        /*0072*/ 	.short	0x0014
        /*0074*/ 	.byte	0x00, 0xf0, 0x11, 0x00


	//----- nvinfo : EIATTR_KPARAM_INFO
	.align		4
.L_233:
        /*0078*/ 	.byte	0x04, 0x17
        /*007a*/ 	.short	(.L_235 - .L_234)
.L_234:
        /*007c*/ 	.word	0x00000000
        /*0080*/ 	.short	0x0002
        /*0082*/ 	.short	0x0010
        /*0084*/ 	.byte	0x00, 0xf0, 0x11, 0x00


	//----- nvinfo : EIATTR_KPARAM_INFO
	.align		4
.L_235:
        /*0088*/ 	.byte	0x04, 0x17
        /*008a*/ 	.short	(.L_237 - .L_236)
.L_236:
        /*008c*/ 	.word	0x00000000
        /*0090*/ 	.short	0x0001
        /*0092*/ 	.short	0x0008
        /*0094*/ 	.byte	0x00, 0xf5, 0x21, 0x00


	//----- nvinfo : EIATTR_KPARAM_INFO
	.align		4
.L_237:
        /*0098*/ 	.byte	0x04, 0x17
        /*009a*/ 	.short	(.L_239 - .L_238)
.L_238:
        /*009c*/ 	.word	0x00000000
        /*00a0*/ 	.short	0x0000
        /*00a2*/ 	.short	0x0000
        /*00a4*/ 	.byte	0x00, 0xf5, 0x21, 0x00


	//----- nvinfo : EIATTR_SPARSE_MMA_MASK
	.align		4
.L_239:
        /*00a8*/ 	.byte	0x03, 0x50
        /*00aa*/ 	.short	0x0000


	//----- nvinfo : EIATTR_MAXREG_COUNT
	.align		4
        /*00ac*/ 	.byte	0x03, 0x1b
        /*00ae*/ 	.short	0x00ff


	//----- nvinfo : EIATTR_MERCURY_ISA_VERSION
	.align		4
        /*00b0*/ 	.byte	0x03, 0x5f
        /*00b2*/ 	.short	0x0101


	//----- nvinfo : EIATTR_VRC_CTA_INIT_COUNT
	.align		4
        /*00b4*/ 	.byte	0x02, 0x4a
	.zero		1
	.zero		1


	//----- nvinfo : EIATTR_EXIT_INSTR_OFFSETS
	.align		4
        /*00b8*/ 	.byte	0x04, 0x1c
        /*00ba*/ 	.short	(.L_241 - .L_240)


	//   ....[0]....
.L_240:
        /*00bc*/ 	.word	0x00000720


	//   ....[1]....
        /*00c0*/ 	.word	0x00000b90


	//----- nvinfo : EIATTR_CBANK_PARAM_SIZE
	.align		4
.L_241:
        /*00c4*/ 	.byte	0x03, 0x19
        /*00c6*/ 	.short	0x0040


	//----- nvinfo : EIATTR_PARAM_CBANK
	.align		4
        /*00c8*/ 	.byte	0x04, 0x0a
        /*00ca*/ 	.short	(.L_243 - .L_242)
	.align		4
.L_242:
        /*00cc*/ 	.word	index@(.nv.constant0.xMaxDeltaIntegralKernel)
        /*00d0*/ 	.short	0x0380
        /*00d2*/ 	.short	0x0040


	//----- nvinfo : EIATTR_SW_WAR
	.align		4
.L_243:
        /*00d4*/ 	.byte	0x04, 0x36
        /*00d6*/ 	.short	(.L_245 - .L_244)
.L_244:
        /*00d8*/ 	.word	0x00000008
.L_245:


//--------------------- .nv.info.yMinDeltaIntegralFracKernel --------------------------
	.section	.nv.info.yMinDeltaIntegralFracKernel,"",@"SHT_CUDA_INFO"
	.sectionflags	@""
	.align	4


	//----- nvinfo : EIATTR_CUDA_API_VERSION
	.align		4
        /*0000*/ 	.byte	0x04, 0x37
        /*0002*/ 	.short	(.L_247 - .L_246)
.L_246:
        /*0004*/ 	.word	0x00000082


	//----- nvinfo : EIATTR_KPARAM_INFO
	.align		4
.L_247:
        /*0008*/ 	.byte	0x04, 0x17
        /*000a*/ 	.short	(.L_249 - .L_248)
.L_248:
        /*000c*/ 	.word	0x00000000
        /*0010*/ 	.short	0x000b
        /*0012*/ 	.short	0x0048
        /*0014*/ 	.byte	0x00, 0xf0, 0x11, 0x00


	//----- nvinfo : EIATTR_KPARAM_INFO
	.align		4
.L_249:
        /*0018*/ 	.byte	0x04, 0x17
        /*001a*/ 	.short	(.L_251 - .L_250)
.L_250:
        /*001c*/ 	.word	0x00000000
        /*0020*/ 	.short	0x000a
        /*0022*/ 	.short	0x0044
        /*0024*/ 	.byte	0x00, 0xf0, 0x11, 0x00


	//----- nvinfo : EIATTR_KPARAM_INFO
	.align		4
.L_251:
        /*0028*/ 	.byte	0x04, 0x17
        /*002a*/ 	.short	(.L_253 - .L_252)
.L_252:
        /*002c*/ 	.word	0x00000000
        /*0030*/ 	.short	0x0009
        /*0032*/ 	.short	0x0040
        /*0034*/ 	.byte	0x00, 0xf0, 0x11, 0x00


	//----- nvinfo : EIATTR_KPARAM_INFO
	.align		4
.L_253:
        /*0038*/ 	.byte	0x04, 0x17
        /*003a*/ 	.short	(.L_255 - .L_254)
.L_254:
        /*003c*/ 	.word	0x00000000
        /*0040*/ 	.short	0x0008
        /*0042*/ 	.short	0x0038
        /*0044*/ 	.byte	0x00, 0xf5, 0x21, 0x00


	//----- nvinfo : EIATTR_KPARAM_INFO
	.align		4
.L_255:
        /*0048*/ 	.byte	0x04, 0x17
        /*004a*/ 	.short	(.L_257 - .L_256)
.L_256:
        /*004c*/ 	.word	0x00000000
        /*0050*/ 	.short	0x0007
        /*0052*/ 	.short	0x0030
        /*0054*/ 	.byte	0x00, 0xf5, 0x21, 0x00


	//----- nvinfo : EIATTR_KPARAM_INFO
	.align		4
.L_257:
        /*0058*/ 	.byte	0x04, 0x17
        /*005a*/ 	.short	(.L_259 - .L_258)
.L_258:
        /*005c*/ 	.word	0x00000000
        /*0060*/ 	.short	0x0006
        /*0062*/ 	.short	0x0028
        /*0064*/ 	.byte	0x00, 0xf5, 0x21, 0x00


	//----- nvinfo : EIATTR_KPARAM_INFO
	.align		4
.L_259:
        /*0068*/ 	.byte	0x04, 0x17
        /*006a*/ 	.short	(.L_261 - .L_260)
.L_260:
        /*006c*/ 	.word	0x00000000
        /*0070*/ 	.short	0x0005
        /*0072*/ 	.short	0x0020
        /*0074*/ 	.byte	0x00, 0xf5, 0x21, 0x00


	//----- nvinfo : EIATTR_KPARAM_INFO
	.align		4
.L_261:
        /*0078*/ 	.byte	0x04, 0x17
        /*007a*/ 	.short	(.L_263 - .L_262)
.L_262:
        /*007c*/ 	.word	0x00000000
        /*0080*/ 	.short	0x0004
        /*0082*/ 	.short	0x0018
        /*0084*/ 	.byte	0x00, 0xf0, 0x11, 0x00


	//----- nvinfo : EIATTR_KPARAM_INFO
	.align		4
.L_263:
        /*0088*/ 	.byte	0x04, 0x17
        /*008a*/ 	.short	(.L_265 - .L_264)
.L_264:
        /*008c*/ 	.word	0x00000000
        /*0090*/ 	.short	0x0003
        /*0092*/ 	.short	0x0014
        /*0094*/ 	.byte	0x00, 0xf0, 0x11, 0x00


	//----- nvinfo : EIATTR_KPARAM_INFO
	.align		4
.L_265:
        /*0098*/ 	.byte	0x04, 0x17
        /*009a*/ 	.short	(.L_267 - .L_266)
.L_266:
        /*009c*/ 	.word	0x00000000
        /*00a0*/ 	.short	0x0002
        /*00a2*/ 	.short	0x0010
        /*00a4*/ 	.byte	0x00, 0xf0, 0x11, 0x00


	//----- nvinfo : EIATTR_KPARAM_INFO
	.align		4
.L_267:
        /*00a8*/ 	.byte	0x04, 0x17
        /*00aa*/ 	.short	(.L_269 - .L_268)
.L_268:
        /*00ac*/ 	.word	0x00000000
        /*00b0*/ 	.short	0x0001
        /*00b2*/ 	.short	0x0008
        /*00b4*/ 	.byte	0x00, 0xf5, 0x21, 0x00


	//----- nvinfo : EIATTR_KPARAM_INFO
	.align		4
.L_269:
        /*00b8*/ 	.byte	0x04, 0x17
        /*00ba*/ 	.short	(.L_271 - .L_270)
.L_270:
        /*00bc*/ 	.word	0x00000000
        /*00c0*/ 	.short	0x0000
        /*00c2*/ 	.short	0x0000
        /*00c4*/ 	.byte	0x00, 0xf5, 0x21, 0x00


	//----- nvinfo : EIATTR_SPARSE_MMA_MASK
	.align		4
.L_271:
        /*00c8*/ 	.byte	0x03, 0x50
        /*00ca*/ 	.short	0x0000


	//----- nvinfo : EIATTR_MAXREG_COUNT
	.align		4
        /*00cc*/ 	.byte	0x03, 0x1b
        /*00ce*/ 	.short	0x00ff


	//----- nvinfo : EIATTR_MERCURY_ISA_VERSION
	.align		4
        /*00d0*/ 	.byte	0x03, 0x5f
        /*00d2*/ 	.short	0x0101


	//----- nvinfo : EIATTR_VRC_CTA_INIT_COUNT
	.align		4
        /*00d4*/ 	.byte	0x02, 0x4a
	.zero		1
	.zero		1


	//----- nvinfo : EIATTR_EXIT_INSTR_OFFSETS
	.align		4
        /*00d8*/ 	.byte	0x04, 0x1c
        /*00da*/ 	.short	(.L_273 - .L_272)


	//   ....[0]....
.L_272:
        /*00dc*/ 	.word	0x00000750


	//   ....[1]....
        /*00e0*/ 	.word	0x00000d60


	//----- nvinfo : EIATTR_CBANK_PARAM_SIZE
	.align		4
.L_273:
        /*00e4*/ 	.byte	0x03, 0x19
        /*00e6*/ 	.short	0x004c


	//----- nvinfo : EIATTR_PARAM_CBANK
	.align		4
        /*00e8*/ 	.byte	0x04, 0x0a
        /*00ea*/ 	.short	(.L_275 - .L_274)
	.align		4
.L_274:
        /*00ec*/ 	.word	index@(.nv.constant0.yMinDeltaIntegralFracKernel)
        /*00f0*/ 	.short	0x0380
        /*00f2*/ 	.short	0x004c


	//----- nvinfo : EIATTR_SW_WAR
	.align		4
.L_275:
        /*00f4*/ 	.byte	0x04, 0x36
        /*00f6*/ 	.short	(.L_277 - .L_276)
.L_276:
        /*00f8*/ 	.word	0x00000008
.L_277:


//--------------------- .nv.info.yMaxDeltaIntegralFracKernel --------------------------
	.section	.nv.info.yMaxDeltaIntegralFracKernel,"",@"SHT_CUDA_INFO"
	.sectionflags	@""
	.align	4


	//----- nvinfo : EIATTR_CUDA_API_VERSION
	.align		4
        /*0000*/ 	.byte	0x04, 0x37
        /*0002*/ 	.short	(.L_279 - .L_278)
.L_278:
        /*0004*/ 	.word	0x00000082


	//----- nvinfo : EIATTR_KPARAM_INFO
	.align		4
.L_279:
        /*0008*/ 	.byte	0x04, 0x17
        /*000a*/ 	.short	(.L_281 - .L_280)
.L_280:
        /*000c*/ 	.word	0x00000000
        /*0010*/ 	.short	0x000b
        /*0012*/ 	.short	0x0048
        /*0014*/ 	.byte	0x00, 0xf0, 0x11, 0x00


	//----- nvinfo : EIATTR_KPARAM_INFO
	.align		4
.L_281:
        /*0018*/ 	.byte	0x04, 0x17
        /*001a*/ 	.short	(.L_283 - .L_282)
.L_282:
        /*001c*/ 	.word	0x00000000
        /*0020*/ 	.short	0x000a
        /*0022*/ 	.short	0x0044
        /*0024*/ 	.byte	0x00, 0xf0, 0x11, 0x00


	//----- nvinfo : EIATTR_KPARAM_INFO
	.align		4
.L_283:
        /*0028*/ 	.byte	0x04, 0x17
        /*002a*/ 	.short	(.L_285 - .L_284)
.L_284:
        /*002c*/ 	.word	0x00000000
        /*0030*/ 	.short	0x0009
        /*0032*/ 	.short	0x0040
        /*0034*/ 	.byte	0x00, 0xf0, 0x11, 0x00


	//----- nvinfo : EIATTR_KPARAM_INFO
	.align		4
.L_285:
        /*0038*/ 	.byte	0x04, 0x17
        /*003a*/ 	.short	(.L_287 - .L_286)
.L_286:
        /*003c*/ 	.word	0x00000000
        /*0040*/ 	.short	0x0008
        /*0042*/ 	.short	0x0038
        /*0044*/ 	.byte	0x00, 0xf5, 0x21, 0x00


	//----- nvinfo : EIATTR_KPARAM_INFO
	.align		4
.L_287:
        /*0048*/ 	.byte	0x04, 0x17
        /*004a*/ 	.short	(.L_289 - .L_288)
.L_288:
        /*004c*/ 	.word	0x00000000
        /*0050*/ 	.short	0x0007
        /*0052*/ 	.short	0x0030
        /*0054*/ 	.byte	0x00, 0xf5, 0x21, 0x00


	//----- nvinfo : EIATTR_KPARAM_INFO
	.align		4
.L_289:
        /*0058*/ 	.byte	0x04, 0x17
        /*005a*/ 	.short	(.L_291 - .L_290)
.L_290:
        /*005c*/ 	.word	0x00000000
        /*0060*/ 	.short	0x0006
        /*0062*/ 	.short	0x0028
        /*0064*/ 	.byte	0x00, 0xf5, 0x21, 0x00


	//----- nvinfo : EIATTR_KPARAM_INFO
	.align		4
.L_291:
        /*0068*/ 	.byte	0x04, 0x17
        /*006a*/ 	.short	(.L_293 - .L_292)
.L_292:
        /*006c*/ 	.word	0x00000000
        /*0070*/ 	.short	0x0005
        /*0072*/ 	.short	0x0020
        /*0074*/ 	.byte	0x00, 0xf5, 0x21, 0x00


	//----- nvinfo : EIATTR_KPARAM_INFO
	.align		4
.L_293:
        /*0078*/ 	.byte	0x04, 0x17
        /*007a*/ 	.short	(.L_295 - .L_294)
.L_294:
        /*007c*/ 	.word	0x00000000
        /*0080*/ 	.short	0x0004
        /*0082*/ 	.short	0x0018
        /*0084*/ 	.byte	0x00, 0xf0, 0x11, 0x00


	//----- nvinfo : EIATTR_KPARAM_INFO
	.align		4
.L_295:
        /*0088*/ 	.byte	0x04, 0x17
        /*008a*/ 	.short	(.L_297 - .L_296)
.L_296:
        /*008c*/ 	.word	0x00000000
        /*0090*/ 	.short	0x0003
        /*0092*/ 	.short	0x0014
        /*0094*/ 	.byte	0x00, 0xf0, 0x11, 0x00


	//----- nvinfo : EIATTR_KPARAM_INFO
	.align		4
.L_297:
        /*0098*/ 	.byte	0x04, 0x17
        /*009a*/ 	.short	(.L_299 - .L_298)
.L_298:
        /*009c*/ 	.word	0x00000000
        /*00a0*/ 	.short	0x0002
        /*00a2*/ 	.short	0x0010
        /*00a4*/ 	.byte	0x00, 0xf0, 0x11, 0x00


	//----- nvinfo : EIATTR_KPARAM_INFO
	.align		4
.L_299:
        /*00a8*/ 	.byte	0x04, 0x17
        /*00aa*/ 	.short	(.L_301 - .L_300)
.L_300:
        /*00ac*/ 	.word	0x00000000
        /*00b0*/ 	.short	0x0001
        /*00b2*/ 	.short	0x0008
        /*00b4*/ 	.byte	0x00, 0xf5, 0x21, 0x00


	//----- nvinfo : EIATTR_KPARAM_INFO
	.align		4
.L_301:
        /*00b8*/ 	.byte	0x04, 0x17
        /*00ba*/ 	.short	(.L_303 - .L_302)
.L_302:
        /*00bc*/ 	.word	0x00000000
        /*00c0*/ 	.short	0x0000
        /*00c2*/ 	.short	0x0000
        /*00c4*/ 	.byte	0x00, 0xf5, 0x21, 0x00


	//----- nvinfo : EIATTR_SPARSE_MMA_MASK
	.align		4
.L_303:
        /*00c8*/ 	.byte	0x03, 0x50
        /*00ca*/ 	.short	0x0000


	//----- nvinfo : EIATTR_MAXREG_COUNT
	.align		4
        /*00cc*/ 	.byte	0x03, 0x1b
        /*00ce*/ 	.short	0x00ff


	//----- nvinfo : EIATTR_MERCURY_ISA_VERSION
	.align		4
        /*00d0*/ 	.byte	0x03, 0x5f
        /*00d2*/ 	.short	0x0101


	//----- nvinfo : EIATTR_VRC_CTA_INIT_COUNT
	.align		4
        /*00d4*/ 	.byte	0x02, 0x4a
	.zero		1
	.zero		1


	//----- nvinfo : EIATTR_EXIT_INSTR_OFFSETS
	.align		4
        /*00d8*/ 	.byte	0x04, 0x1c
        /*00da*/ 	.short	(.L_305 - .L_304)


	//   ....[0]....
.L_304:
        /*00dc*/ 	.word	0x00000750


	//   ....[1]....
        /*00e0*/ 	.word	0x00000d50


	//----- nvinfo : EIATTR_CBANK_PARAM_SIZE
	.align		4
.L_305:
        /*00e4*/ 	.byte	0x03, 0x19
        /*00e6*/ 	.short	0x004c


	//----- nvinfo : EIATTR_PARAM_CBANK
	.align		4
        /*00e8*/ 	.byte	0x04, 0x0a
        /*00ea*/ 	.short	(.L_307 - .L_306)
	.align		4
.L_306:
        /*00ec*/ 	.word	index@(.nv.constant0.yMaxDeltaIntegralFracKernel)
        /*00f0*/ 	.short	0x0380
        /*00f2*/ 	.short	0x004c


	//----- nvinfo : EIATTR_SW_WAR
	.align		4
.L_307:
        /*00f4*/ 	.byte	0x04, 0x36
        /*00f6*/ 	.short	(.L_309 - .L_308)
.L_308:
        /*00f8*/ 	.word	0x00000008
.L_309:


//--------------------- .nv.info.xMinDeltaIntegralFracKernel --------------------------
	.section	.nv.info.xMinDeltaIntegralFracKernel,"",@"SHT_CUDA_INFO"
	.sectionflags	@""
	.align	4


	//----- nvinfo : EIATTR_CUDA_API_VERSION
	.align		4
        /*0000*/ 	.byte	0x04, 0x37
        /*0002*/ 	.short	(.L_311 - .L_310)
.L_310:
        /*0004*/ 	.word	0x00000082


	//----- nvinfo : EIATTR_KPARAM_INFO
	.align		4
.L_311:
        /*0008*/ 	.byte	0x04, 0x17
        /*000a*/ 	.short	(.L_313 - .L_312)
.L_312:
        /*000c*/ 	.word	0x00000000
        /*0010*/ 	.short	0x000b
        /*0012*/ 	.short	0x0048
        /*0014*/ 	.byte	0x00, 0xf0, 0x11, 0x00


	//----- nvinfo : EIATTR_KPARAM_INFO
	.align		4
.L_313:
        /*0018*/ 	.byte	0x04, 0x17
        /*001a*/ 	.short	(.L_315 - .L_314)
.L_314:
        /*001c*/ 	.word	0x00000000
        /*0020*/ 	.short	0x000a
        /*0022*/ 	.short	0x0044
        /*0024*/ 	.byte	0x00, 0xf0, 0x11, 0x00


	//----- nvinfo : EIATTR_KPARAM_INFO
	.align		4
.L_315:
        /*0028*/ 	.byte	0x04, 0x17
        /*002a*/ 	.short	(.L_317 - .L_316)
.L_316:
        /*002c*/ 	.word	0x00000000
        /*0030*/ 	.short	0x0009
        /*0032*/ 	.short	0x0040
        /*0034*/ 	.byte	0x00, 0xf0, 0x11, 0x00


	//----- nvinfo : EIATTR_KPARAM_INFO
	.align		4
.L_317:
        /*0038*/ 	.byte	0x04, 0x17
        /*003a*/ 	.short	(.L_319 - .L_318)
.L_318:
        /*003c*/ 	.word	0x00000000
        /*0040*/ 	.short	0x0008
        /*0042*/ 	.short	0x0038
        /*0044*/ 	.byte	0x00, 0xf5, 0x21, 0x00


	//----- nvinfo : EIATTR_KPARAM_INFO
	.align		4
.L_319:
        /*0048*/ 	.byte	0x04, 0x17
        /*004a*/ 	.short	(.L_321 - .L_320)
.L_320:
        /*004c*/ 	.word	0x00000000
        /*0050*/ 	.short	0x0007
        /*0052*/ 	.short	0x0030
        /*0054*/ 	.byte	0x00, 0xf5, 0x21, 0x00


	//----- nvinfo : EIATTR_KPARAM_INFO
	.align		4
.L_321:
        /*0058*/ 	.byte	0x04, 0x17
        /*005a*/ 	.short	(.L_323 - .L_322)
.L_322:
        /*005c*/ 	.word	0x00000000
        /*0060*/ 	.short	0x0006
        /*0062*/ 	.short	0x0028
        /*0064*/ 	.byte	0x00, 0xf5, 0x21, 0x00


	//----- nvinfo : EIATTR_KPARAM_INFO
	.align		4
.L_323:
        /*0068*/ 	.byte	0x04, 0x17
        /*006a*/ 	.short	(.L_325 - .L_324)
.L_324:
        /*006c*/ 	.word	0x00000000
        /*0070*/ 	.short	0x0005
        /*0072*/ 	.short	0x0020
        /*0074*/ 	.byte	0x00, 0xf5, 0x21, 0x00


	//----- nvinfo : EIATTR_KPARAM_INFO
	.align		4
.L_325:
        /*0078*/ 	.byte	0x04, 0x17
        /*007a*/ 	.short	(.L_327 - .L_326)
.L_326:
        /*007c*/ 	.word	0x00000000
        /*0080*/ 	.short	0x0004
        /*0082*/ 	.short	0x0018
        /*0084*/ 	.byte	0x00, 0xf0, 0x11, 0x00


	//----- nvinfo : EIATTR_KPARAM_INFO
	.align		4
.L_327:
        /*0088*/ 	.byte	0x04, 0x17
        /*008a*/ 	.short	(.L_329 - .L_328)
.L_328:
        /*008c*/ 	.word	0x00000000
        /*0090*/ 	.short	0x0003
        /*0092*/ 	.short	0x0014
        /*0094*/ 	.byte	0x00, 0xf0, 0x11, 0x00


	//----- nvinfo : EIATTR_KPARAM_INFO
	.align		4
.L_329:
        /*0098*/ 	.byte	0x04, 0x17
        /*009a*/ 	.short	(.L_331 - .L_330)
.L_330:
        /*009c*/ 	.word	0x00000000
        /*00a0*/ 	.short	0x0002
        /*00a2*/ 	.short	0x0010
        /*00a4*/ 	.byte	0x00, 0xf0, 0x11, 0x00


	//----- nvinfo : EIATTR_KPARAM_INFO
	.align		4
.L_331:
        /*00a8*/ 	.byte	0x04, 0x17
        /*00aa*/ 	.short	(.L_333 - .L_332)
.L_332:
        /*00ac*/ 	.word	0x00000000
        /*00b0*/ 	.short	0x0001
        /*00b2*/ 	.short	0x0008
        /*00b4*/ 	.byte	0x00, 0xf5, 0x21, 0x00


	//----- nvinfo : EIATTR_KPARAM_INFO
	.align		4
.L_333:
        /*00b8*/ 	.byte	0x04, 0x17
        /*00ba*/ 	.short	(.L_335 - .L_334)
.L_334:
        /*00bc*/ 	.word	0x00000000
        /*00c0*/ 	.short	0x0000
        /*00c2*/ 	.short	0x0000
        /*00c4*/ 	.byte	0x00, 0xf5, 0x21, 0x00


	//----- nvinfo : EIATTR_SPARSE_MMA_MASK
	.align		4
.L_335:
        /*00c8*/ 	.byte	0x03, 0x50
        /*00ca*/ 	.short	0x0000


	//----- nvinfo : EIATTR_MAXREG_COUNT
	.align		4
        /*00cc*/ 	.byte	0x03, 0x1b
        /*00ce*/ 	.short	0x00ff


	//----- nvinfo : EIATTR_MERCURY_ISA_VERSION
	.align		4
        /*00d0*/ 	.byte	0x03, 0x5f
        /*00d2*/ 	.short	0x0101


	//----- nvinfo : EIATTR_VRC_CTA_INIT_COUNT
	.align		4
        /*00d4*/ 	.byte	0x02, 0x4a
	.zero		1
	.zero		1


	//----- nvinfo : EIATTR_EXIT_INSTR_OFFSETS
	.align		4
        /*00d8*/ 	.byte	0x04, 0x1c
        /*00da*/ 	.short	(.L_337 - .L_336)


	//   ....[0]....
.L_336:
        /*00dc*/ 	.word	0x00000780


	//   ....[1]....
        /*00e0*/ 	.word	0x00000d90


	//----- nvinfo : EIATTR_CBANK_PARAM_SIZE
	.align		4
.L_337:
        /*00e4*/ 	.byte	0x03, 0x19
        /*00e6*/ 	.short	0x004c


	//----- nvinfo : EIATTR_PARAM_CBANK
	.align		4
        /*00e8*/ 	.byte	0x04, 0x0a
        /*00ea*/ 	.short	(.L_339 - .L_338)
	.align		4
.L_338:
        /*00ec*/ 	.word	index@(.nv.constant0.xMinDeltaIntegralFracKernel)
        /*00f0*/ 	.short	0x0380
        /*00f2*/ 	.short	0x004c


	//----- nvinfo : EIATTR_SW_WAR
	.align		4
.L_339:
        /*00f4*/ 	.byte	0x04, 0x36
        /*00f6*/ 	.short	(.L_341 - .L_340)
.L_340:
        /*00f8*/ 	.word	0x00000008
.L_341:


//--------------------- .nv.info.xMaxDeltaIntegralFracKernel --------------------------
	.section	.nv.info.xMaxDeltaIntegralFracKernel,"",@"SHT_CUDA_INFO"
	.sectionflags	@""
	.align	4


	//----- nvinfo : EIATTR_CUDA_API_VERSION
	.align		4
        /*0000*/ 	.byte	0x04, 0x37
        /*0002*/ 	.short	(.L_343 - .L_342)
.L_342:
        /*0004*/ 	.word	0x00000082


	//----- nvinfo : EIATTR_KPARAM_INFO
	.align		4
.L_343:
        /*0008*/ 	.byte	0x04, 0x17
        /*000a*/ 	.short	(.L_345 - .L_344)
.L_344:
        /*000c*/ 	.word	0x00000000
        /*0010*/ 	.short	0x000b
        /*0012*/ 	.short	0x0048
        /*0014*/ 	.byte	0x00, 0xf0, 0x11, 0x00


	//----- nvinfo : EIATTR_KPARAM_INFO
	.align		4
.L_345:
        /*0018*/ 	.byte	0x04, 0x17
        /*001a*/ 	.short	(.L_347 - .L_346)
.L_346:
        /*001c*/ 	.word	0x00000000
        /*0020*/ 	.short	0x000a
        /*0022*/ 	.short	0x0044
        /*0024*/ 	.byte	0x00, 0xf0, 0x11, 0x00


	//----- nvinfo : EIATTR_KPARAM_INFO
	.align		4
.L_347:
        /*0028*/ 	.byte	0x04, 0x17
        /*002a*/ 	.short	(.L_349 - .L_348)
.L_348:
        /*002c*/ 	.word	0x00000000
        /*0030*/ 	.short	0x0009
        /*0032*/ 	.short	0x0040
        /*0034*/ 	.byte	0x00, 0xf0, 0x11, 0x00


	//----- nvinfo : EIATTR_KPARAM_INFO
	.align		4
.L_349:
        /*0038*/ 	.byte	0x04, 0x17
        /*003a*/ 	.short	(.L_351 - .L_350)
.L_350:
        /*003c*/ 	.word	0x00000000
        /*0040*/ 	.short	0x0008
        /*0042*/ 	.short	0x0038
        /*0044*/ 	.byte	0x00, 0xf5, 0x21, 0x00


	//----- nvinfo : EIATTR_KPARAM_INFO
	.align		4
.L_351:
        /*0048*/ 	.byte	0x04, 0x17
        /*004a*/ 	.short	(.L_353 - .L_352)
.L_352:
        /*004c*/ 	.word	0x00000000
        /*0050*/ 	.short	0x0007
        /*0052*/ 	.short	0x0030
        /*0054*/ 	.byte	0x00, 0xf5, 0x21, 0x00


	//----- nvinfo : EIATTR_KPARAM_INFO
	.align		4
.L_353:
        /*0058*/ 	.byte	0x04, 0x17
        /*005a*/ 	.short	(.L_355 - .L_354)
.L_354:
        /*005c*/ 	.word	0x00000000
        /*0060*/ 	.short	0x0006
        /*0062*/ 	.short	0x0028
        /*0064*/ 	.byte	0x00, 0xf5, 0x21, 0x00


	//----- nvinfo : EIATTR_KPARAM_INFO
	.align		4
.L_355:
        /*0068*/ 	.byte	0x04, 0x17
        /*006a*/ 	.short	(.L_357 - .L_356)
.L_356:
        /*006c*/ 	.word	0x00000000
        /*0070*/ 	.short	0x0005
        /*0072*/ 	.short	0x0020
        /*0074*/ 	.byte	0x00, 0xf5, 0x21, 0x00


	//----- nvinfo : EIATTR_KPARAM_INFO
	.align		4
.L_357:
        /*0078*/ 	.byte	0x04, 0x17
        /*007a*/ 	.short	(.L_359 - .L_358)
.L_358:
        /*007c*/ 	.word	0x00000000
        /*0080*/ 	.short	0x0004
        /*0082*/ 	.short	0x0018
        /*0084*/ 	.byte	0x00, 0xf0, 0x11, 0x00


	//----- nvinfo : EIATTR_KPARAM_INFO
	.align		4
.L_359:
        /*0088*/ 	.byte	0x04, 0x17
        /*008a*/ 	.short	(.L_361 - .L_360)
.L_360:
        /*008c*/ 	.word	0x00000000
        /*0090*/ 	.short	0x0003
        /*0092*/ 	.short	0x0014
        /*0094*/ 	.byte	0x00, 0xf0, 0x11, 0x00


	//----- nvinfo : EIATTR_KPARAM_INFO
	.align		4
.L_361:
        /*0098*/ 	.byte	0x04, 0x17
        /*009a*/ 	.short	(.L_363 - .L_362)
.L_362:
        /*009c*/ 	.word	0x00000000
        /*00a0*/ 	.short	0x0002
        /*00a2*/ 	.short	0x0010
        /*00a4*/ 	.byte	0x00, 0xf0, 0x11, 0x00


	//----- nvinfo : EIATTR_KPARAM_INFO
	.align		4
.L_363:
        /*00a8*/ 	.byte	0x04, 0x17
        /*00aa*/ 	.short	(.L_365 - .L_364)
.L_364:
        /*00ac*/ 	.word	0x00000000
        /*00b0*/ 	.short	0x0001
        /*00b2*/ 	.short	0x0008
        /*00b4*/ 	.byte	0x00, 0xf5, 0x21, 0x00


	//----- nvinfo : EIATTR_KPARAM_INFO
	.align		4
.L_365:
        /*00b8*/ 	.byte	0x04, 0x17
        /*00ba*/ 	.short	(.L_367 - .L_366)
.L_366:
        /*00bc*/ 	.word	0x00000000
        /*00c0*/ 	.short	0x0000
        /*00c2*/ 	.short	0x0000
        /*00c4*/ 	.byte	0x00, 0xf5, 0x21, 0x00


	//----- nvinfo : EIATTR_SPARSE_MMA_MASK
	.align		4
.L_367:
        /*00c8*/ 	.byte	0x03, 0x50
        /*00ca*/ 	.short	0x0000


	//----- nvinfo : EIATTR_MAXREG_COUNT
	.align		4
        /*00cc*/ 	.byte	0x03, 0x1b
        /*00ce*/ 	.short	0x00ff


	//----- nvinfo : EIATTR_MERCURY_ISA_VERSION
	.align		4
        /*00d0*/ 	.byte	0x03, 0x5f
        /*00d2*/ 	.short	0x0101


	//----- nvinfo : EIATTR_VRC_CTA_INIT_COUNT
	.align		4
        /*00d4*/ 	.byte	0x02, 0x4a
	.zero		1
	.zero		1


	//----- nvinfo : EIATTR_EXIT_INSTR_OFFSETS
	.align		4
        /*00d8*/ 	.byte	0x04, 0x1c
        /*00da*/ 	.short	(.L_369 - .L_368)


	//   ....[0]....
.L_368:
        /*00dc*/ 	.word	0x00000750


	//   ....[1]....
        /*00e0*/ 	.word	0x00000d40


	//----- nvinfo : EIATTR_CBANK_PARAM_SIZE
	.align		4
.L_369:
        /*00e4*/ 	.byte	0x03, 0x19
        /*00e6*/ 	.short	0x004c


	//----- nvinfo : EIATTR_PARAM_CBANK
	.align		4
        /*00e8*/ 	.byte	0x04, 0x0a
        /*00ea*/ 	.short	(.L_371 - .L_370)
	.align		4
.L_370:
        /*00ec*/ 	.word	index@(.nv.constant0.xMaxDeltaIntegralFracKernel)
        /*00f0*/ 	.short	0x0380
        /*00f2*/ 	.short	0x004c


	//----- nvinfo : EIATTR_SW_WAR
	.align		4
.L_371:
        /*00f4*/ 	.byte	0x04, 0x36
        /*00f6*/ 	.short	(.L_373 - .L_372)
.L_372:
        /*00f8*/ 	.word	0x00000008
.L_373:


//--------------------- .nv.info.updateGradInputFracKernel --------------------------
	.section	.nv.info.updateGradInputFracKernel,"",@"SHT_CUDA_INFO"
	.sectionflags	@""
	.align	4


	//----- nvinfo : EIATTR_CUDA_API_VERSION
	.align		4
        /*0000*/ 	.byte	0x04, 0x37
        /*0002*/ 	.short	(.L_375 - .L_374)
.L_374:
        /*0004*/ 	.word	0x00000082


	//----- nvinfo : EIATTR_KPARAM_INFO
	.align		4
.L_375:
        /*0008*/ 	.byte	0x04, 0x17
        /*000a*/ 	.short	(.L_377 - .L_376)
.L_376:
        /*000c*/ 	.word	0x00000000
        /*0010*/ 	.short	0x000d
        /*0012*/ 	.short	0x0054
        /*0014*/ 	.byte	0x00, 0xf0, 0x11, 0x00


	//----- nvinfo : EIATTR_KPARAM_INFO
	.align		4
.L_377:
        /*0018*/ 	.byte	0x04, 0x17
        /*001a*/ 	.short	(.L_379 - .L_378)
.L_378:
        /*001c*/ 	.word	0x00000000
        /*0020*/ 	.short	0x000c
        /*0022*/ 	.short	0x0050
        /*0024*/ 	.byte	0x00, 0xf0, 0x11, 0x00


	//----- nvinfo : EIATTR_KPARAM_INFO
	.align		4
.L_379:
        /*0028*/ 	.byte	0x04, 0x17
        /*002a*/ 	.short	(.L_381 - .L_380)
.L_380:
        /*002c*/ 	.word	0x00000000
        /*0030*/ 	.short	0x000b
        /*0032*/ 	.short	0x004c
        /*0034*/ 	.byte	0x00, 0xf0, 0x11, 0x00


	//----- nvinfo : EIATTR_KPARAM_INFO
	.align		4
.L_381:
        /*0038*/ 	.byte	0x04, 0x17
        /*003a*/ 	.short	(.L_383 - .L_382)
.L_382:
        /*003c*/ 	.word	0x00000000
        /*0040*/ 	.short	0x000a
        /*0042*/ 	.short	0x0048
        /*0044*/ 	.byte	0x00, 0xf0, 0x11, 0x00


	//----- nvinfo : EIATTR_KPARAM_INFO
	.align		4
.L_383:
        /*0048*/ 	.byte	0x04, 0x17
        /*004a*/ 	.short	(.L_385 - .L_384)
.L_384:
        /*004c*/ 	.word	0x00000000
        /*0050*/ 	.short	0x0009
        /*0052*/ 	.short	0x0040
        /*0054*/ 	.byte	0x00, 0xf5, 0x21, 0x00


	//----- nvinfo : EIATTR_KPARAM_INFO
	.align		4
.L_385:
        /*0058*/ 	.byte	0x04, 0x17
        /*005a*/ 	.short	(.L_387 - .L_386)
.L_386:
        /*005c*/ 	.word	0x00000000
        /*0060*/ 	.short	0x0008
        /*0062*/ 	.short	0x0038
        /*0064*/ 	.byte	0x00, 0xf5, 0x21, 0x00


	//----- nvinfo : EIATTR_KPARAM_INFO
	.align		4
.L_387:
        /*0068*/ 	.byte	0x04, 0x17
        /*006a*/ 	.short	(.L_389 - .L_388)
.L_388:
        /*006c*/ 	.word	0x00000000
        /*0070*/ 	.short	0x0007
        /*0072*/ 	.short	0x0030
        /*0074*/ 	.byte	0x00, 0xf5, 0x21, 0x00


	//----- nvinfo : EIATTR_KPARAM_INFO
	.align		4
.L_389:
        /*0078*/ 	.byte	0x04, 0x17
        /*007a*/ 	.short	(.L_391 - .L_390)
.L_390:
        /*007c*/ 	.word	0x00000000
        /*0080*/ 	.short	0x0006
        /*0082*/ 	.short	0x0028
        /*0084*/ 	.byte	0x00, 0xf5, 0x21, 0x00


	//----- nvinfo : EIATTR_KPARAM_INFO
	.align		4
.L_391:
        /*0088*/ 	.byte	0x04, 0x17
        /*008a*/ 	.short	(.L_393 - .L_392)
.L_392:
        /*008c*/ 	.word	0x00000000
        /*0090*/ 	.short	0x0005
        /*0092*/ 	.short	0x0020
        /*0094*/ 	.byte	0x00, 0xf5, 0x21, 0x00


	//----- nvinfo : EIATTR_KPARAM_INFO
	.align		4
.L_393:
        /*0098*/ 	.byte	0x04, 0x17
        /*009a*/ 	.short	(.L_395 - .L_394)
.L_394:
        /*009c*/ 	.word	0x00000000
        /*00a0*/ 	.short	0x0004
        /*00a2*/ 	.short	0x0018
        /*00a4*/ 	.byte	0x00, 0xf0, 0x11, 0x00


	//----- nvinfo : EIATTR_KPARAM_INFO
	.align		4
.L_395:
        /*00a8*/ 	.byte	0x04, 0x17
        /*00aa*/ 	.short	(.L_397 - .L_396)
.L_396:
        /*00ac*/ 	.word	0x00000000
        /*00b0*/ 	.short	0x0003
        /*00b2*/ 	.short	0x0014
        /*00b4*/ 	.byte	0x00, 0xf0, 0x11, 0x00


	//----- nvinfo : EIATTR_KPARAM_INFO
	.align		4
.L_397:
        /*00b8*/ 	.byte	0x04, 0x17
        /*00ba*/ 	.short	(.L_399 - .L_398)
.L_398:
        /*00bc*/ 	.word	0x00000000
        /*00c0*/ 	.short	0x0002
        /*00c2*/ 	.short	0x0010
        /*00c4*/ 	.byte	0x00, 0xf0, 0x11, 0x00


	//----- nvinfo : EIATTR_KPARAM_INFO
	.align		4
.L_399:
        /*00c8*/ 	.byte	0x04, 0x17
        /*00ca*/ 	.short	(.L_401 - .L_400)
.L_400:
        /*00cc*/ 	.word	0x00000000
        /*00d0*/ 	.short	0x0001
        /*00d2*/ 	.short	0x0008
        /*00d4*/ 	.byte	0x00, 0xf5, 0x21, 0x00


	//----- nvinfo : EIATTR_KPARAM_INFO
	.align		4
.L_401:
        /*00d8*/ 	.byte	0x04, 0x17
        /*00da*/ 	.short	(.L_403 - .L_402)
.L_402:
        /*00dc*/ 	.word	0x00000000
        /*00e0*/ 	.short	0x0000
        /*00e2*/ 	.short	0x0000
        /*00e4*/ 	.byte	0x00, 0xf5, 0x21, 0x00


	//----- nvinfo : EIATTR_SPARSE_MMA_MASK
	.align		4
.L_403:
        /*00e8*/ 	.byte	0x03, 0x50
        /*00ea*/ 	.short	0x0000


	//----- nvinfo : EIATTR_MAXREG_COUNT
	.align		4
        /*00ec*/ 	.byte	0x03, 0x1b
        /*00ee*/ 	.short	0x00ff


	//----- nvinfo : EIATTR_MERCURY_ISA_VERSION
	.align		4
        /*00f0*/ 	.byte	0x03, 0x5f
        /*00f2*/ 	.short	0x0101


	//----- nvinfo : EIATTR_VRC_CTA_INIT_COUNT
	.align		4
        /*00f4*/ 	.byte	0x02, 0x4a
	.zero		1
	.zero		1


	//----- nvinfo : EIATTR_EXIT_INSTR_OFFSETS
	.align		4
        /*00f8*/ 	.byte	0x04, 0x1c
        /*00fa*/ 	.short	(.L_405 - .L_404)


	//   ....[0]....
.L_404:
        /*00fc*/ 	.word	0x000004b0


	//   ....[1]....
        /*0100*/ 	.word	0x000022f0


	//----- nvinfo : EIATTR_CRS_STACK_SIZE
	.align		4
.L_405:
        /*0104*/ 	.byte	0x04, 0x1e
        /*0106*/ 	.short	(.L_407 - .L_406)
.L_406:
        /*0108*/ 	.word	0x00000000


	//----- nvinfo : EIATTR_CBANK_PARAM_SIZE
	.align		4
.L_407:
        /*010c*/ 	.byte	0x03, 0x19
        /*010e*/ 	.short	0x0058


	//----- nvinfo : EIATTR_PARAM_CBANK
	.align		4
        /*0110*/ 	.byte	0x04, 0x0a
        /*0112*/ 	.short	(.L_409 - .L_408)
	.align		4
.L_408:
        /*0114*/ 	.word	index@(.nv.constant0.updateGradInputFracKernel)
        /*0118*/ 	.short	0x0380
        /*011a*/ 	.short	0x0058


	//----- nvinfo : EIATTR_SW_WAR
	.align		4
.L_409:
        /*011c*/ 	.byte	0x04, 0x36
        /*011e*/ 	.short	(.L_411 - .L_410)
.L_410:
        /*0120*/ 	.word	0x00000008
.L_411:


//--------------------- .nv.info.updateGradInputKernel --------------------------
	.section	.nv.info.updateGradInputKernel,"",@"SHT_CUDA_INFO"
	.sectionflags	@""
	.align	4


	//----- nvinfo : EIATTR_CUDA_API_VERSION
	.align		4
        /*0000*/ 	.byte	0x04, 0x37
        /*0002*/ 	.short	(.L_413 - .L_412)
.L_412:
        /*0004*/ 	.word	0x00000082


	//----- nvinfo : EIATTR_KPARAM_INFO
	.align		4
.L_413:
        /*0008*/ 	.byte	0x04, 0x17
        /*000a*/ 	.short	(.L_415 - .L_414)
.L_414:
        /*000c*/ 	.word	0x00000000
        /*0010*/ 	.short	0x000a
        /*0012*/ 	.short	0x0044
        /*0014*/ 	.byte	0x00, 0xf0, 0x11, 0x00


	//----- nvinfo : EIATTR_KPARAM_INFO
	.align		4
.L_415:
        /*0018*/ 	.byte	0x04, 0x17
        /*001a*/ 	.short	(.L_417 - .L_416)
.L_416:
        /*001c*/ 	.word	0x00000000
        /*0020*/ 	.short	0x0009
        /*0022*/ 	.short	0x0040
        /*0024*/ 	.byte	0x00, 0xf0, 0x11, 0x00


	//----- nvinfo : EIATTR_KPARAM_INFO
	.align		4
.L_417:
        /*0028*/ 	.byte	0x04, 0x17
        /*002a*/ 	.short	(.L_419 - .L_418)
.L_418:
        /*002c*/ 	.word	0x00000000
        /*0030*/ 	.short	0x0008
        /*0032*/ 	.short	0x0038
        /*0034*/ 	.byte	0x00, 0xf5, 0x21, 0x00


	//----- nvinfo : EIATTR_KPARAM_INFO
	.align		4
.L_419:
        /*0038*/ 	.byte	0x04, 0x17
        /*003a*/ 	.short	(.L_421 - .L_420)
.L_420:
        /*003c*/ 	.word	0x00000000
        /*0040*/ 	.short	0x0007
        /*0042*/ 	.short	0x0030
        /*0044*/ 	.byte	0x00, 0xf5, 0x21, 0x00


	//----- nvinfo : EIATTR_KPARAM_INFO
	.align		4
.L_421:
        /*0048*/ 	.byte	0x04, 0x17
        /*004a*/ 	.short	(.L_423 - .L_422)
.L_422:
        /*004c*/ 	.word	0x00000000
        /*0050*/ 	.short	0x0006
        /*0052*/ 	.short	0x0028
        /*0054*/ 	.byte	0x00, 0xf5, 0x21, 0x00


	//----- nvinfo : EIATTR_KPARAM_INFO
	.align		4
.L_423:
        /*0058*/ 	.byte	0x04, 0x17
        /*005a*/ 	.short	(.L_425 - .L_424)
.L_424:
        /*005c*/ 	.word	0x00000000
        /*0060*/ 	.short	0x0005
        /*0062*/ 	.short	0x0020
        /*0064*/ 	.byte	0x00, 0xf5, 0x21, 0x00


	//----- nvinfo : EIATTR_KPARAM_INFO
	.align		4
.L_425:
        /*0068*/ 	.byte	0x04, 0x17
        /*006a*/ 	.short	(.L_427 - .L_426)
.L_426:
        /*006c*/ 	.word	0x00000000
        /*0070*/ 	.short	0x0004
        /*0072*/ 	.short	0x0018
        /*0074*/ 	.byte	0x00, 0xf0, 0x11, 0x00


	//----- nvinfo : EIATTR_KPARAM_INFO
	.align		4
.L_427:
        /*0078*/ 	.byte	0x04, 0x17
        /*007a*/ 	.short	(.L_429 - .L_428)
.L_428:
        /*007c*/ 	.word	0x00000000
        /*0080*/ 	.short	0x0003
        /*0082*/ 	.short	0x0014
        /*0084*/ 	.byte	0x00, 0xf0, 0x11, 0x00


	//----- nvinfo : EIATTR_KPARAM_INFO
	.align		4
.L_429:
        /*0088*/ 	.byte	0x04, 0x17
        /*008a*/ 	.short	(.L_431 - .L_430)
.L_430:
        /*008c*/ 	.word	0x00000000
        /*0090*/ 	.short	0x0002
        /*0092*/ 	.short	0x0010
        /*0094*/ 	.byte	0x00, 0xf0, 0x11, 0x00


	//----- nvinfo : EIATTR_KPARAM_INFO
	.align		4
.L_431:
        /*0098*/ 	.byte	0x04, 0x17
        /*009a*/ 	.short	(.L_433 - .L_432)
.L_432:
        /*009c*/ 	.word	0x00000000
        /*00a0*/ 	.short	0x0001
        /*00a2*/ 	.short	0x0008
        /*00a4*/ 	.byte	0x00, 0xf5, 0x21, 0x00


	//----- nvinfo : EIATTR_KPARAM_INFO
	.align		4
.L_433:
        /*00a8*/ 	.byte	0x04, 0x17
        /*00aa*/ 	.short	(.L_435 - .L_434)
.L_434:
        /*00ac*/ 	.word	0x00000000
        /*00b0*/ 	.short	0x0000
        /*00b2*/ 	.short	0x0000
        /*00b4*/ 	.byte	0x00, 0xf5, 0x21, 0x00


	//----- nvinfo : EIATTR_SPARSE_MMA_MASK
	.align		4
.L_435:
        /*00b8*/ 	.byte	0x03, 0x50
        /*00ba*/ 	.short	0x0000


	//----- nvinfo : EIATTR_MAXREG_COUNT
	.align		4
        /*00bc*/ 	.byte	0x03, 0x1b
        /*00be*/ 	.short	0x00ff


	//----- nvinfo : EIATTR_MERCURY_ISA_VERSION
	.align		4
        /*00c0*/ 	.byte	0x03, 0x5f
        /*00c2*/ 	.short	0x0101


	//----- nvinfo : EIATTR_VRC_CTA_INIT_COUNT
	.align		4
        /*00c4*/ 	.byte	0x02, 0x4a
	.zero		1
	.zero		1


	//----- nvinfo : EIATTR_EXIT_INSTR_OFFSETS
	.align		4
        /*00c8*/ 	.byte	0x04, 0x1c
        /*00ca*/ 	.short	(.L_437 - .L_436)


	//   ....[0]....
.L_436:
        /*00cc*/ 	.word	0x00000300


	//   ....[1]....
        /*00d0*/ 	.word	0x00000ff0


	//----- nvinfo : EIATTR_CBANK_PARAM_SIZE
	.align		4
.L_437:
        /*00d4*/ 	.byte	0x03, 0x19
        /*00d6*/ 	.short	0x0048


	//----- nvinfo : EIATTR_PARAM_CBANK
	.align		4
        /*00d8*/ 	.byte	0x04, 0x0a
        /*00da*/ 	.short	(.L_439 - .L_438)
	.align		4
.L_438:
        /*00dc*/ 	.word	index@(.nv.constant0.updateGradInputKernel)
        /*00e0*/ 	.short	0x0380
        /*00e2*/ 	.short	0x0048


	//----- nvinfo : EIATTR_SW_WAR
	.align		4
.L_439:
        /*00e4*/ 	.byte	0x04, 0x36
        /*00e6*/ 	.short	(.L_441 - .L_440)
.L_440:
        /*00e8*/ 	.word	0x00000008
.L_441:


//--------------------- .nv.info._Z32forwardNoNormReplicateFracKernelPKfiPfiiiiS0_S0_S0_S0_S0_iiii --------------------------
	.section	.nv.info._Z32forwardNoNormReplicateFracKernelPKfiPfiiiiS0_S0_S0_S0_S0_iiii,"",@"SHT_CUDA_INFO"
	.sectionflags	@""
	.align	4


	//----- nvinfo : EIATTR_CUDA_API_VERSION
	.align		4
        /*0000*/ 	.byte	0x04, 0x37
        /*0002*/ 	.short	(.L_443 - .L_442)
.L_442:
        /*0004*/ 	.word	0x00000082


	//----- nvinfo : EIATTR_KPARAM_INFO
	.align		4
.L_443:
        /*0008*/ 	.byte	0x04, 0x17
        /*000a*/ 	.short	(.L_445 - .L_444)
.L_444:
        /*000c*/ 	.word	0x00000000
        /*0010*/ 	.short	0x000f
        /*0012*/ 	.short	0x005c
        /*0014*/ 	.byte	0x00, 0xf0, 0x11, 0x00


	//----- nvinfo : EIATTR_KPARAM_INFO
	.align		4
.L_445:
        /*0018*/ 	.byte	0x04, 0x17
        /*001a*/ 	.short	(.L_447 - .L_446)
.L_446:
        /*001c*/ 	.word	0x00000000
        /*0020*/ 	.short	0x000e
        /*0022*/ 	.short	0x0058
        /*0024*/ 	.byte	0x00, 0xf0, 0x11, 0x00


	//----- nvinfo : EIATTR_KPARAM_INFO
	.align		4
.L_447:
        /*0028*/ 	.byte	0x04, 0x17
        /*002a*/ 	.short	(.L_449 - .L_448)
.L_448:
        /*002c*/ 	.word	0x00000000
        /*0030*/ 	.short	0x000d
        /*0032*/ 	.short	0x0054
        /*0034*/ 	.byte	0x00, 0xf0, 0x11, 0x00


	//----- nvinfo : EIATTR_KPARAM_INFO
	.align		4
.L_449:
        /*0038*/ 	.byte	0x04, 0x17
        /*003a*/ 	.short	(.L_451 - .L_450)
.L_450:
        /*003c*/ 	.word	0x00000000
        /*0040*/ 	.short	0x000c
        /*0042*/ 	.short	0x0050
        /*0044*/ 	.byte	0x00, 0xf0, 0x11, 0x00


	//----- nvinfo : EIATTR_KPARAM_INFO
	.align		4
.L_451:
        /*0048*/ 	.byte	0x04, 0x17
        /*004a*/ 	.short	(.L_453 - .L_452)
.L_452:
        /*004c*/ 	.word	0x00000000
        /*0050*/ 	.short	0x000b
        /*0052*/ 	.short	0x0048
        /*0054*/ 	.byte	0x00, 0xf5, 0x21, 0x00


	//----- nvinfo : EIATTR_KPARAM_INFO
	.align		4
.L_453:
        /*0058*/ 	.byte	0x04, 0x17
        /*005a*/ 	.short	(.L_455 - .L_454)
.L_454:
        /*005c*/ 	.word	0x00000000
        /*0060*/ 	.short	0x000a
        /*0062*/ 	.short	0x0040
        /*0064*/ 	.byte	0x00, 0xf5, 0x21, 0x00


	//----- nvinfo : EIATTR_KPARAM_INFO
	.align		4
.L_455:
        /*0068*/ 	.byte	0x04, 0x17
        /*006a*/ 	.short	(.L_457 - .L_456)
.L_456:
        /*006c*/ 	.word	0x00000000
        /*0070*/ 	.short	0x0009
        /*0072*/ 	.short	0x0038
        /*0074*/ 	.byte	0x00, 0xf5, 0x21, 0x00


	//----- nvinfo : EIATTR_KPARAM_INFO
	.align		4
.L_457:
        /*0078*/ 	.byte	0x04, 0x17
        /*007a*/ 	.short	(.L_459 - .L_458)
.L_458:
        /*007c*/ 	.word	0x00000000
        /*0080*/ 	.short	0x0008
        /*0082*/ 	.short	0x0030
        /*0084*/ 	.byte	0x00, 0xf5, 0x21, 0x00


	//----- nvinfo : EIATTR_KPARAM_INFO
	.align		4
.L_459:
        /*0088*/ 	.byte	0x04, 0x17
        /*008a*/ 	.short	(.L_461 - .L_460)
.L_460:
        /*008c*/ 	.word	0x00000000
        /*0090*/ 	.short	0x0007
        /*0092*/ 	.short	0x0028
        /*0094*/ 	.byte	0x00, 0xf5, 0x21, 0x00


	//----- nvinfo : EIATTR_KPARAM_INFO
	.align		4
.L_461:
        /*0098*/ 	.byte	0x04, 0x17
        /*009a*/ 	.short	(.L_463 - .L_462)
.L_462:
        /*009c*/ 	.word	0x00000000
        /*00a0*/ 	.short	0x0006
        /*00a2*/ 	.short	0x0024
        /*00a4*/ 	.byte	0x00, 0xf0, 0x11, 0x00


	//----- nvinfo : EIATTR_KPARAM_INFO
	.align		4
.L_463:
        /*00a8*/ 	.byte	0x04, 0x17
        /*00aa*/ 	.short	(.L_465 - .L_464)
.L_464:
        /*00ac*/ 	.word	0x00000000
        /*00b0*/ 	.short	0x0005
        /*00b2*/ 	.short	0x0020
        /*00b4*/ 	.byte	0x00, 0xf0, 0x11, 0x00


	//----- nvinfo : EIATTR_KPARAM_INFO
	.align		4
.L_465:
        /*00b8*/ 	.byte	0x04, 0x17
        /*00ba*/ 	.short	(.L_467 - .L_466)
.L_466:
        /*00bc*/ 	.word	0x00000000
        /*00c0*/ 	.short	0x0004
        /*00c2*/ 	.short	0x001c
        /*00c4*/ 	.byte	0x00, 0xf0, 0x11, 0x00


	//----- nvinfo : EIATTR_KPARAM_INFO
	.align		4
.L_467:
        /*00c8*/ 	.byte	0x04, 0x17
        /*00ca*/ 	.short	(.L_469 - .L_468)
.L_468:
        /*00cc*/ 	.word	0x00000000
        /*00d0*/ 	.short	0x0003
        /*00d2*/ 	.short	0x0018
        /*00d4*/ 	.byte	0x00, 0xf0, 0x11, 0x00


	//----- nvinfo : EIATTR_KPARAM_INFO
	.align		4
.L_469:
        /*00d8*/ 	.byte	0x04, 0x17
        /*00da*/ 	.short	(.L_471 - .L_470)
.L_470:
        /*00dc*/ 	.word	0x00000000
        /*00e0*/ 	.short	0x0002
        /*00e2*/ 	.short	0x0010
        /*00e4*/ 	.byte	0x00, 0xf5, 0x21, 0x00


	//----- nvinfo : EIATTR_KPARAM_INFO
	.align		4
.L_471:
        /*00e8*/ 	.byte	0x04, 0x17
        /*00ea*/ 	.short	(.L_473 - .L_472)
.L_472:
        /*00ec*/ 	.word	0x00000000
        /*00f0*/ 	.short	0x0001
        /*00f2*/ 	.short	0x0008
        /*00f4*/ 	.byte	0x00, 0xf0, 0x11, 0x00


	//----- nvinfo : EIATTR_KPARAM_INFO
	.align		4
.L_473:
        /*00f8*/ 	.byte	0x04, 0x17
        /*00fa*/ 	.short	(.L_475 - .L_474)
.L_474:
        /*00fc*/ 	.word	0x00000000
        /*0100*/ 	.short	0x0000
        /*0102*/ 	.short	0x0000
        /*0104*/ 	.byte	0x00, 0xf5, 0x21, 0x00


	//----- nvinfo : EIATTR_SPARSE_MMA_MASK
	.align		4
.L_475:
        /*0108*/ 	.byte	0x03, 0x50
        /*010a*/ 	.short	0x0000


	//----- nvinfo : EIATTR_MAXREG_COUNT
	.align		4
        /*010c*/ 	.byte	0x03, 0x1b
        /*010e*/ 	.short	0x00ff


	//----- nvinfo : EIATTR_MERCURY_ISA_VERSION
	.align		4
        /*0110*/ 	.byte	0x03, 0x5f
        /*0112*/ 	.short	0x0101


	//----- nvinfo : EIATTR_VRC_CTA_INIT_COUNT
	.align		4
        /*0114*/ 	.byte	0x02, 0x4a
	.zero		1
	.zero		1


	//----- nvinfo : EIATTR_EXIT_INSTR_OFFSETS
	.align		4
        /*0118*/ 	.byte	0x04, 0x1c
        /*011a*/ 	.short	(.L_477 - .L_476)


	//   ....[0]....
.L_476:
        /*011c*/ 	.word	0x00000910


	//   ....[1]....
        /*0120*/ 	.word	0x000014f0


	//----- nvinfo : EIATTR_CBANK_PARAM_SIZE
	.align		4
.L_477:
        /*0124*/ 	.byte	0x03, 0x19
        /*0126*/ 	.short	0x0060


	//----- nvinfo : EIATTR_PARAM_CBANK
	.align		4
        /*0128*/ 	.byte	0x04, 0x0a
        /*012a*/ 	.short	(.L_479 - .L_478)
	.align		4
.L_478:
        /*012c*/ 	.word	index@(.nv.constant0._Z32forwardNoNormReplicateFracKernelPKfiPfiiiiS0_S0_S0_S0_S0_iiii)
        /*0130*/ 	.short	0x0380
        /*0132*/ 	.short	0x0060


	//----- nvinfo : EIATTR_SW_WAR
	.align		4
.L_479:
        /*0134*/ 	.byte	0x04, 0x36
        /*0136*/ 	.short	(.L_481 - .L_480)
.L_480:
        /*0138*/ 	.word	0x00000008
.L_481:


//--------------------- .nv.info._Z28forwardNoNormReplicateKernelPKfiPfiiiiS0_S0_S0_S0_ii --------------------------
	.section	.nv.info._Z28forwardNoNormReplicateKernelPKfiPfiiiiS0_S0_S0_S0_ii,"",@"SHT_CUDA_INFO"
	.sectionflags	@""
	.align	4


	//----- nvinfo : EIATTR_CUDA_API_VERSION
	.align		4
        /*0000*/ 	.byte	0x04, 0x37
        /*0002*/ 	.short	(.L_483 - .L_482)
.L_482:
        /*0004*/ 	.word	0x00000082


	//----- nvinfo : EIATTR_KPARAM_INFO
	.align		4
.L_483:
        /*0008*/ 	.byte	0x04, 0x17
        /*000a*/ 	.short	(.L_485 - .L_484)
.L_484:
        /*000c*/ 	.word	0x00000000
        /*0010*/ 	.short	0x000c
        /*0012*/ 	.short	0x004c
        /*0014*/ 	.byte	0x00, 0xf0, 0x11, 0x00


	//----- nvinfo : EIATTR_KPARAM_INFO
	.align		4
.L_485:
        /*0018*/ 	.byte	0x04, 0x17
        /*001a*/ 	.short	(.L_487 - .L_486)
.L_486:
        /*001c*/ 	.word	0x00000000
        /*0020*/ 	.short	0x000b
        /*0022*/ 	.short	0x0048
        /*0024*/ 	.byte	0x00, 0xf0, 0x11, 0x00


	//----- nvinfo : EIATTR_KPARAM_INFO
	.align		4
.L_487:
        /*0028*/ 	.byte	0x04, 0x17
        /*002a*/ 	.short	(.L_489 - .L_488)
.L_488:
        /*002c*/ 	.word	0x00000000
        /*0030*/ 	.short	0x000a
        /*0032*/ 	.short	0x0040
        /*0034*/ 	.byte	0x00, 0xf5, 0x21, 0x00


	//----- nvinfo : EIATTR_KPARAM_INFO
	.align		4
.L_489:
        /*0038*/ 	.byte	0x04, 0x17
        /*003a*/ 	.short	(.L_491 - .L_490)
.L_490:
        /*003c*/ 	.word	0x00000000
        /*0040*/ 	.short	0x0009
        /*0042*/ 	.short	0x0038
        /*0044*/ 	.byte	0x00, 0xf5, 0x21, 0x00


	//----- nvinfo : EIATTR_KPARAM_INFO
	.align		4
.L_491:
        /*0048*/ 	.byte	0x04, 0x17
        /*004a*/ 	.short	(.L_493 - .L_492)
.L_492:
        /*004c*/ 	.word	0x00000000
        /*0050*/ 	.short	0x0008
        /*0052*/ 	.short	0x0030
        /*0054*/ 	.byte	0x00, 0xf5, 0x21, 0x00


	//----- nvinfo : EIATTR_KPARAM_INFO
	.align		4
.L_493:
        /*0058*/ 	.byte	0x04, 0x17
        /*005a*/ 	.short	(.L_495 - .L_494)
.L_494:
        /*005c*/ 	.word	0x00000000
        /*0060*/ 	.short	0x0007
        /*0062*/ 	.short	0x0028
        /*0064*/ 	.byte	0x00, 0xf5, 0x21, 0x00


	//----- nvinfo : EIATTR_KPARAM_INFO
	.align		4
.L_495:
        /*0068*/ 	.byte	0x04, 0x17
        /*006a*/ 	.short	(.L_497 - .L_496)
.L_496:
        /*006c*/ 	.word	0x00000000
        /*0070*/ 	.short	0x0006
        /*0072*/ 	.short	0x0024
        /*0074*/ 	.byte	0x00, 0xf0, 0x11, 0x00


	//----- nvinfo : EIATTR_KPARAM_INFO
	.align		4
.L_497:
        /*0078*/ 	.byte	0x04, 0x17
        /*007a*/ 	.short	(.L_499 - .L_498)
.L_498:
        /*007c*/ 	.word	0x00000000
        /*0080*/ 	.short	0x0005
        /*0082*/ 	.short	0x0020
        /*0084*/ 	.byte	0x00, 0xf0, 0x11, 0x00


	//----- nvinfo : EIATTR_KPARAM_INFO
	.align		4
.L_499:
        /*0088*/ 	.byte	0x04, 0x17
        /*008a*/ 	.short	(.L_501 - .L_500)
.L_500:
        /*008c*/ 	.word	0x00000000
        /*0090*/ 	.short	0x0004
        /*0092*/ 	.short	0x001c
        /*0094*/ 	.byte	0x00, 0xf0, 0x11, 0x00


	//----- nvinfo : EIATTR_KPARAM_INFO
	.align		4
.L_501:
        /*0098*/ 	.byte	0x04, 0x17
        /*009a*/ 	.short	(.L_503 - .L_502)
.L_502:
        /*009c*/ 	.word	0x00000000
        /*00a0*/ 	.short	0x0003
        /*00a2*/ 	.short	0x0018
        /*00a4*/ 	.byte	0x00, 0xf0, 0x11, 0x00


	//----- nvinfo : EIATTR_KPARAM_INFO
	.align		4
.L_503:
        /*00a8*/ 	.byte	0x04, 0x17
        /*00aa*/ 	.short	(.L_505 - .L_504)
.L_504:
        /*00ac*/ 	.word	0x00000000
        /*00b0*/ 	.short	0x0002
        /*00b2*/ 	.short	0x0010
        /*00b4*/ 	.byte	0x00, 0xf5, 0x21, 0x00


	//----- nvinfo : EIATTR_KPARAM_INFO
	.align		4
.L_505:
        /*00b8*/ 	.byte	0x04, 0x17
        /*00ba*/ 	.short	(.L_507 - .L_506)
.L_506:
        /*00bc*/ 	.word	0x00000000
        /*00c0*/ 	.short	0x0001
        /*00c2*/ 	.short	0x0008
        /*00c4*/ 	.byte	0x00, 0xf0, 0x11, 0x00


	//----- nvinfo : EIATTR_KPARAM_INFO
	.align		4
.L_507:
        /*00c8*/ 	.byte	0x04, 0x17
        /*00ca*/ 	.short	(.L_509 - .L_508)
.L_508:
        /*00cc*/ 	.word	0x00000000
        /*00d0*/ 	.short	0x0000
        /*00d2*/ 	.short	0x0000
        /*00d4*/ 	.byte	0x00, 0xf5, 0x21, 0x00


	//----- nvinfo : EIATTR_SPARSE_MMA_MASK
	.align		4
.L_509:
        /*00d8*/ 	.byte	0x03, 0x50
        /*00da*/ 	.short	0x0000


	//----- nvinfo : EIATTR_MAXREG_COUNT
	.align		4
        /*00dc*/ 	.byte	0x03, 0x1b
        /*00de*/ 	.short	0x00ff


	//----- nvinfo : EIATTR_MERCURY_ISA_VERSION
	.align		4
        /*00e0*/ 	.byte	0x03, 0x5f
        /*00e2*/ 	.short	0x0101


	//----- nvinfo : EIATTR_VRC_CTA_INIT_COUNT
	.align		4
        /*00e4*/ 	.byte	0x02, 0x4a
	.zero		1
	.zero		1


	//----- nvinfo : EIATTR_EXIT_INSTR_OFFSETS
	.align		4
        /*00e8*/ 	.byte	0x04, 0x1c
        /*00ea*/ 	.short	(.L_511 - .L_510)


	//   ....[0]....
.L_510:
        /*00ec*/ 	.word	0x00000620


	//   ....[1]....
        /*00f0*/ 	.word	0x000009c0


	//----- nvinfo : EIATTR_CBANK_PARAM_SIZE
	.align		4
.L_511:
        /*00f4*/ 	.byte	0x03, 0x19
        /*00f6*/ 	.short	0x0050


	//----- nvinfo : EIATTR_PARAM_CBANK
	.align		4
        /*00f8*/ 	.byte	0x04, 0x0a
        /*00fa*/ 	.short	(.L_513 - .L_512)
	.align		4
.L_512:
        /*00fc*/ 	.word	index@(.nv.constant0._Z28forwardNoNormReplicateKernelPKfiPfiiiiS0_S0_S0_S0_ii)
        /*0100*/ 	.short	0x0380
        /*0102*/ 	.short	0x0050


	//----- nvinfo : EIATTR_SW_WAR
	.align		4
.L_513:
        /*0104*/ 	.byte	0x04, 0x36
        /*0106*/ 	.short	(.L_515 - .L_514)
.L_514:
        /*0108*/ 	.word	0x00000008
.L_515:


//--------------------- .nv.info._Z13forwardKernelPfS_iiiS_S_S_S_S_ --------------------------
	.section	.nv.info._Z13forwardKernelPfS_iiiS_S_S_S_S_,"",@"SHT_CUDA_INFO"
	.sectionflags	@""
	.align	4


	//----- nvinfo : EIATTR_CUDA_API_VERSION
	.align		4
        /*0000*/ 	.byte	0x04, 0x37
        /*0002*/ 	.short	(.L_517 - .L_516)
.L_516:
        /*0004*/ 	.word	0x00000082


	//----- nvinfo : EIATTR_KPARAM_INFO
	.align		4
.L_517:
        /*0008*/ 	.byte	0x04, 0x17
        /*000a*/ 	.short	(.L_519 - .L_518)
.L_518:
        /*000c*/ 	.word	0x00000000
        /*0010*/ 	.short	0x0009
        /*0012*/ 	.short	0x0040
        /*0014*/ 	.byte	0x00, 0xf5, 0x21, 0x00


	//----- nvinfo : EIATTR_KPARAM_INFO
	.align		4
.L_519:
        /*0018*/ 	.byte	0x04, 0x17
        /*001a*/ 	.short	(.L_521 - .L_520)
.L_520:
        /*001c*/ 	.word	0x00000000
        /*0020*/ 	.short	0x0008
        /*0022*/ 	.short	0x0038
        /*0024*/ 	.byte	0x00, 0xf5, 0x21, 0x00


	//----- nvinfo : EIATTR_KPARAM_INFO
	.align		4
.L_521:
        /*0028*/ 	.byte	0x04, 0x17
        /*002a*/ 	.short	(.L_523 - .L_522)
.L_522:
        /*002c*/ 	.word	0x00000000
        /*0030*/ 	.short	0x0007
        /*0032*/ 	.short	0x0030
        /*0034*/ 	.byte	0x00, 0xf5, 0x21, 0x00


	//----- nvinfo : EIATTR_KPARAM_INFO
	.align		4
.L_523:
        /*0038*/ 	.byte	0x04, 0x17
        /*003a*/ 	.short	(.L_525 - .L_524)
.L_524:
        /*003c*/ 	.word	0x00000000
        /*0040*/ 	.short	0x0006
        /*0042*/ 	.short	0x0028
        /*0044*/ 	.byte	0x00, 0xf5, 0x21, 0x00


	//----- nvinfo : EIATTR_KPARAM_INFO
	.align		4
.L_525:
        /*0048*/ 	.byte	0x04, 0x17
        /*004a*/ 	.short	(.L_527 - .L_526)
.L_526:
        /*004c*/ 	.word	0x00000000
        /*0050*/ 	.short	0x0005
        /*0052*/ 	.short	0x0020
        /*0054*/ 	.byte	0x00, 0xf5, 0x21, 0x00


	//----- nvinfo : EIATTR_KPARAM_INFO
	.align		4
.L_527:
        /*0058*/ 	.byte	0x04, 0x17
        /*005a*/ 	.short	(.L_529 - .L_528)
.L_528:
        /*005c*/ 	.word	0x00000000
        /*0060*/ 	.short	0x0004
        /*0062*/ 	.short	0x0018
        /*0064*/ 	.byte	0x00, 0xf0, 0x11, 0x00


	//----- nvinfo : EIATTR_KPARAM_INFO
	.align		4
.L_529:
        /*0068*/ 	.byte	0x04, 0x17
        /*006a*/ 	.short	(.L_531 - .L_530)
.L_530:
        /*006c*/ 	.word	0x00000000
        /*0070*/ 	.short	0x0003
        /*0072*/ 	.short	0x0014
        /*0074*/ 	.byte	0x00, 0xf0, 0x11, 0x00


	//----- nvinfo : EIATTR_KPARAM_INFO
	.align		4
.L_531:
        /*0078*/ 	.byte	0x04, 0x17
        /*007a*/ 	.short	(.L_533 - .L_532)
.L_532:
        /*007c*/ 	.word	0x00000000
        /*0080*/ 	.short	0x0002
        /*0082*/ 	.short	0x0010
        /*0084*/ 	.byte	0x00, 0xf0, 0x11, 0x00


	//----- nvinfo : EIATTR_KPARAM_INFO
	.align		4
.L_533:
        /*0088*/ 	.byte	0x04, 0x17
        /*008a*/ 	.short	(.L_535 - .L_534)
.L_534:
        /*008c*/ 	.word	0x00000000
        /*0090*/ 	.short	0x0001
        /*0092*/ 	.short	0x0008
        /*0094*/ 	.byte	0x00, 0xf5, 0x21, 0x00


	//----- nvinfo : EIATTR_KPARAM_INFO
	.align		4
.L_535:
        /*0098*/ 	.byte	0x04, 0x17
        /*009a*/ 	.short	(.L_537 - .L_536)
.L_536:
        /*009c*/ 	.word	0x00000000
        /*00a0*/ 	.short	0x0000
        /*00a2*/ 	.short	0x0000
        /*00a4*/ 	.byte	0x00, 0xf5, 0x21, 0x00


	//----- nvinfo : EIATTR_SPARSE_MMA_MASK
	.align		4
.L_537:
        /*00a8*/ 	.byte	0x03, 0x50
        /*00aa*/ 	.short	0x0000


	//----- nvinfo : EIATTR_MAXREG_COUNT
	.align		4
        /*00ac*/ 	.byte	0x03, 0x1b
        /*00ae*/ 	.short	0x00ff


	//----- nvinfo : EIATTR_MERCURY_ISA_VERSION
	.align		4
        /*00b0*/ 	.byte	0x03, 0x5f
        /*00b2*/ 	.short	0x0101


	//----- nvinfo : EIATTR_VRC_CTA_INIT_COUNT
	.align		4
        /*00b4*/ 	.byte	0x02, 0x4a
	.zero		1
	.zero		1


	//----- nvinfo : EIATTR_EXIT_INSTR_OFFSETS
	.align		4
        /*00b8*/ 	.byte	0x04, 0x1c
        /*00ba*/ 	.short	(.L_539 - .L_538)


	//   ....[0]....
.L_538:
        /*00bc*/ 	.word	0x000000f0


	//   ....[1]....
        /*00c0*/ 	.word	0x00000420


	//----- nvinfo : EIATTR_CBANK_PARAM_SIZE
	.align		4
.L_539:
        /*00c4*/ 	.byte	0x03, 0x19
        /*00c6*/ 	.short	0x0048


	//----- nvinfo : EIATTR_PARAM_CBANK
	.align		4
        /*00c8*/ 	.byte	0x04, 0x0a
        /*00ca*/ 	.short	(.L_541 - .L_540)
	.align		4
.L_540:
        /*00cc*/ 	.word	index@(.nv.constant0._Z13forwardKernelPfS_iiiS_S_S_S_S_)
        /*00d0*/ 	.short	0x0380
        /*00d2*/ 	.short	0x0048


	//----- nvinfo : EIATTR_SW_WAR
	.align		4
.L_541:
        /*00d4*/ 	.byte	0x04, 0x36
        /*00d6*/ 	.short	(.L_543 - .L_542)
.L_542:
        /*00d8*/ 	.word	0x00000008
.L_543:


//--------------------- .nv.info._Z27accumulateColsInplaceKernelPfiii --------------------------
	.section	.nv.info._Z27accumulateColsInplaceKernelPfiii,"",@"SHT_CUDA_INFO"
	.sectionflags	@""
	.align	4


	//----- nvinfo : EIATTR_CUDA_API_VERSION
	.align		4
        /*0000*/ 	.byte	0x04, 0x37
        /*0002*/ 	.short	(.L_545 - .L_544)
.L_544:
        /*0004*/ 	.word	0x00000082


	//----- nvinfo : EIATTR_KPARAM_INFO
	.align		4
.L_545:
        /*0008*/ 	.byte	0x04, 0x17
        /*000a*/ 	.short	(.L_547 - .L_546)
.L_546:
        /*000c*/ 	.word	0x00000000
        /*0010*/ 	.short	0x0003
        /*0012*/ 	.short	0x0010
        /*0014*/ 	.byte	0x00, 0xf0, 0x11, 0x00


	//----- nvinfo : EIATTR_KPARAM_INFO
	.align		4
.L_547:
        /*0018*/ 	.byte	0x04, 0x17
        /*001a*/ 	.short	(.L_549 - .L_548)
.L_548:
        /*001c*/ 	.word	0x00000000
        /*0020*/ 	.short	0x0002
        /*0022*/ 	.short	0x000c
        /*0024*/ 	.byte	0x00, 0xf0, 0x11, 0x00


	//----- nvinfo : EIATTR_KPARAM_INFO
	.align		4
.L_549:
        /*0028*/ 	.byte	0x04, 0x17
        /*002a*/ 	.short	(.L_551 - .L_550)
.L_550:
        /*002c*/ 	.word	0x00000000
        /*0030*/ 	.short	0x0001
        /*0032*/ 	.short	0x0008
        /*0034*/ 	.byte	0x00, 0xf0, 0x11, 0x00


	//----- nvinfo : EIATTR_KPARAM_INFO
	.align		4
.L_551:
        /*0038*/ 	.byte	0x04, 0x17
        /*003a*/ 	.short	(.L_553 - .L_552)
.L_552:
        /*003c*/ 	.word	0x00000000
        /*0040*/ 	.short	0x0000
        /*0042*/ 	.short	0x0000
        /*0044*/ 	.byte	0x00, 0xf5, 0x21, 0x00


	//----- nvinfo : EIATTR_SPARSE_MMA_MASK
	.align		4
.L_553:
        /*0048*/ 	.byte	0x03, 0x50
        /*004a*/ 	.short	0x0000


	//----- nvinfo : EIATTR_MAXREG_COUNT
	.align		4
        /*004c*/ 	.byte	0x03, 0x1b
        /*004e*/ 	.short	0x00ff


	//----- nvinfo : EIATTR_MERCURY_ISA_VERSION
	.align		4
        /*0050*/ 	.byte	0x03, 0x5f
        /*0052*/ 	.short	0x0101


	//----- nvinfo : EIATTR_VRC_CTA_INIT_COUNT
	.align		4
        /*0054*/ 	.byte	0x02, 0x4a
	.zero		1
	.zero		1


	//----- nvinfo : EIATTR_EXIT_INSTR_OFFSETS
	.align		4
        /*0058*/ 	.byte	0x04, 0x1c
        /*005a*/ 	.short	(.L_555 - .L_554)


	//   ....[0]....
.L_554:
        /*005c*/ 	.word	0x000000a0


	//   ....[1]....
        /*0060*/ 	.word	0x00000330


	//   ....[2]....
        /*0064*/ 	.word	0x00000e30


	//   ....[3]....
        /*0068*/ 	.word	0x00001290


	//   ....[4]....
        /*006c*/ 	.word	0x000014f0


	//   ....[5]....
        /*0070*/ 	.word	0x000015d0


	//----- nvinfo : EIATTR_CBANK_PARAM_SIZE
	.align		4
.L_555:
        /*0074*/ 	.byte	0x03, 0x19
        /*0076*/ 	.short	0x0014


	//----- nvinfo : EIATTR_PARAM_CBANK
	.align		4
        /*0078*/ 	.byte	0x04, 0x0a
        /*007a*/ 	.short	(.L_557 - .L_556)
	.align		4
.L_556:
        /*007c*/ 	.word	index@(.nv.constant0._Z27accumulateColsInplaceKernelPfiii)
        /*0080*/ 	.short	0x0380
        /*0082*/ 	.short	0x0014


	//----- nvinfo : EIATTR_SW_WAR
	.align		4
.L_557:
        /*0084*/ 	.byte	0x04, 0x36
        /*0086*/ 	.short	(.L_559 - .L_558)
.L_558:
        /*0088*/ 	.word	0x00000008
.L_559:


//--------------------- .nv.info._Z37accumulateColsInplaceTransposedKernelPfiii --------------------------
	.section	.nv.info._Z37accumulateColsInplaceTransposedKernelPfiii,"",@"SHT_CUDA_INFO"
	.sectionflags	@""
	.align	4


	//----- nvinfo : EIATTR_CUDA_API_VERSION
	.align		4
        /*0000*/ 	.byte	0x04, 0x37
        /*0002*/ 	.short	(.L_561 - .L_560)
.L_560:
        /*0004*/ 	.word	0x00000082


	//----- nvinfo : EIATTR_KPARAM_INFO
	.align		4
.L_561:
        /*0008*/ 	.byte	0x04, 0x17
        /*000a*/ 	.short	(.L_563 - .L_562)
.L_562:
        /*000c*/ 	.word	0x00000000
        /*0010*/ 	.short	0x0003
        /*0012*/ 	.short	0x0010
        /*0014*/ 	.byte	0x00, 0xf0, 0x11, 0x00


	//----- nvinfo : EIATTR_KPARAM_INFO
	.align		4
.L_563:
        /*0018*/ 	.byte	0x04, 0x17
        /*001a*/ 	.short	(.L_565 - .L_564)
.L_564:
        /*001c*/ 	.word	0x00000000
        /*0020*/ 	.short	0x0002
        /*0022*/ 	.short	0x000c
        /*0024*/ 	.byte	0x00, 0xf0, 0x11, 0x00


	//----- nvinfo : EIATTR_KPARAM_INFO
	.align		4
.L_565:
        /*0028*/ 	.byte	0x04, 0x17
        /*002a*/ 	.short	(.L_567 - .L_566)
.L_566:
        /*002c*/ 	.word	0x00000000
        /*0030*/ 	.short	0x0001
        /*0032*/ 	.short	0x0008
        /*0034*/ 	.byte	0x00, 0xf0, 0x11, 0x00


	//----- nvinfo : EIATTR_KPARAM_INFO
	.align		4
.L_567:
        /*0038*/ 	.byte	0x04, 0x17
        /*003a*/ 	.short	(.L_569 - .L_568)
.L_568:
        /*003c*/ 	.word	0x00000000
        /*0040*/ 	.short	0x0000
        /*0042*/ 	.short	0x0000
        /*0044*/ 	.byte	0x00, 0xf5, 0x21, 0x00


	//----- nvinfo : EIATTR_SPARSE_MMA_MASK
	.align		4
.L_569:
        /*0048*/ 	.byte	0x03, 0x50
        /*004a*/ 	.short	0x0000


	//----- nvinfo : EIATTR_MAXREG_COUNT
	.align		4
        /*004c*/ 	.byte	0x03, 0x1b
        /*004e*/ 	.short	0x00ff


	//----- nvinfo : EIATTR_MERCURY_ISA_VERSION
	.align		4
        /*0050*/ 	.byte	0x03, 0x5f
        /*0052*/ 	.short	0x0101


	//----- nvinfo : EIATTR_VRC_CTA_INIT_COUNT
	.align		4
        /*0054*/ 	.byte	0x02, 0x4a
	.zero		1
	.zero		1


	//----- nvinfo : EIATTR_EXIT_INSTR_OFFSETS
	.align		4
        /*0058*/ 	.byte	0x04, 0x1c
        /*005a*/ 	.short	(.L_571 - .L_570)


	//   ....[0]....
.L_570:
        /*005c*/ 	.word	0x00000080


	//   ....[1]....
        /*0060*/ 	.word	0x000002a0


	//   ....[2]....
        /*0064*/ 	.word	0x000009f0


	//   ....[3]....
        /*0068*/ 	.word	0x00000d60


	//   ....[4]....
        /*006c*/ 	.word	0x00000f50


	//   ....[5]....
        /*0070*/ 	.word	0x00001030


	//----- nvinfo : EIATTR_CBANK_PARAM_SIZE
	.align		4
.L_571:
        /*0074*/ 	.byte	0x03, 0x19
        /*0076*/ 	.short	0x0014


	//----- nvinfo : EIATTR_PARAM_CBANK
	.align		4
        /*0078*/ 	.byte	0x04, 0x0a
        /*007a*/ 	.short	(.L_573 - .L_572)
	.align		4
.L_572:
        /*007c*/ 	.word	index@(.nv.constant0._Z37accumulateColsInplaceTransposedKernelPfiii)
        /*0080*/ 	.short	0x0380
        /*0082*/ 	.short	0x0014


	//----- nvinfo : EIATTR_SW_WAR
	.align		4
.L_573:
        /*0084*/ 	.byte	0x04, 0x36
        /*0086*/ 	.short	(.L_575 - .L_574)
.L_574:
        /*0088*/ 	.word	0x00000008
.L_575:


//--------------------- .nv.info._Z20accumulateColsKernelPfS_iii --------------------------
	.section	.nv.info._Z20accumulateColsKernelPfS_iii,"",@"SHT_CUDA_INFO"
	.sectionflags	@""
	.align	4


	//----- nvinfo : EIATTR_CUDA_API_VERSION
	.align		4
        /*0000*/ 	.byte	0x04, 0x37
        /*0002*/ 	.short	(.L_577 - .L_576)
.L_576:
        /*0004*/ 	.word	0x00000082


	//----- nvinfo : EIATTR_KPARAM_INFO
	.align		4
.L_577:
        /*0008*/ 	.byte	0x04, 0x17
        /*000a*/ 	.short	(.L_579 - .L_578)
.L_578:
        /*000c*/ 	.word	0x00000000
        /*0010*/ 	.short	0x0004
        /*0012*/ 	.short	0x0018
        /*0014*/ 	.byte	0x00, 0xf0, 0x11, 0x00


	//----- nvinfo : EIATTR_KPARAM_INFO
	.align		4
.L_579:
        /*0018*/ 	.byte	0x04, 0x17
        /*001a*/ 	.short	(.L_581 - .L_580)
.L_580:
        /*001c*/ 	.word	0x00000000
        /*0020*/ 	.short	0x0003
        /*0022*/ 	.short	0x0014
        /*0024*/ 	.byte	0x00, 0xf0, 0x11, 0x00


	//----- nvinfo : EIATTR_KPARAM_INFO
	.align		4
.L_581:
        /*0028*/ 	.byte	0x04, 0x17
        /*002a*/ 	.short	(.L_583 - .L_582)
.L_582:
        /*002c*/ 	.word	0x00000000
        /*0030*/ 	.short	0x0002
        /*0032*/ 	.short	0x0010
        /*0034*/ 	.byte	0x00, 0xf0, 0x11, 0x00


	//----- nvinfo : EIATTR_KPARAM_INFO
	.align		4
.L_583:
        /*0038*/ 	.byte	0x04, 0x17
        /*003a*/ 	.short	(.L_585 - .L_584)
.L_584:
        /*003c*/ 	.word	0x00000000
        /*0040*/ 	.short	0x0001
        /*0042*/ 	.short	0x0008
        /*0044*/ 	.byte	0x00, 0xf5, 0x21, 0x00


	//----- nvinfo : EIATTR_KPARAM_INFO
	.align		4
.L_585:
        /*0048*/ 	.byte	0x04, 0x17
        /*004a*/ 	.short	(.L_587 - .L_586)
.L_586:
        /*004c*/ 	.word	0x00000000
        /*0050*/ 	.short	0x0000
        /*0052*/ 	.short	0x0000
        /*0054*/ 	.byte	0x00, 0xf5, 0x21, 0x00


	//----- nvinfo : EIATTR_SPARSE_MMA_MASK
	.align		4
.L_587:
        /*0058*/ 	.byte	0x03, 0x50
        /*005a*/ 	.short	0x0000


	//----- nvinfo : EIATTR_MAXREG_COUNT
	.align		4
        /*005c*/ 	.byte	0x03, 0x1b
        /*005e*/ 	.short	0x00ff


	//----- nvinfo : EIATTR_MERCURY_ISA_VERSION
	.align		4
        /*0060*/ 	.byte	0x03, 0x5f
        /*0062*/ 	.short	0x0101


	//----- nvinfo : EIATTR_VRC_CTA_INIT_COUNT
	.align		4
        /*0064*/ 	.byte	0x02, 0x4a
	.zero		1
	.zero		1


	//----- nvinfo : EIATTR_EXIT_INSTR_OFFSETS
	.align		4
        /*0068*/ 	.byte	0x04, 0x1c
        /*006a*/ 	.short	(.L_589 - .L_588)


	//   ....[0]....
.L_588:
        /*006c*/ 	.word	0x00000090


	//   ....[1]....
        /*0070*/ 	.word	0x00000330


	//   ....[2]....
        /*0074*/ 	.word	0x00000c80


	//   ....[3]....
        /*0078*/ 	.word	0x00001080


	//   ....[4]....
        /*007c*/ 	.word	0x000012c0


	//   ....[5]....
        /*0080*/ 	.word	0x000013d0


	//----- nvinfo : EIATTR_CBANK_PARAM_SIZE
	.align		4
.L_589:
        /*0084*/ 	.byte	0x03, 0x19
        /*0086*/ 	.short	0x001c


	//----- nvinfo : EIATTR_PARAM_CBANK
	.align		4
        /*0088*/ 	.byte	0x04, 0x0a
        /*008a*/ 	.short	(.L_591 - .L_590)
	.align		4
.L_590:
        /*008c*/ 	.word	index@(.nv.constant0._Z20accumulateColsKernelPfS_iii)
        /*0090*/ 	.short	0x0380
        /*0092*/ 	.short	0x001c


	//----- nvinfo : EIATTR_SW_WAR
	.align		4
.L_591:
        /*0094*/ 	.byte	0x04, 0x36
        /*0096*/ 	.short	(.L_593 - .L_592)
.L_592:
        /*0098*/ 	.word	0x00000008
.L_593:


//--------------------- .nv.info._Z20accumulateRowsKernelPfS_iii --------------------------
	.section	.nv.info._Z20accumulateRowsKernelPfS_iii,"",@"SHT_CUDA_INFO"
	.sectionflags	@""
	.align	4


	//----- nvinfo : EIATTR_CUDA_API_VERSION
	.align		4
        /*0000*/ 	.byte	0x04, 0x37
        /*0002*/ 	.short	(.L_595 - .L_594)
.L_594:
        /*0004*/ 	.word	0x00000082


	//----- nvinfo : EIATTR_KPARAM_INFO
	.align		4
.L_595:
        /*0008*/ 	.byte	0x04, 0x17
        /*000a*/ 	.short	(.L_597 - .L_596)
.L_596:
        /*000c*/ 	.word	0x00000000
        /*0010*/ 	.short	0x0004
        /*0012*/ 	.short	0x0018
        /*0014*/ 	.byte	0x00, 0xf0, 0x11, 0x00


	//----- nvinfo : EIATTR_KPARAM_INFO
	.align		4
.L_597:
        /*0018*/ 	.byte	0x04, 0x17
        /*001a*/ 	.short	(.L_599 - .L_598)
.L_598:
        /*001c*/ 	.word	0x00000000
        /*0020*/ 	.short	0x0003
        /*0022*/ 	.short	0x0014
        /*0024*/ 	.byte	0x00, 0xf0, 0x11, 0x00


	//----- nvinfo : EIATTR_KPARAM_INFO
	.align		4
.L_599:
        /*0028*/ 	.byte	0x04, 0x17
        /*002a*/ 	.short	(.L_601 - .L_600)
.L_600:
        /*002c*/ 	.word	0x00000000
        /*0030*/ 	.short	0x0002
        /*0032*/ 	.short	0x0010
        /*0034*/ 	.byte	0x00, 0xf0, 0x11, 0x00


	//----- nvinfo : EIATTR_KPARAM_INFO
	.align		4
.L_601:
        /*0038*/ 	.byte	0x04, 0x17
        /*003a*/ 	.short	(.L_603 - .L_602)
.L_602:
        /*003c*/ 	.word	0x00000000
        /*0040*/ 	.short	0x0001
        /*0042*/ 	.short	0x0008
        /*0044*/ 	.byte	0x00, 0xf5, 0x21, 0x00


	//----- nvinfo : EIATTR_KPARAM_INFO
	.align		4
.L_603:
        /*0048*/ 	.byte	0x04, 0x17
        /*004a*/ 	.short	(.L_605 - .L_604)
.L_604:
        /*004c*/ 	.word	0x00000000
        /*0050*/ 	.short	0x0000
        /*0052*/ 	.short	0x0000
        /*0054*/ 	.byte	0x00, 0xf5, 0x21, 0x00


	//----- nvinfo : EIATTR_SPARSE_MMA_MASK
	.align		4
.L_605:
        /*0058*/ 	.byte	0x03, 0x50
        /*005a*/ 	.short	0x0000


	//----- nvinfo : EIATTR_MAXREG_COUNT
	.align		4
        /*005c*/ 	.byte	0x03, 0x1b
        /*005e*/ 	.short	0x00ff


	//----- nvinfo : EIATTR_MERCURY_ISA_VERSION
	.align		4
        /*0060*/ 	.byte	0x03, 0x5f
        /*0062*/ 	.short	0x0101


	//----- nvinfo : EIATTR_VRC_CTA_INIT_COUNT
	.align		4
        /*0064*/ 	.byte	0x02, 0x4a
	.zero		1
	.zero		1


	//----- nvinfo : EIATTR_EXIT_INSTR_OFFSETS
	.align		4
        /*0068*/ 	.byte	0x04, 0x1c
        /*006a*/ 	.short	(.L_607 - .L_606)


	//   ....[0]....
.L_606:
        /*006c*/ 	.word	0x00000080


	//   ....[1]....
        /*0070*/ 	.word	0x00001030


	//----- nvinfo : EIATTR_CBANK_PARAM_SIZE
	.align		4
.L_607:
        /*0074*/ 	.byte	0x03, 0x19
        /*0076*/ 	.short	0x001c


	//----- nvinfo : EIATTR_PARAM_CBANK
	.align		4
        /*0078*/ 	.byte	0x04, 0x0a
        /*007a*/ 	.short	(.L_609 - .L_608)
	.align		4
.L_608:
        /*007c*/ 	.word	index@(.nv.constant0._Z20accumulateRowsKernelPfS_iii)
        /*0080*/ 	.short	0x0380
        /*0082*/ 	.short	0x001c


	//----- nvinfo : EIATTR_SW_WAR
	.align		4
.L_609:
        /*0084*/ 	.byte	0x04, 0x36
        /*0086*/ 	.short	(.L_611 - .L_610)
.L_610:
        /*0088*/ 	.word	0x00000008
.L_611:


//--------------------- .nv.callgraph             --------------------------
	.section	.nv.callgraph,"",@"SHT_CUDA_CALLGRAPH"
	.align	4
	.sectionentsize	8
	.align		4
        /*0000*/ 	.word	0x00000000
	.align		4
        /*0004*/ 	.word	0xffffffff
	.align		4
        /*0008*/ 	.word	0x00000000
	.align		4
        /*000c*/ 	.word	0xfffffffe
	.align		4
        /*0010*/ 	.word	0x00000000
	.align		4
        /*0014*/ 	.word	0xfffffffd
	.align		4
        /*0018*/ 	.word	0x00000000
	.align		4
        /*001c*/ 	.word	0xfffffffc


//--------------------- .text.dirtyFixWindowsKernel --------------------------
	.section	.text.dirtyFixWindowsKernel,"ax",@progbits
	.align	128
        .global         dirtyFixWindowsKernel
        .type           dirtyFixWindowsKernel,@function
        .size           dirtyFixWindowsKernel,(.L_x_59 - dirtyFixWindowsKernel)
        .other          dirtyFixWindowsKernel,@"STO_CUDA_ENTRY STV_DEFAULT"
dirtyFixWindowsKernel:
.text.dirtyFixWindowsKernel:
[----:B------:R-:W-:Y:S01]  /*0000*/  LDC R1, c[0x0][0x37c] ;  /* 0x0000df00ff017b82 */ /* 0x000fe20000000800 */
[----:B------:R-:W0:Y:S07]  /*0010*/  S2R R7, SR_TID.X ;  /* 0x0000000000077919 */ /* 0x000e2e0000002100 */
[----:B------:R-:W1:Y:S01]  /*0020*/  S2UR UR4, SR_CTAID.X ;  /* 0x00000000000479c3 */ /* 0x000e620000002500 */
[----:B------:R-:W2:Y:S02]  /*0030*/  LDCU UR6, c[0x0][0x3a0] ;  /* 0x00007400ff0677ac */ /* 0x000ea40008000800 */
[----:B--2---:R-:W-:-:S02]  /*0040*/  USHF.L.U32 UR5, UR6, 0x1, URZ ;  /* 0x0000000106057899 */ /* 0x004fc400080006ff */
[----:B-1----:R-:W-:-:S06]  /*0050*/  USHF.L.U32 UR4, UR4, 0xa, URZ ;  /* 0x0000000a04047899 */ /* 0x002fcc00080006ff */
[----:B0-----:R-:W-:-:S04]  /*0060*/  LOP3.LUT R7, R7, UR4, RZ, 0xfc, !PT ;  /* 0x0000000407077c12 */ /* 0x001fc8000f8efcff */
[----:B------:R-:W-:-:S13]  /*0070*/  ISETP.GE.AND P0, PT, R7, UR5, PT ;  /* 0x0000000507007c0c */ /* 0x000fda000bf06270 */
[----:B------:R-:W-:Y:S05]  /*0080*/  @P0 EXIT ;  /* 0x000000000000094d */ /* 0x000fea0003800000 */
[----:B------:R-:W-:Y:S01]  /*0090*/  ISETP.GE.AND P0, PT, R7, UR6, PT ;  /* 0x0000000607007c0c */ /* 0x000fe2000bf06270 */
[----:B------:R-:W0:-:S12]  /*00a0*/  LDCU.64 UR4, c[0x0][0x358] ;  /* 0x00006b00ff0477ac */ /* 0x000e180008000a00 */
[----:B------:R-:W-:Y:S05]  /*00b0*/  @P0 BRA `(.L_x_0) ;  /* 0x0000000000980947 */ /* 0x000fea0003800000 */
[----:B------:R-:W1:Y:S08]  /*00c0*/  LDC.64 R2, c[0x0][0x380] ;  /* 0x0000e000ff027b82 */ /* 0x000e700000000a00 */
[----:B------:R-:W2:Y:S08]  /*00d0*/  LDC.64 R4, c[0x0][0x388] ;  /* 0x0000e200ff047b82 */ /* 0x000eb00000000a00 */
[----:B------:R-:W3:Y:S01]  /*00e0*/  LDC R0, c[0x0][0x3a4] ;  /* 0x0000e900ff007b82 */ /* 0x000ee20000000800 */
[----:B-1----:R-:W-:-:S07]  /*00f0*/  IMAD.WIDE R2, R7, 0x4, R2 ;  /* 0x0000000407027825 */ /* 0x002fce00078e0202 */
[----:B------:R-:W1:Y:S01]  /*0100*/  LDC R14, c[0x0][0x3ac] ;  /* 0x0000eb00ff0e7b82 */ /* 0x000e620000000800 */
[----:B0-----:R-:W4:Y:S01]  /*0110*/  LDG.E R9, desc[UR4][R2.64] ;  /* 0x0000000402097981 */ /* 0x001f22000c1e1900 */
[----:B--2---:R-:W-:-:S05]  /*0120*/  IMAD.WIDE R4, R7, 0x4, R4 ;  /* 0x0000000407047825 */ /* 0x004fca00078e0204 */
[----:B------:R-:W2:Y:S01]  /*0130*/  LDG.E R7, desc[UR4][R4.64] ;  /* 0x0000000404077981 */ /* 0x000ea2000c1e1900 */
[----:B------:R-:W-:Y:S01]  /*0140*/  UMOV UR8, 0x7ae147ae ;  /* 0x7ae147ae00087882 */ /* 0x000fe20000000000 */
[----:B------:R-:W-:Y:S01]  /*0150*/  UMOV UR9, 0x3fefae14 ;  /* 0x3fefae1400097882 */ /* 0x000fe20000000000 */
[C---:B---3--:R-:W-:Y:S01]  /*0160*/  FADD R6, R0.reuse, -1 ;  /* 0xbf80000000067421 */ /* 0x048fe20000000000 */
[----:B------:R-:W-:Y:S01]  /*0170*/  FADD R0, -R0, 1 ;  /* 0x3f80000000007421 */ /* 0x000fe20000000100 */
[----:B------:R-:W-:Y:S03]  /*0180*/  BSSY.RECONVERGENT B0, `(.L_x_1) ;  /* 0x0000016000007945 */ /* 0x000fe60003800200 */
[----:B----4-:R-:W-:-:S04]  /*0190*/  FMNMX R9, R6, R9, PT ;  /* 0x0000000906097209 */ /* 0x010fc80003800000 */
[----:B------:R-:W-:Y:S02]  /*01a0*/  FMNMX R11, R0, R9, !PT ;  /* 0x00000009000b7209 */ /* 0x000fe40007800000 */
[----:B--2---:R-:W-:-:S03]  /*01b0*/  FMNMX R9, R6, R7, PT ;  /* 0x0000000706097209 */ /* 0x004fc60003800000 */
[----:B-1----:R-:W-:Y:S01]  /*01c0*/  FADD R10, R11, R14 ;  /* 0x0000000e0b0a7221 */ /* 0x002fe20000000000 */
[----:B------:R-:W-:-:S03]  /*01d0*/  FMNMX R0, R0, R9, !PT ;  /* 0x0000000900007209 */ /* 0x000fc60007800000 */
[----:B------:R-:W0:Y:S08]  /*01e0*/  F2F.F64.F32 R6, R10 ;  /* 0x0000000a00067310 */ /* 0x000e300000201800 */
[----:B------:R-:W1:Y:S01]  /*01f0*/  F2F.F64.F32 R8, R0 ;  /* 0x0000000000087310 */ /* 0x000e620000201800 */
[----:B0-----:R-:W-:-:S08]  /*0200*/  DADD R6, R6, -UR8 ;  /* 0x8000000806067e29 */ /* 0x001fd00008000000 */
[----:B-1----:R-:W-:-:S14]  /*0210*/  DSETP.GT.AND P0, PT, R6, R8, PT ;  /* 0x000000080600722a */ /* 0x002fdc0003f04000 */
[----:B------:R-:W-:Y:S05]  /*0220*/  @!P0 BRA `(.L_x_2) ;  /* 0x00000000002c8947 */ /* 0x000fea0003800000 */
[----:B------:R-:W-:Y:S01]  /*0230*/  FADD R0, R11, R0 ;  /* 0x000000000b007221 */ /* 0x000fe20000000000 */
[----:B------:R-:W0:Y:S01]  /*0240*/  F2F.F64.F32 R8, R14 ;  /* 0x0000000e00087310 */ /* 0x000e220000201800 */
[----:B------:R-:W-:Y:S01]  /*0250*/  UMOV UR8, 0xcccccccd ;  /* 0xcccccccd00087882 */ /* 0x000fe20000000000 */
[----:B------:R-:W-:Y:S01]  /*0260*/  UMOV UR9, 0x3feccccc ;  /* 0x3feccccc00097882 */ /* 0x000fe20000000000 */
[----:B------:R-:W-:-:S05]  /*0270*/  FMUL R12, R0, 0.5 ;  /* 0x3f000000000c7820 */ /* 0x000fca0000400000 */
[----:B------:R-:W1:Y:S01]  /*0280*/  F2F.F64.F32 R6, R12 ;  /* 0x0000000c00067310 */ /* 0x000e620000201800 */
[----:B0-----:R-:W-:-:S08]  /*0290*/  DADD R8, R8, -UR8 ;  /* 0x8000000808087e29 */ /* 0x001fd00008000000 */
[C-C-:B-1----:R-:W-:Y:S02]  /*02a0*/  DFMA R10, R8.reuse, -0.5, R6.reuse ;  /* 0xbfe00000080a782b */ /* 0x142fe40000000006 */
[----:B------:R-:W-:-:S06]  /*02b0*/  DFMA R6, R8, 0.5, R6 ;  /* 0x3fe000000806782b */ /* 0x000fcc0000000006 */
[----:B------:R0:W1:Y:S08]  /*02c0*/  F2F.F32.F64 R0, R6 ;  /* 0x0000000600007310 */ /* 0x0000700000301000 */
[----:B------:R0:W2:Y:S02]  /*02d0*/  F2F.F32.F64 R11, R10 ;  /* 0x0000000a000b7310 */ /* 0x0000a40000301000 */
.L_x_2:
[----:B------:R-:W-:Y:S05]  /*02e0*/  BSYNC.RECONVERGENT B0 ;  /* 0x0000000000007941 */ /* 0x000fea0003800200 */
.L_x_1:
[----:B--2---:R-:W-:Y:S04]  /*02f0*/  STG.E desc[UR4][R2.64], R11 ;  /* 0x0000000b02007986 */ /* 0x004fe8000c101904 */
[----:B-1----:R-:W-:Y:S01]  /*0300*/  STG.E desc[UR4][R4.64], R0 ;  /* 0x0000000004007986 */ /* 0x002fe2000c101904 */
[----:B------:R-:W-:Y:S05]  /*0310*/  EXIT ;  /* 0x000000000000794d */ /* 0x000fea0003800000 */
.L_x_0:
[----:B------:R-:W1:Y:S01]  /*0320*/  LDC.64 R2, c[0x0][0x390] ;  /* 0x0000e400ff027b82 */ /* 0x000e620000000a00 */
[----:B------:R-:W-:-:S07]  /*0330*/  IADD3 R7, PT, PT, R7, -UR6, RZ ;  /* 0x8000000607077c10 */ /* 0x000fce000fffe0ff */
[----:B------:R-:W2:Y:S01]  /*0340*/  LDC.64 R4, c[0x0][0x398] ;  /* 0x0000e600ff047b82 */ /* 0x000ea20000000a00 */
[----:B-1----:R-:W-:-:S05]  /*0350*/  IMAD.WIDE R2, R7, 0x4, R2 ;  /* 0x0000000407027825 */ /* 0x002fca00078e0202 */
[----:B0-----:R-:W3:Y:S01]  /*0360*/  LDG.E R9, desc[UR4][R2.64] ;  /* 0x0000000402097981 */ /* 0x001ee2000c1e1900 */
[----:B--2---:R-:W-:Y:S02]  /*0370*/  IMAD.WIDE R4, R7, 0x4, R4 ;  /* 0x0000000407047825 */ /* 0x004fe400078e0204 */
[----:B------:R-:W0:Y:S03]  /*0380*/  LDC.64 R6, c[0x0][0x3a8] ;  /* 0x0000ea00ff067b82 */ /* 0x000e260000000a00 */
[----:B------:R-:W2:Y:S01]  /*0390*/  LDG.E R11, desc[UR4][R4.64] ;  /* 0x00000004040b7981 */ /* 0x000ea2000c1e1900 */
[----:B------:R-:W-:Y:S01]  /*03a0*/  UMOV UR8, 0x7ae147ae ;  /* 0x7ae147ae00087882 */ /* 0x000fe20000000000 */
[----:B------:R-:W-:Y:S01]  /*03b0*/  UMOV UR9, 0x3fefae14 ;  /* 0x3fefae1400097882 */ /* 0x000fe20000000000 */
[----:B------:R-:W-:Y:S01]  /*03c0*/  BSSY.RECONVERGENT B0, `(.L_x_3) ;  /* 0x0000018000007945 */ /* 0x000fe20003800200 */
[C---:B0-----:R-:W-:Y:S01]  /*03d0*/  FADD R0, R6.reuse, -1 ;  /* 0xbf80000006007421 */ /* 0x041fe20000000000 */
[----:B------:R-:W-:-:S04]  /*03e0*/  FADD R6, -R6, 1 ;  /* 0x3f80000006067421 */ /* 0x000fc80000000100 */
[----:B---3--:R-:W-:-:S04]  /*03f0*/  FMNMX R9, R0, R9, PT ;  /* 0x0000000900097209 */ /* 0x008fc80003800000 */
[----:B------:R-:W-:Y:S02]  /*0400*/  FMNMX R14, R6, R9, !PT ;  /* 0x00000009060e7209 */ /* 0x000fe40007800000 */
[----:B--2---:R-:W-:-:S03]  /*0410*/  FMNMX R11, R0, R11, PT ;  /* 0x0000000b000b7209 */ /* 0x004fc60003800000 */
[----:B------:R-:W-:Y:S01]  /*0420*/  FADD R12, R14, R7 ;  /* 0x000000070e0c7221 */ /* 0x000fe20000000000 */
        /* <DEDUP_REMOVED lines=14> */
[----:B------:R-:W-:-:S04]  /*0510*/  DFMA R8, R12, 0.5, R8 ;  /* 0x3fe000000c08782b */ /* 0x000fc80000000008 */
[----:B------:R0:W1:Y:S08]  /*0520*/  F2F.F32.F64 R14, R10 ;  /* 0x0000000a000e7310 */ /* 0x0000700000301000 */
[----:B------:R0:W2:Y:S02]  /*0530*/  F2F.F32.F64 R13, R8 ;  /* 0x00000008000d7310 */ /* 0x0000a40000301000 */
.L_x_4:
[----:B------:R-:W-:Y:S05]  /*0540*/  BSYNC.RECONVERGENT B0 ;  /* 0x0000000000007941 */ /* 0x000fea0003800200 */
.L_x_3:
[----:B-1----:R-:W-:Y:S04]  /*0550*/  STG.E desc[UR4][R2.64], R14 ;  /* 0x0000000e02007986 */ /* 0x002fe8000c101904 */
[----:B--2---:R-:W-:Y:S01]  /*0560*/  STG.E desc[UR4][R4.64], R13 ;  /* 0x0000000d04007986 */ /* 0x004fe2000c101904 */
[----:B------:R-:W-:Y:S05]  /*0570*/  EXIT ;  /* 0x000000000000794d */ /* 0x000fea0003800000 */
.L_x_5:
[----:B------:R-:W-:-:S00]  /*0580*/  BRA `(.L_x_5) ;  /* 0xfffffffc00fc7947 */ /* 0x000fc0000383ffff */
[----:B------:R-:W-:-:S00]  /*0590*/  NOP ;  /* 0x0000000000007918 */ /* 0x000fc00000000000 */
        /* <DEDUP_REMOVED lines=14> */
.L_x_59:


//--------------------- .text.yMinDeltaIntegralKernel --------------------------
	.section	.text.yMinDeltaIntegralKernel,"ax",@progbits
	.align	128
        .global         yMinDeltaIntegralKernel
        .type           yMinDeltaIntegralKernel,@function
        .size           yMinDeltaIntegralKernel,(.L_x_60 - yMinDeltaIntegralKernel)
        .other          yMinDeltaIntegralKernel,@"STO_CUDA_ENTRY STV_DEFAULT"
yMinDeltaIntegralKernel:
.text.yMinDeltaIntegralKernel:
[----:B------:R-:W-:Y:S08]  /*0000*/  LDC R1, c[0x0][0x37c] ;  /* 0x0000df00ff017b82 */ /* 0x000ff00000000800 */
[----:B------:R-:W0:Y:S01]  /*0010*/  LDC R10, c[0x0][0x3bc] ;  /* 0x0000ef00ff0a7b82 */ /* 0x000e220000000800 */
[----:B------:R-:W1:Y:S01]  /*0020*/  LDCU UR8, c[0x0][0x398] ;  /* 0x00007300ff0877ac */ /* 0x000e620008000800 */
[----:B------:R-:W2:Y:S06]  /*0030*/  S2R R14, SR_TID.X ;  /* 0x00000000000e7919 */ /* 0x000eac0000002100 */
[----:B------:R-:W3:Y:S08]  /*0040*/  LDC R9, c[0x0][0x3b8] ;  /* 0x0000ee00ff097b82 */ /* 0x000ef00000000800 */
[----:B------:R-:W4:Y:S01]  /*0050*/  S2UR UR4, SR_CTAID.X ;  /* 0x00000000000479c3 */ /* 0x000f220000002500 */
[----:B-1----:R-:W-:Y:S01]  /*0060*/  UIADD3 UR5, UPT, UPT, UR8, -0x1, URZ ;  /* 0xffffffff08057890 */ /* 0x002fe2000fffe0ff */
[----:B0-----:R-:W-:-:S05]  /*0070*/  IABS R13, R10 ;  /* 0x0000000a000d7213 */ /* 0x001fca0000000000 */
[----:B------:R-:W-:Y:S01]  /*0080*/  VIADD R7, R10, UR5 ;  /* 0x000000050a077c36 */ /* 0x000fe20008000000 */
[----:B------:R-:W0:Y:S01]  /*0090*/  I2F.RP R0, R13 ;  /* 0x0000000d00007306 */ /* 0x000e220000209400 */
[----:B---3--:R-:W-:-:S07]  /*00a0*/  IABS R2, R9 ;  /* 0x0000000900027213 */ /* 0x008fce0000000000 */
[----:B------:R-:W1:Y:S01]  /*00b0*/  I2F.RP R3, R2 ;  /* 0x0000000200037306 */ /* 0x000e620000209400 */
[----:B----4-:R-:W-:-:S07]  /*00c0*/  USHF.L.U32 UR4, UR4, 0xa, URZ ;  /* 0x0000000a04047899 */ /* 0x010fce00080006ff */
[----:B0-----:R-:W0:Y:S01]  /*00d0*/  MUFU.RCP R0, R0 ;  /* 0x0000000000007308 */ /* 0x001e220000001000 */
[----:B--2---:R-:W-:-:S04]  /*00e0*/  LOP3.LUT R14, R14, UR4, RZ, 0xfc, !PT ;  /* 0x000000040e0e7c12 */ /* 0x004fc8000f8efcff */
[----:B------:R-:W-:Y:S01]  /*00f0*/  IABS R17, R14 ;  /* 0x0000000e00117213 */ /* 0x000fe20000000000 */
[----:B------:R-:W2:Y:S02]  /*0100*/  LDCU UR4, c[0x0][0x390] ;  /* 0x00007200ff0477ac */ /* 0x000ea40008000800 */
[----:B-1----:R-:W-:Y:S01]  /*0110*/  MUFU.RCP R3, R3 ;  /* 0x0000000300037308 */ /* 0x002fe20000001000 */
[----:B0-----:R-:W-:-:S07]  /*0120*/  VIADD R4, R0, 0xffffffe ;  /* 0x0ffffffe00047836 */ /* 0x001fce0000000000 */
[----:B------:R0:W1:Y:S02]  /*0130*/  F2I.FTZ.U32.TRUNC.NTZ R5, R4 ;  /* 0x0000000400057305 */ /* 0x000064000021f000 */
[----:B0-----:R-:W-:Y:S02]  /*0140*/  IMAD.MOV.U32 R4, RZ, RZ, RZ ;  /* 0x000000ffff047224 */ /* 0x001fe400078e00ff */
[----:B-1----:R-:W-:-:S04]  /*0150*/  IMAD.MOV R6, RZ, RZ, -R5 ;  /* 0x000000ffff067224 */ /* 0x002fc800078e0a05 */
[----:B------:R-:W-:Y:S01]  /*0160*/  IMAD R11, R6, R13, RZ ;  /* 0x0000000d060b7224 */ /* 0x000fe200078e02ff */
[----:B------:R-:W-:Y:S02]  /*0170*/  IABS R6, R7 ;  /* 0x0000000700067213 */ /* 0x000fe40000000000 */
[----:B------:R-:W-:Y:S01]  /*0180*/  LOP3.LUT R7, R7, R10, RZ, 0x3c, !PT ;  /* 0x0000000a07077212 */ /* 0x000fe200078e3cff */
[----:B------:R-:W-:-:S03]  /*0190*/  IMAD.HI.U32 R4, R5, R11, R4 ;  /* 0x0000000b05047227 */ /* 0x000fc600078e0004 */
[----:B------:R-:W-:-:S03]  /*01a0*/  ISETP.GE.AND P2, PT, R7, RZ, PT ;  /* 0x000000ff0700720c */ /* 0x000fc60003f46270 */
[----:B------:R-:W-:-:S04]  /*01b0*/  IMAD.HI.U32 R11, R4, R6, RZ ;  /* 0x00000006040b7227 */ /* 0x000fc800078e00ff */
[----:B------:R-:W-:Y:S01]  /*01c0*/  VIADD R4, R3, 0xffffffe ;  /* 0x0ffffffe03047836 */ /* 0x000fe20000000000 */
[----:B------:R-:W-:-:S03]  /*01d0*/  IADD3 R0, PT, PT, -R11, RZ, RZ ;  /* 0x000000ff0b007210 */ /* 0x000fc60007ffe1ff */
[----:B------:R0:W1:Y:S02]  /*01e0*/  F2I.FTZ.U32.TRUNC.NTZ R5, R4 ;  /* 0x0000000400057305 */ /* 0x000064000021f000 */
[C---:B------:R-:W-:Y:S02]  /*01f0*/  IMAD R6, R13.reuse, R0, R6 ;  /* 0x000000000d067224 */ /* 0x040fe400078e0206 */
[----:B------:R-:W3:Y:S03]  /*0200*/  LDC R0, c[0x0][0x394] ;  /* 0x0000e500ff007b82 */ /* 0x000ee60000000800 */
[----:B------:R-:W-:Y:S01]  /*0210*/  ISETP.GT.U32.AND P1, PT, R13, R6, PT ;  /* 0x000000060d00720c */ /* 0x000fe20003f24070 */
[----:B0-----:R-:W-:Y:S01]  /*0220*/  IMAD.MOV.U32 R4, RZ, RZ, RZ ;  /* 0x000000ffff047224 */ /* 0x001fe200078e00ff */
[----:B-1----:R-:W-:-:S11]  /*0230*/  IADD3 R3, PT, PT, RZ, -R5, RZ ;  /* 0x80000005ff037210 */ /* 0x002fd60007ffe0ff */
[----:B------:R-:W-:Y:S02]  /*0240*/  @!P1 IMAD.IADD R6, R6, 0x1, -R13 ;  /* 0x0000000106069824 */ /* 0x000fe400078e0a0d */
[----:B------:R-:W-:Y:S01]  /*0250*/  @!P1 VIADD R11, R11, 0x1 ;  /* 0x000000010b0b9836 */ /* 0x000fe20000000000 */
[----:B------:R-:W-:Y:S01]  /*0260*/  ISETP.NE.AND P1, PT, R10, RZ, PT ;  /* 0x000000ff0a00720c */ /* 0x000fe20003f25270 */
[----:B------:R-:W-:Y:S01]  /*0270*/  IMAD R3, R3, R2, RZ ;  /* 0x0000000203037224 */ /* 0x000fe200078e02ff */
[----:B------:R-:W-:Y:S02]  /*0280*/  ISETP.GE.U32.AND P0, PT, R6, R13, PT ;  /* 0x0000000d0600720c */ /* 0x000fe40003f06070 */
[----:B---3--:R-:W-:Y:S01]  /*0290*/  IADD3 R6, PT, PT, R0, -0x1, R9 ;  /* 0xffffffff00067810 */ /* 0x008fe20007ffe009 */
[----:B------:R-:W-:-:S03]  /*02a0*/  IMAD.HI.U32 R4, R5, R3, R4 ;  /* 0x0000000305047227 */ /* 0x000fc600078e0004 */
[----:B------:R-:W-:Y:S02]  /*02b0*/  IABS R7, R6 ;  /* 0x0000000600077213 */ /* 0x000fe40000000000 */
[----:B------:R-:W-:Y:S02]  /*02c0*/  LOP3.LUT R6, R6, R9, RZ, 0x3c, !PT ;  /* 0x0000000906067212 */ /* 0x000fe400078e3cff */
[----:B------:R-:W-:-:S03]  /*02d0*/  MOV R3, R7 ;  /* 0x0000000700037202 */ /* 0x000fc60000000f00 */
[----:B------:R-:W-:Y:S02]  /*02e0*/  @P0 VIADD R11, R11, 0x1 ;  /* 0x000000010b0b0836 */ /* 0x000fe40000000000 */
[----:B------:R-:W-:-:S04]  /*02f0*/  IMAD.HI.U32 R8, R4, R3, RZ ;  /* 0x0000000304087227 */ /* 0x000fc800078e00ff */
[----:B------:R-:W-:Y:S01]  /*0300*/  @!P2 IMAD.MOV R11, RZ, RZ, -R11 ;  /* 0x000000ffff0ba224 */ /* 0x000fe200078e0a0b */
[----:B------:R-:W-:Y:S01]  /*0310*/  @!P1 LOP3.LUT R11, RZ, R10, RZ, 0x33, !PT ;  /* 0x0000000aff0b9212 */ /* 0x000fe200078e33ff */
[----:B------:R-:W-:Y:S01]  /*0320*/  IMAD.MOV R5, RZ, RZ, -R8 ;  /* 0x000000ffff057224 */ /* 0x000fe200078e0a08 */
[----:B------:R-:W-:Y:S02]  /*0330*/  ISETP.GE.AND P2, PT, R6, RZ, PT ;  /* 0x000000ff0600720c */ /* 0x000fe40003f46270 */
[----:B------:R-:W-:Y:S01]  /*0340*/  IABS R12, R11 ;  /* 0x0000000b000c7213 */ /* 0x000fe20000000000 */
[C---:B------:R-:W-:Y:S01]  /*0350*/  IMAD R3, R2.reuse, R5, R3 ;  /* 0x0000000502037224 */ /* 0x040fe200078e0203 */
[----:B------:R-:W-:Y:S02]  /*0360*/  LOP3.LUT R16, RZ, R11, RZ, 0x33, !PT ;  /* 0x0000000bff107212 */ /* 0x000fe400078e33ff */
[----:B------:R-:W0:Y:S02]  /*0370*/  I2F.RP R4, R12 ;  /* 0x0000000c00047306 */ /* 0x000e240000209400 */
[----:B------:R-:W-:-:S06]  /*0380*/  ISETP.GT.U32.AND P1, PT, R2, R3, PT ;  /* 0x000000030200720c */ /* 0x000fcc0003f24070 */
[----:B0-----:R-:W0:Y:S07]  /*0390*/  MUFU.RCP R4, R4 ;  /* 0x0000000400047308 */ /* 0x001e2e0000001000 */
[----:B------:R-:W-:Y:S01]  /*03a0*/  @!P1 IMAD.IADD R3, R3, 0x1, -R2 ;  /* 0x0000000103039824 */ /* 0x000fe200078e0a02 */
[----:B------:R-:W-:Y:S02]  /*03b0*/  @!P1 IADD3 R8, PT, PT, R8, 0x1, RZ ;  /* 0x0000000108089810 */ /* 0x000fe40007ffe0ff */
[----:B------:R-:W-:-:S02]  /*03c0*/  ISETP.NE.AND P1, PT, R9, RZ, PT ;  /* 0x000000ff0900720c */ /* 0x000fc40003f25270 */
[----:B------:R-:W-:Y:S01]  /*03d0*/  ISETP.GE.U32.AND P0, PT, R3, R2, PT ;  /* 0x000000020300720c */ /* 0x000fe20003f06070 */
[----:B0-----:R-:W-:Y:S01]  /*03e0*/  VIADD R2, R4, 0xffffffe ;  /* 0x0ffffffe04027836 */ /* 0x001fe20000000000 */
[----:B------:R-:W-:-:S11]  /*03f0*/  IABS R4, R11 ;  /* 0x0000000b00047213 */ /* 0x000fd60000000000 */
[----:B------:R-:W-:Y:S01]  /*0400*/  @P0 VIADD R8, R8, 0x1 ;  /* 0x0000000108080836 */ /* 0x000fe20000000000 */
[----:B------:R0:W1:Y:S03]  /*0410*/  F2I.FTZ.U32.TRUNC.NTZ R3, R2 ;  /* 0x0000000200037305 */ /* 0x000066000021f000 */
[----:B------:R-:W-:Y:S01]  /*0420*/  @!P2 IMAD.MOV R8, RZ, RZ, -R8 ;  /* 0x000000ffff08a224 */ /* 0x000fe200078e0a08 */
[----:B------:R-:W-:-:S04]  /*0430*/  @!P1 LOP3.LUT R8, RZ, R9, RZ, 0x33, !PT ;  /* 0x00000009ff089212 */ /* 0x000fc800078e33ff */
[-C--:B------:R-:W-:Y:S01]  /*0440*/  IABS R15, R8.reuse ;  /* 0x00000008000f7213 */ /* 0x080fe20000000000 */
[----:B0-----:R-:W-:Y:S01]  /*0450*/  HFMA2 R2, -RZ, RZ, 0, 0 ;  /* 0x00000000ff027431 */ /* 0x001fe200000001ff */
[----:B------:R-:W-:Y:S01]  /*0460*/  LOP3.LUT R18, RZ, R8, RZ, 0x33, !PT ;  /* 0x00000008ff127212 */ /* 0x000fe200078e33ff */
[----:B-1----:R-:W-:-:S04]  /*0470*/  IMAD.MOV R5, RZ, RZ, -R3 ;  /* 0x000000ffff057224 */ /* 0x002fc800078e0a03 */
[----:B------:R-:W-:-:S04]  /*0480*/  IMAD R5, R5, R12, RZ ;  /* 0x0000000c05057224 */ /* 0x000fc800078e02ff */
[----:B------:R-:W-:Y:S02]  /*0490*/  IMAD.HI.U32 R2, R3, R5, R2 ;  /* 0x0000000503027227 */ /* 0x000fe400078e0002 */
[----:B------:R-:W0:Y:S02]  /*04a0*/  I2F.RP R5, R15 ;  /* 0x0000000f00057306 */ /* 0x000e240000209400 */
[----:B------:R-:W-:Y:S01]  /*04b0*/  IMAD.MOV R3, RZ, RZ, -R4 ;  /* 0x000000ffff037224 */ /* 0x000fe200078e0a04 */
[----:B------:R-:W-:Y:S01]  /*04c0*/  LOP3.LUT R4, R14, R11, RZ, 0x3c, !PT ;  /* 0x0000000b0e047212 */ /* 0x000fe200078e3cff */
[----:B------:R-:W-:-:S03]  /*04d0*/  IMAD.HI.U32 R2, R2, R17, RZ ;  /* 0x0000001102027227 */ /* 0x000fc600078e00ff */
[----:B------:R-:W-:Y:S01]  /*04e0*/  ISETP.GE.AND P2, PT, R4, RZ, PT ;  /* 0x000000ff0400720c */ /* 0x000fe20003f46270 */
[----:B------:R-:W-:-:S05]  /*04f0*/  IMAD R17, R2, R3, R17 ;  /* 0x0000000302117224 */ /* 0x000fca00078e0211 */
[----:B------:R-:W-:Y:S01]  /*0500*/  ISETP.GT.U32.AND P1, PT, R12, R17, PT ;  /* 0x000000110c00720c */ /* 0x000fe20003f24070 */
[----:B0-----:R-:W0:-:S12]  /*0510*/  MUFU.RCP R5, R5 ;  /* 0x0000000500057308 */ /* 0x001e180000001000 */
[----:B------:R-:W-:Y:S01]  /*0520*/  @!P1 IMAD.IADD R17, R17, 0x1, -R12 ;  /* 0x0000000111119824 */ /* 0x000fe200078e0a0c */
[----:B------:R-:W-:Y:S02]  /*0530*/  @!P1 IADD3 R2, PT, PT, R2, 0x1, RZ ;  /* 0x0000000102029810 */ /* 0x000fe40007ffe0ff */
[----:B------:R-:W-:Y:S02]  /*0540*/  ISETP.NE.AND P1, PT, R11, RZ, PT ;  /* 0x000000ff0b00720c */ /* 0x000fe40003f25270 */
[----:B------:R-:W-:Y:S01]  /*0550*/  ISETP.GE.U32.AND P0, PT, R17, R12, PT ;  /* 0x0000000c1100720c */ /* 0x000fe20003f06070 */
[----:B0-----:R-:W-:-:S06]  /*0560*/  VIADD R3, R5, 0xffffffe ;  /* 0x0ffffffe05037836 */ /* 0x001fcc0000000000 */
[----:B------:R-:W0:Y:S06]  /*0570*/  F2I.FTZ.U32.TRUNC.NTZ R3, R3 ;  /* 0x0000000300037305 */ /* 0x000e2c000021f000 */
[----:B------:R-:W-:-:S04]  /*0580*/  @P0 VIADD R2, R2, 0x1 ;  /* 0x0000000102020836 */ /* 0x000fc80000000000 */
[----:B------:R-:W-:-:S05]  /*0590*/  @!P2 IMAD.MOV R2, RZ, RZ, -R2 ;  /* 0x000000ffff02a224 */ /* 0x000fca00078e0a02 */
[----:B------:R-:W-:Y:S01]  /*05a0*/  SEL R19, R16, R2, !P1 ;  /* 0x0000000210137207 */ /* 0x000fe20004800000 */
[----:B0-----:R-:W-:Y:S01]  /*05b0*/  IMAD.MOV R4, RZ, RZ, -R3 ;  /* 0x000000ffff047224 */ /* 0x001fe200078e0a03 */
[----:B------:R-:W-:-:S03]  /*05c0*/  IABS R2, R8 ;  /* 0x0000000800027213 */ /* 0x000fc60000000000 */
[----:B------:R-:W-:Y:S01]  /*05d0*/  IMAD R5, R4, R15, RZ ;  /* 0x0000000f04057224 */ /* 0x000fe200078e02ff */
[----:B------:R-:W-:Y:S01]  /*05e0*/  IADD3 R20, PT, PT, RZ, -R2, RZ ;  /* 0x80000002ff147210 */ /* 0x000fe20007ffe0ff */
[----:B------:R-:W-:Y:S01]  /*05f0*/  IMAD.MOV.U32 R2, RZ, RZ, RZ ;  /* 0x000000ffff027224 */ /* 0x000fe200078e00ff */
[----:B------:R-:W-:-:S03]  /*0600*/  IABS R4, R19 ;  /* 0x0000001300047213 */ /* 0x000fc60000000000 */
[----:B------:R-:W-:-:S04]  /*0610*/  IMAD.HI.U32 R2, R3, R5, R2 ;  /* 0x0000000503027227 */ /* 0x000fc800078e0002 */
[----:B------:R-:W-:-:S04]  /*0620*/  IMAD.MOV.U32 R3, RZ, RZ, R4 ;  /* 0x000000ffff037224 */ /* 0x000fc800078e0004 */
[----:B------:R-:W-:-:S04]  /*0630*/  IMAD.HI.U32 R2, R2, R3, RZ ;  /* 0x0000000302027227 */ /* 0x000fc800078e00ff */
[----:B------:R-:W-:Y:S01]  /*0640*/  IMAD R20, R2, R20, R3 ;  /* 0x0000001402147224 */ /* 0x000fe200078e0203 */
[----:B------:R-:W-:-:S04]  /*0650*/  LOP3.LUT R3, R19, R8, RZ, 0x3c, !PT ;  /* 0x0000000813037212 */ /* 0x000fc800078e3cff */
[----:B------:R-:W-:Y:S02]  /*0660*/  ISETP.GT.U32.AND P2, PT, R15, R20, PT ;  /* 0x000000140f00720c */ /* 0x000fe40003f44070 */
[----:B------:R-:W-:-:S11]  /*0670*/  ISETP.GE.AND P3, PT, R3, RZ, PT ;  /* 0x000000ff0300720c */ /* 0x000fd60003f66270 */
[----:B------:R-:W-:Y:S01]  /*0680*/  @!P2 IMAD.IADD R20, R20, 0x1, -R15 ;  /* 0x000000011414a824 */ /* 0x000fe200078e0a0f */
[----:B------:R-:W-:Y:S02]  /*0690*/  @!P2 IADD3 R2, PT, PT, R2, 0x1, RZ ;  /* 0x000000010202a810 */ /* 0x000fe40007ffe0ff */
[----:B------:R-:W-:Y:S02]  /*06a0*/  ISETP.NE.AND P2, PT, R8, RZ, PT ;  /* 0x000000ff0800720c */ /* 0x000fe40003f45270 */
[----:B------:R-:W-:-:S13]  /*06b0*/  ISETP.GE.U32.AND P0, PT, R20, R15, PT ;  /* 0x0000000f1400720c */ /* 0x000fda0003f06070 */
[----:B------:R-:W-:-:S04]  /*06c0*/  @P0 VIADD R2, R2, 0x1 ;  /* 0x0000000102020836 */ /* 0x000fc80000000000 */
[----:B------:R-:W-:-:S05]  /*06d0*/  @!P3 IMAD.MOV R2, RZ, RZ, -R2 ;  /* 0x000000ffff02b224 */ /* 0x000fca00078e0a02 */
[----:B------:R-:W-:Y:S02]  /*06e0*/  SEL R13, R18, R2, !P2 ;  /* 0x00000002120d7207 */ /* 0x000fe40005000000 */
[----:B------:R-:W-:Y:S02]  /*06f0*/  LOP3.LUT R2, R11, R8, RZ, 0xfc, !PT ;  /* 0x000000080b027212 */ /* 0x000fe400078efcff */
[----:B--2---:R-:W-:-:S04]  /*0700*/  ISETP.GE.AND P0, PT, R13, UR4, PT ;  /* 0x000000040d007c0c */ /* 0x004fc8000bf06270 */
[----:B------:R-:W-:-:S13]  /*0710*/  ISETP.LT.OR P0, PT, R2, RZ, P0 ;  /* 0x000000ff0200720c */ /* 0x000fda0000701670 */
[----:B------:R-:W-:Y:S05]  /*0720*/  @P0 EXIT ;  /* 0x000000000000094d */ /* 0x000fea0003800000 */
[----:B------:R-:W0:Y:S01]  /*0730*/  LDC.64 R6, c[0x0][0x3b0] ;  /* 0x0000ec00ff067b82 */ /* 0x000e220000000a00 */
[----:B------:R-:W1:Y:S07]  /*0740*/  LDCU.64 UR6, c[0x0][0x358] ;  /* 0x00006b00ff0677ac */ /* 0x000e6e0008000a00 */
[----:B------:R-:W2:Y:S08]  /*0750*/  LDC.64 R4, c[0x0][0x3a8] ;  /* 0x0000ea00ff047b82 */ /* 0x000eb00000000a00 */
[----:B------:R-:W3:Y:S01]  /*0760*/  LDC.64 R2, c[0x0][0x3a0] ;  /* 0x0000e800ff027b82 */ /* 0x000ee20000000a00 */
[----:B------:R-:W-:-:S02]  /*0770*/  ISETP.GE.AND P5, PT, R19, RZ, PT ;  /* 0x000000ff1300720c */ /* 0x000fc40003fa6270 */
[----:B------:R-:W-:Y:S02]  /*0780*/  ISETP.GE.AND P3, PT, R14, RZ, PT ;  /* 0x000000ff0e00720c */ /* 0x000fe40003f66270 */
[----:B------:R-:W-:Y:S02]  /*0790*/  ISETP.GT.U32.AND P0, PT, R12, R17, PT ;  /* 0x000000110c00720c */ /* 0x000fe40003f04070 */
[----:B------:R-:W-:Y:S01]  /*07a0*/  ISETP.GT.U32.AND P4, PT, R15, R20, PT ;  /* 0x000000140f00720c */ /* 0x000fe20003f84070 */
[C---:B0-----:R-:W-:Y:S01]  /*07b0*/  IMAD.WIDE R6, R13.reuse, 0x4, R6 ;  /* 0x000000040d067825 */ /* 0x041fe200078e0206 */
[----:B------:R-:W0:Y:S05]  /*07c0*/  LDCU.64 UR10, c[0x0][0x388] ;  /* 0x00007100ff0a77ac */ /* 0x000e2a0008000a00 */
[----:B-1----:R-:W4:Y:S01]  /*07d0*/  LDG.E R6, desc[UR6][R6.64] ;  /* 0x0000000606067981 */ /* 0x002f22000c1e1900 */
[----:B--2---:R-:W-:-:S06]  /*07e0*/  IMAD.WIDE R4, R13, 0x4, R4 ;  /* 0x000000040d047825 */ /* 0x004fcc00078e0204 */
[----:B------:R-:W2:Y:S01]  /*07f0*/  LDG.E R4, desc[UR6][R4.64] ;  /* 0x0000000604047981 */ /* 0x000ea2000c1e1900 */
[----:B---3--:R-:W-:-:S06]  /*0800*/  IMAD.WIDE R2, R13, 0x4, R2 ;  /* 0x000000040d027825 */ /* 0x008fcc00078e0202 */
[----:B------:R-:W3:Y:S01]  /*0810*/  LDG.E R2, desc[UR6][R2.64] ;  /* 0x0000000602027981 */ /* 0x000ee2000c1e1900 */
[----:B------:R-:W-:Y:S01]  /*0820*/  IMAD.IADD R12, R17, 0x1, -R12 ;  /* 0x00000001110c7824 */ /* 0x000fe200078e0a0c */
[----:B------:R-:W-:-:S04]  /*0830*/  IADD3 R15, PT, PT, R20, -R15, RZ ;  /* 0x8000000f140f7210 */ /* 0x000fc80007ffe0ff */
[----:B------:R-:W-:Y:S02]  /*0840*/  SEL R15, R15, R20, !P4 ;  /* 0x000000140f0f7207 */ /* 0x000fe40006000000 */
[----:B------:R-:W-:-:S03]  /*0850*/  SEL R17, R12, R17, !P0 ;  /* 0x000000110c117207 */ /* 0x000fc60004000000 */
[----:B------:R-:W-:Y:S02]  /*0860*/  @!P5 IMAD.MOV R15, RZ, RZ, -R15 ;  /* 0x000000ffff0fd224 */ /* 0x000fe400078e0a0f */
[----:B------:R-:W-:-:S03]  /*0870*/  @!P3 IMAD.MOV R17, RZ, RZ, -R17 ;  /* 0x000000ffff11b224 */ /* 0x000fc600078e0a11 */
[----:B------:R-:W-:Y:S02]  /*0880*/  SEL R18, R18, R15, !P2 ;  /* 0x0000000f12127207 */ /* 0x000fe40005000000 */
[----:B------:R-:W-:-:S03]  /*0890*/  SEL R16, R16, R17, !P1 ;  /* 0x0000001110107207 */ /* 0x000fc60004800000 */
[----:B------:R-:W-:Y:S02]  /*08a0*/  IMAD R9, R18, R9, 0x1 ;  /* 0x0000000112097424 */ /* 0x000fe400078e0209 */
[----:B------:R-:W-:Y:S02]  /*08b0*/  IMAD R8, R8, R11, RZ ;  /* 0x0000000b08087224 */ /* 0x000fe400078e02ff */
[----:B----4-:R-:W-:-:S04]  /*08c0*/  FADD R14, R6, -1 ;  /* 0xbf800000060e7421 */ /* 0x010fc80000000000 */
[----:B------:R-:W1:Y:S08]  /*08d0*/  F2I.CEIL.NTZ R19, R14 ;  /* 0x0000000e00137305 */ /* 0x000e70000020b100 */
[----:B--2---:R-:W2:Y:S01]  /*08e0*/  F2I.FLOOR.NTZ R4, R4 ;  /* 0x0000000400047305 */ /* 0x004ea20000207100 */
[----:B---3--:R-:W-:Y:S02]  /*08f0*/  FADD R5, R2, -1 ;  /* 0xbf80000002057421 */ /* 0x008fe40000000000 */
[----:B------:R-:W3:Y:S05]  /*0900*/  LDC.64 R2, c[0x0][0x380] ;  /* 0x0000e000ff027b82 */ /* 0x000eea0000000a00 */
[----:B------:R-:W4:Y:S01]  /*0910*/  F2I.CEIL.NTZ R5, R5 ;  /* 0x0000000500057305 */ /* 0x000f22000020b100 */
[----:B-1----:R-:W-:Y:S01]  /*0920*/  IMAD R19, R16, R10, R19 ;  /* 0x0000000a10137224 */ /* 0x002fe200078e0213 */
[----:B--2---:R-:W-:-:S04]  /*0930*/  VIADDMNMX.RELU R6, R4, R9, R0, PT ;  /* 0x0000000904067246 */ /* 0x004fc80003801100 */
[----:B------:R-:W-:Y:S01]  /*0940*/  IADD3 R4, PT, PT, R19, 0x1, RZ ;  /* 0x0000000113047810 */ /* 0x000fe20007ffe0ff */
[----:B------:R-:W-:-:S03]  /*0950*/  IMAD R6, R6, UR8, R6 ;  /* 0x0000000806067c24 */ /* 0x000fc6000f8e0206 */
[----:B------:R-:W-:Y:S02]  /*0960*/  VIMNMX.RELU R15, PT, PT, R4, UR8, PT ;  /* 0x00000008040f7c48 */ /* 0x000fe4000bfe1100 */
[----:B------:R-:W-:Y:S02]  /*0970*/  VIMNMX.RELU R19, PT, PT, R19, UR5, PT ;  /* 0x0000000513137c48 */ /* 0x000fe4000bfe1100 */
[----:B----4-:R-:W-:Y:S01]  /*0980*/  VIADDMNMX.RELU R0, R5, R9, R0, PT ;  /* 0x0000000905007246 */ /* 0x010fe20003801100 */
[C---:B------:R-:W-:Y:S02]  /*0990*/  IMAD.IADD R7, R6.reuse, 0x1, R15 ;  /* 0x0000000106077824 */ /* 0x040fe400078e020f */
[----:B------:R-:W-:Y:S02]  /*09a0*/  IMAD.IADD R9, R6, 0x1, R19 ;  /* 0x0000000106097824 */ /* 0x000fe400078e0213 */
[----:B------:R-:W-:Y:S02]  /*09b0*/  IMAD R10, R0, UR8, R0 ;  /* 0x00000008000a7c24 */ /* 0x000fe4000f8e0200 */
[----:B---3--:R-:W-:-:S03]  /*09c0*/  IMAD.WIDE R6, R7, 0x4, R2 ;  /* 0x0000000407067825 */ /* 0x008fc600078e0202 */
[----:B------:R-:W-:Y:S01]  /*09d0*/  IADD3 R15, PT, PT, R15, R10, RZ ;  /* 0x0000000a0f0f7210 */ /* 0x000fe20007ffe0ff */
[----:B------:R-:W-:Y:S02]  /*09e0*/  IMAD R0, R13, R8, RZ ;  /* 0x000000080d007224 */ /* 0x000fe400078e02ff */
[----:B------:R-:W-:Y:S01]  /*09f0*/  IMAD.WIDE R8, R9, 0x4, R2 ;  /* 0x0000000409087825 */ /* 0x000fe200078e0202 */
[----:B------:R-:W2:Y:S03]  /*0a00*/  LDG.E R6, desc[UR6][R6.64] ;  /* 0x0000000606067981 */ /* 0x000ea6000c1e1900 */
[----:B------:R-:W-:Y:S02]  /*0a10*/  IMAD R5, R11, R18, R16 ;  /* 0x000000120b057224 */ /* 0x000fe400078e0210 */
[----:B------:R-:W-:Y:S01]  /*0a20*/  IMAD.IADD R13, R19, 0x1, R10 ;  /* 0x00000001130d7824 */ /* 0x000fe200078e020a */
[----:B------:R-:W3:Y:S01]  /*0a30*/  LDG.E R9, desc[UR6][R8.64] ;  /* 0x0000000608097981 */ /* 0x000ee2000c1e1900 */
[----:B------:R-:W-:Y:S01]  /*0a40*/  IMAD.WIDE R10, R15, 0x4, R2 ;  /* 0x000000040f0a7825 */ /* 0x000fe200078e0202 */
[----:B------:R-:W-:-:S02]  /*0a50*/  SHF.R.S32.HI R15, RZ, 0x1f, R5 ;  /* 0x0000001fff0f7819 */ /* 0x000fc40000011405 */
[C---:B------:R-:W-:Y:S01]  /*0a60*/  IADD3 R5, P0, PT, R0.reuse, R5, RZ ;  /* 0x0000000500057210 */ /* 0x040fe20007f1e0ff */
[----:B------:R-:W-:Y:S02]  /*0a70*/  IMAD.WIDE R12, R13, 0x4, R2 ;  /* 0x000000040d0c7825 */ /* 0x000fe400078e0202 */
[----:B------:R-:W4:Y:S01]  /*0a80*/  LDG.E R11, desc[UR6][R10.64] ;  /* 0x000000060a0b7981 */ /* 0x000f22000c1e1900 */
[----:B------:R-:W-:Y:S02]  /*0a90*/  LEA.HI.X.SX32 R0, R0, R15, 0x1, P0 ;  /* 0x0000000f00007211 */ /* 0x000fe400000f0eff */
[C---:B0-----:R-:W-:Y:S01]  /*0aa0*/  LEA R2, P0, R5.reuse, UR10, 0x2 ;  /* 0x0000000a05027c11 */ /* 0x041fe2000f8010ff */
[----:B------:R-:W5:Y:S03]  /*0ab0*/  LDG.E R13, desc[UR6][R12.64] ;  /* 0x000000060c0d7981 */ /* 0x000f66000c1e1900 */
[----:B------:R-:W-:-:S05]  /*0ac0*/  LEA.HI.X R3, R5, UR11, R0, 0x2, P0 ;  /* 0x0000000b05037c11 */ /* 0x000fca00080f1400 */
[----:B------:R-:W5:Y:S01]  /*0ad0*/  LDG.E R14, desc[UR6][R2.64] ;  /* 0x00000006020e7981 */ /* 0x000f62000c1e1900 */
[----:B------:R-:W-:-:S04]  /*0ae0*/  ISETP.GE.AND P0, PT, R4, UR8, PT ;  /* 0x0000000804007c0c */ /* 0x000fc8000bf06270 */
[----:B------:R-:W-:-:S04]  /*0af0*/  ISETP.GT.AND P0, PT, R4, RZ, !P0 ;  /* 0x000000ff0400720c */ /* 0x000fc80004704270 */
[----:B------:R-:W-:-:S04]  /*0b00*/  SEL R0, RZ, 0x1, !P0 ;  /* 0x00000001ff007807 */ /* 0x000fc80004000000 */
[----:B------:R-:W-:Y:S01]  /*0b10*/  I2FP.F32.U32 R5, R0 ;  /* 0x0000000000057245 */ /* 0x000fe20000201000 */
[----:B--2---:R-:W-:-:S04]  /*0b20*/  FADD R6, RZ, R6 ;  /* 0x00000006ff067221 */ /* 0x004fc80000000000 */
[----:B---3--:R-:W-:-:S04]  /*0b30*/  FADD R6, R6, -R9 ;  /* 0x8000000906067221 */ /* 0x008fc80000000000 */
[----:B----4-:R-:W-:-:S04]  /*0b40*/  FADD R6, R6, -R11 ;  /* 0x8000000b06067221 */ /* 0x010fc80000000000 */
[----:B-----5:R-:W-:-:S04]  /*0b50*/  FADD R6, R6, R13 ;  /* 0x0000000d06067221 */ /* 0x020fc80000000000 */
[----:B------:R-:W-:-:S04]  /*0b60*/  FMUL R5, R6, -R5 ;  /* 0x8000000506057220 */ /* 0x000fc80000400000 */
[----:B------:R-:W-:-:S05]  /*0b70*/  FMUL R5, R5, R14 ;  /* 0x0000000e05057220 */ /* 0x000fca0000400000 */
[----:B------:R-:W-:Y:S01]  /*0b80*/  STG.E desc[UR6][R2.64], R5 ;  /* 0x0000000502007986 */ /* 0x000fe2000c101906 */
[----:B------:R-:W-:Y:S05]  /*0b90*/  EXIT ;  /* 0x000000000000794d */ /* 0x000fea0003800000 */
.L_x_6:
        /* <DEDUP_REMOVED lines=14> */
.L_x_60:


//--------------------- .text.yMaxDeltaIntegralKernel --------------------------
	.section	.text.yMaxDeltaIntegralKernel,"ax",@progbits
	.align	128
        .global         yMaxDeltaIntegralKernel
        .type           yMaxDeltaIntegralKernel,@function
        .size           yMaxDeltaIntegralKernel,(.L_x_61 - yMaxDeltaIntegralKernel)
        .other          yMaxDeltaIntegralKernel,@"STO_CUDA_ENTRY STV_DEFAULT"
yMaxDeltaIntegralKernel:
.text.yMaxDeltaIntegralKernel:
[----:B------:R-:W-:Y:S08]  /*0000*/  LDC R1, c[0x0][0x37c] ;  /* 0x0000df00ff017b82 */ /* 0x000ff00000000800 */
[----:B------:R-:W0:Y:S01]  /*0010*/  LDC R13, c[0x0][0x3bc] ;  /* 0x0000ef00ff0d7b82 */ /* 0x000e220000000800 */
[----:B------:R-:W1:Y:S07]  /*0020*/  S2R R17, SR_TID.X ;  /* 0x0000000000117919 */ /* 0x000e6e0000002100 */
[----:B------:R-:W2:Y:S08]  /*0030*/  LDC R8, c[0x0][0x398] ;  /* 0x0000e600ff087b82 */ /* 0x000eb00000000800 */
[----:B------:R-:W3:Y:S01]  /*0040*/  LDC R11, c[0x0][0x3b8] ;  /* 0x0000ee00ff0b7b82 */ /* 0x000ee20000000800 */
[----:B0-----:R-:W-:-:S07]  /*0050*/  IABS R12, R13 ;  /* 0x0000000d000c7213 */ /* 0x001fce0000000000 */
[----:B------:R-:W0:Y:S01]  /*0060*/  S2UR UR4, SR_CTAID.X ;  /* 0x00000000000479c3 */ /* 0x000e220000002500 */
[----:B------:R-:W4:Y:S01]  /*0070*/  I2F.RP R0, R12 ;  /* 0x0000000c00007306 */ /* 0x000f220000209400 */
[----:B--2---:R-:W-:Y:S02]  /*0080*/  IADD3 R6, PT, PT, R8, -0x1, R13 ;  /* 0xffffffff08067810 */ /* 0x004fe40007ffe00d */
[----:B---3--:R-:W-:-:S05]  /*0090*/  IABS R2, R11 ;  /* 0x0000000b00027213 */ /* 0x008fca0000000000 */
[----:B----4-:R-:W2:Y:S01]  /*00a0*/  MUFU.RCP R0, R0 ;  /* 0x0000000000007308 */ /* 0x010ea20000001000 */
[----:B0-----:R-:W-:-:S07]  /*00b0*/  USHF.L.U32 UR4, UR4, 0xa, URZ ;  /* 0x0000000a04047899 */ /* 0x001fce00080006ff */
[----:B------:R-:W0:Y:S01]  /*00c0*/  I2F.RP R3, R2 ;  /* 0x0000000200037306 */ /* 0x000e220000209400 */
[----:B-1----:R-:W-:-:S04]  /*00d0*/  LOP3.LUT R17, R17, UR4, RZ, 0xfc, !PT ;  /* 0x0000000411117c12 */ /* 0x002fc8000f8efcff */
[----:B------:R-:W-:Y:S01]  /*00e0*/  IABS R19, R17 ;  /* 0x0000001100137213 */ /* 0x000fe20000000000 */
[----:B--2---:R-:W-:Y:S01]  /*00f0*/  VIADD R4, R0, 0xffffffe ;  /* 0x0ffffffe00047836 */ /* 0x004fe20000000000 */
[----:B------:R-:W-:Y:S01]  /*0100*/  IABS R0, R6 ;  /* 0x0000000600007213 */ /* 0x000fe20000000000 */
[----:B------:R-:W1:Y:S01]  /*0110*/  LDCU UR4, c[0x0][0x390] ;  /* 0x00007200ff0477ac */ /* 0x000e620008000800 */
[----:B------:R-:W-:Y:S01]  /*0120*/  LOP3.LUT R6, R6, R13, RZ, 0x3c, !PT ;  /* 0x0000000d06067212 */ /* 0x000fe200078e3cff */
[----:B------:R2:W3:Y:S03]  /*0130*/  F2I.FTZ.U32.TRUNC.NTZ R5, R4 ;  /* 0x0000000400057305 */ /* 0x0004e6000021f000 */
[----:B------:R-:W-:-:S05]  /*0140*/  ISETP.GE.AND P2, PT, R6, RZ, PT ;  /* 0x000000ff0600720c */ /* 0x000fca0003f46270 */
[----:B0-----:R-:W0:Y:S01]  /*0150*/  MUFU.RCP R3, R3 ;  /* 0x0000000300037308 */ /* 0x001e220000001000 */
[----:B--2---:R-:W-:Y:S02]  /*0160*/  IMAD.MOV.U32 R4, RZ, RZ, RZ ;  /* 0x000000ffff047224 */ /* 0x004fe400078e00ff */
[----:B---3--:R-:W-:-:S04]  /*0170*/  IMAD.MOV R7, RZ, RZ, -R5 ;  /* 0x000000ffff077224 */ /* 0x008fc800078e0a05 */
[----:B------:R-:W-:-:S04]  /*0180*/  IMAD R7, R7, R12, RZ ;  /* 0x0000000c07077224 */ /* 0x000fc800078e02ff */
[----:B------:R-:W-:-:S04]  /*0190*/  IMAD.HI.U32 R5, R5, R7, R4 ;  /* 0x0000000705057227 */ /* 0x000fc800078e0004 */
[----:B------:R-:W-:Y:S02]  /*01a0*/  IMAD.MOV.U32 R7, RZ, RZ, R0 ;  /* 0x000000ffff077224 */ /* 0x000fe400078e0000 */
[----:B0-----:R-:W-:Y:S02]  /*01b0*/  VIADD R4, R3, 0xffffffe ;  /* 0x0ffffffe03047836 */ /* 0x001fe40000000000 */
[----:B------:R-:W-:Y:S02]  /*01c0*/  IMAD.HI.U32 R10, R5, R7, RZ ;  /* 0x00000007050a7227 */ /* 0x000fe400078e00ff */
[----:B------:R0:W2:Y:S03]  /*01d0*/  F2I.FTZ.U32.TRUNC.NTZ R5, R4 ;  /* 0x0000000400057305 */ /* 0x0000a6000021f000 */
[----:B------:R-:W-:-:S05]  /*01e0*/  IADD3 R0, PT, PT, -R10, RZ, RZ ;  /* 0x000000ff0a007210 */ /* 0x000fca0007ffe1ff */
[C---:B------:R-:W-:Y:S02]  /*01f0*/  IMAD R7, R12.reuse, R0, R7 ;  /* 0x000000000c077224 */ /* 0x040fe400078e0207 */
[----:B------:R-:W3:Y:S01]  /*0200*/  LDC R0, c[0x0][0x394] ;  /* 0x0000e500ff007b82 */ /* 0x000ee20000000800 */
[----:B0-----:R-:W-:Y:S02]  /*0210*/  IMAD.MOV.U32 R4, RZ, RZ, RZ ;  /* 0x000000ffff047224 */ /* 0x001fe400078e00ff */
[----:B------:R-:W-:Y:S01]  /*0220*/  ISETP.GT.U32.AND P1, PT, R12, R7, PT ;  /* 0x000000070c00720c */ /* 0x000fe20003f24070 */
[----:B--2---:R-:W-:-:S04]  /*0230*/  IMAD.MOV R3, RZ, RZ, -R5 ;  /* 0x000000ffff037224 */ /* 0x004fc800078e0a05 */
[----:B------:R-:W-:-:S04]  /*0240*/  IMAD R3, R3, R2, RZ ;  /* 0x0000000203037224 */ /* 0x000fc800078e02ff */
[----:B------:R-:W-:-:S04]  /*0250*/  IMAD.HI.U32 R4, R5, R3, R4 ;  /* 0x0000000305047227 */ /* 0x000fc800078e0004 */
[----:B------:R-:W-:Y:S02]  /*0260*/  @!P1 IMAD.IADD R7, R7, 0x1, -R12 ;  /* 0x0000000107079824 */ /* 0x000fe400078e0a0c */
[----:B------:R-:W-:Y:S01]  /*0270*/  @!P1 VIADD R10, R10, 0x1 ;  /* 0x000000010a0a9836 */ /* 0x000fe20000000000 */
[----:B------:R-:W-:Y:S02]  /*0280*/  ISETP.NE.AND P1, PT, R13, RZ, PT ;  /* 0x000000ff0d00720c */ /* 0x000fe40003f25270 */
[----:B------:R-:W-:Y:S02]  /*0290*/  ISETP.GE.U32.AND P0, PT, R7, R12, PT ;  /* 0x0000000c0700720c */ /* 0x000fe40003f06070 */
[----:B---3--:R-:W-:-:S04]  /*02a0*/  IADD3 R6, PT, PT, R0, -0x1, R11 ;  /* 0xffffffff00067810 */ /* 0x008fc80007ffe00b */
[----:B------:R-:W-:Y:S02]  /*02b0*/  IABS R7, R6 ;  /* 0x0000000600077213 */ /* 0x000fe40000000000 */
[----:B------:R-:W-:-:S03]  /*02c0*/  LOP3.LUT R6, R6, R11, RZ, 0x3c, !PT ;  /* 0x0000000b06067212 */ /* 0x000fc600078e3cff */
[----:B------:R-:W-:Y:S02]  /*02d0*/  IMAD.MOV.U32 R3, RZ, RZ, R7 ;  /* 0x000000ffff037224 */ /* 0x000fe400078e0007 */
[----:B------:R-:W-:Y:S02]  /*02e0*/  @P0 IADD3 R10, PT, PT, R10, 0x1, RZ ;  /* 0x000000010a0a0810 */ /* 0x000fe40007ffe0ff */
[----:B------:R-:W-:-:S04]  /*02f0*/  IMAD.HI.U32 R9, R4, R3, RZ ;  /* 0x0000000304097227 */ /* 0x000fc800078e00ff */
[----:B------:R-:W-:Y:S01]  /*0300*/  @!P2 IMAD.MOV R10, RZ, RZ, -R10 ;  /* 0x000000ffff0aa224 */ /* 0x000fe200078e0a0a */
[----:B------:R-:W-:Y:S02]  /*0310*/  @!P1 LOP3.LUT R10, RZ, R13, RZ, 0x33, !PT ;  /* 0x0000000dff0a9212 */ /* 0x000fe400078e33ff */
[----:B------:R-:W-:Y:S02]  /*0320*/  IADD3 R5, PT, PT, -R9, RZ, RZ ;  /* 0x000000ff09057210 */ /* 0x000fe40007ffe1ff */
[-C--:B------:R-:W-:Y:S02]  /*0330*/  IABS R12, R10.reuse ;  /* 0x0000000a000c7213 */ /* 0x080fe40000000000 */
[----:B------:R-:W-:Y:S01]  /*0340*/  ISETP.GE.AND P2, PT, R6, RZ, PT ;  /* 0x000000ff0600720c */ /* 0x000fe20003f46270 */
[----:B------:R-:W-:Y:S01]  /*0350*/  IMAD R3, R2, R5, R3 ;  /* 0x0000000502037224 */ /* 0x000fe200078e0203 */
[----:B------:R-:W0:Y:S01]  /*0360*/  I2F.RP R4, R12 ;  /* 0x0000000c00047306 */ /* 0x000e220000209400 */
[----:B------:R-:W-:-:S03]  /*0370*/  LOP3.LUT R16, RZ, R10, RZ, 0x33, !PT ;  /* 0x0000000aff107212 */ /* 0x000fc600078e33ff */
[----:B------:R-:W-:-:S04]  /*0380*/  ISETP.GT.U32.AND P1, PT, R2, R3, PT ;  /* 0x000000030200720c */ /* 0x000fc80003f24070 */
[----:B0-----:R-:W0:Y:S09]  /*0390*/  MUFU.RCP R4, R4 ;  /* 0x0000000400047308 */ /* 0x001e320000001000 */
[----:B------:R-:W-:Y:S02]  /*03a0*/  @!P1 IMAD.IADD R3, R3, 0x1, -R2 ;  /* 0x0000000103039824 */ /* 0x000fe400078e0a02 */
[----:B------:R-:W-:Y:S01]  /*03b0*/  @!P1 VIADD R9, R9, 0x1 ;  /* 0x0000000109099836 */ /* 0x000fe20000000000 */
[----:B------:R-:W-:-:S02]  /*03c0*/  ISETP.NE.AND P1, PT, R11, RZ, PT ;  /* 0x000000ff0b00720c */ /* 0x000fc40003f25270 */
[----:B------:R-:W-:Y:S01]  /*03d0*/  ISETP.GE.U32.AND P0, PT, R3, R2, PT ;  /* 0x000000020300720c */ /* 0x000fe20003f06070 */
[----:B0-----:R-:W-:Y:S01]  /*03e0*/  VIADD R2, R4, 0xffffffe ;  /* 0x0ffffffe04027836 */ /* 0x001fe20000000000 */
[----:B------:R-:W-:-:S11]  /*03f0*/  IABS R4, R10 ;  /* 0x0000000a00047213 */ /* 0x000fd60000000000 */
[----:B------:R-:W-:Y:S01]  /*0400*/  @P0 IADD3 R9, PT, PT, R9, 0x1, RZ ;  /* 0x0000000109090810 */ /* 0x000fe20007ffe0ff */
[----:B------:R0:W2:Y:S04]  /*0410*/  F2I.FTZ.U32.TRUNC.NTZ R3, R2 ;  /* 0x0000000200037305 */ /* 0x0000a8000021f000 */
[----:B------:R-:W-:Y:S01]  /*0420*/  @!P2 IMAD.MOV R9, RZ, RZ, -R9 ;  /* 0x000000ffff09a224 */ /* 0x000fe200078e0a09 */
[----:B------:R-:W-:Y:S01]  /*0430*/  @!P1 LOP3.LUT R9, RZ, R11, RZ, 0x33, !PT ;  /* 0x0000000bff099212 */ /* 0x000fe200078e33ff */
[----:B0-----:R-:W-:-:S03]  /*0440*/  IMAD.MOV.U32 R2, RZ, RZ, RZ ;  /* 0x000000ffff027224 */ /* 0x001fc600078e00ff */
[-C--:B------:R-:W-:Y:S02]  /*0450*/  IABS R14, R9.reuse ;  /* 0x00000009000e7213 */ /* 0x080fe40000000000 */
[----:B------:R-:W-:Y:S01]  /*0460*/  LOP3.LUT R20, RZ, R9, RZ, 0x33, !PT ;  /* 0x00000009ff147212 */ /* 0x000fe200078e33ff */
[----:B--2---:R-:W-:-:S04]  /*0470*/  IMAD.MOV R5, RZ, RZ, -R3 ;  /* 0x000000ffff057224 */ /* 0x004fc800078e0a03 */
[----:B------:R-:W-:-:S04]  /*0480*/  IMAD R5, R5, R12, RZ ;  /* 0x0000000c05057224 */ /* 0x000fc800078e02ff */
[----:B------:R-:W-:Y:S01]  /*0490*/  IMAD.HI.U32 R2, R3, R5, R2 ;  /* 0x0000000503027227 */ /* 0x000fe200078e0002 */
[----:B------:R-:W-:Y:S01]  /*04a0*/  IADD3 R3, PT, PT, RZ, -R4, RZ ;  /* 0x80000004ff037210 */ /* 0x000fe20007ffe0ff */
[----:B------:R-:W0:Y:S01]  /*04b0*/  I2F.RP R5, R14 ;  /* 0x0000000e00057306 */ /* 0x000e220000209400 */
[----:B------:R-:W-:-:S03]  /*04c0*/  LOP3.LUT R4, R17, R10, RZ, 0x3c, !PT ;  /* 0x0000000a11047212 */ /* 0x000fc600078e3cff */
[----:B------:R-:W-:Y:S01]  /*04d0*/  IMAD.HI.U32 R2, R2, R19, RZ ;  /* 0x0000001302027227 */ /* 0x000fe200078e00ff */
[----:B------:R-:W-:-:S03]  /*04e0*/  ISETP.GE.AND P2, PT, R4, RZ, PT ;  /* 0x000000ff0400720c */ /* 0x000fc60003f46270 */
[----:B------:R-:W-:-:S05]  /*04f0*/  IMAD R19, R2, R3, R19 ;  /* 0x0000000302137224 */ /* 0x000fca00078e0213 */
[----:B------:R-:W-:Y:S01]  /*0500*/  ISETP.GT.U32.AND P1, PT, R12, R19, PT ;  /* 0x000000130c00720c */ /* 0x000fe20003f24070 */
[----:B0-----:R-:W0:-:S12]  /*0510*/  MUFU.RCP R5, R5 ;  /* 0x0000000500057308 */ /* 0x001e180000001000 */
[----:B------:R-:W-:Y:S02]  /*0520*/  @!P1 IMAD.IADD R19, R19, 0x1, -R12 ;  /* 0x0000000113139824 */ /* 0x000fe400078e0a0c */
[----:B------:R-:W-:Y:S01]  /*0530*/  @!P1 VIADD R2, R2, 0x1 ;  /* 0x0000000102029836 */ /* 0x000fe20000000000 */
[----:B------:R-:W-:Y:S02]  /*0540*/  ISETP.NE.AND P1, PT, R10, RZ, PT ;  /* 0x000000ff0a00720c */ /* 0x000fe40003f25270 */
[----:B------:R-:W-:Y:S01]  /*0550*/  ISETP.GE.U32.AND P0, PT, R19, R12, PT ;  /* 0x0000000c1300720c */ /* 0x000fe20003f06070 */
[----:B0-----:R-:W-:-:S06]  /*0560*/  VIADD R3, R5, 0xffffffe ;  /* 0x0ffffffe05037836 */ /* 0x001fcc0000000000 */
[----:B------:R-:W0:Y:S06]  /*0570*/  F2I.FTZ.U32.TRUNC.NTZ R3, R3 ;  /* 0x0000000300037305 */ /* 0x000e2c000021f000 */
[----:B------:R-:W-:-:S05]  /*0580*/  @P0 IADD3 R2, PT, PT, R2, 0x1, RZ ;  /* 0x0000000102020810 */ /* 0x000fca0007ffe0ff */
[----:B------:R-:W-:Y:S02]  /*0590*/  @!P2 IMAD.MOV R2, RZ, RZ, -R2 ;  /* 0x000000ffff02a224 */ /* 0x000fe400078e0a02 */
[----:B0-----:R-:W-:-:S03]  /*05a0*/  IMAD.MOV R5, RZ, RZ, -R3 ;  /* 0x000000ffff057224 */ /* 0x001fc600078e0a03 */
[----:B------:R-:W-:Y:S02]  /*05b0*/  SEL R18, R16, R2, !P1 ;  /* 0x0000000210127207 */ /* 0x000fe40004800000 */
[----:B------:R-:W-:Y:S01]  /*05c0*/  IABS R2, R9 ;  /* 0x0000000900027213 */ /* 0x000fe20000000000 */
[----:B------:R-:W-:Y:S01]  /*05d0*/  IMAD R5, R5, R14, RZ ;  /* 0x0000000e05057224 */ /* 0x000fe200078e02ff */
[----:B------:R-:W-:-:S03]  /*05e0*/  IABS R21, R18 ;  /* 0x0000001200157213 */ /* 0x000fc60000000000 */
[----:B------:R-:W-:Y:S02]  /*05f0*/  IMAD.MOV R4, RZ, RZ, -R2 ;  /* 0x000000ffff047224 */ /* 0x000fe400078e0a02 */
[----:B------:R-:W-:-:S05]  /*0600*/  HFMA2 R2, -RZ, RZ, 0, 0 ;  /* 0x00000000ff027431 */ /* 0x000fca00000001ff */
[----:B------:R-:W-:-:S04]  /*0610*/  IMAD.HI.U32 R2, R3, R5, R2 ;  /* 0x0000000503027227 */ /* 0x000fc800078e0002 */
[----:B------:R-:W-:Y:S02]  /*0620*/  IMAD.MOV.U32 R3, RZ, RZ, R4 ;  /* 0x000000ffff037224 */ /* 0x000fe400078e0004 */
[----:B------:R-:W-:-:S04]  /*0630*/  IMAD.HI.U32 R2, R2, R21, RZ ;  /* 0x0000001502027227 */ /* 0x000fc800078e00ff */
[----:B------:R-:W-:Y:S01]  /*0640*/  IMAD R21, R2, R3, R21 ;  /* 0x0000000302157224 */ /* 0x000fe200078e0215 */
[----:B------:R-:W-:-:S04]  /*0650*/  LOP3.LUT R3, R18, R9, RZ, 0x3c, !PT ;  /* 0x0000000912037212 */ /* 0x000fc800078e3cff */
[----:B------:R-:W-:Y:S02]  /*0660*/  ISETP.GT.U32.AND P2, PT, R14, R21, PT ;  /* 0x000000150e00720c */ /* 0x000fe40003f44070 */
[----:B------:R-:W-:-:S11]  /*0670*/  ISETP.GE.AND P3, PT, R3, RZ, PT ;  /* 0x000000ff0300720c */ /* 0x000fd60003f66270 */
[----:B------:R-:W-:Y:S02]  /*0680*/  @!P2 IMAD.IADD R21, R21, 0x1, -R14 ;  /* 0x000000011515a824 */ /* 0x000fe400078e0a0e */
[----:B------:R-:W-:Y:S01]  /*0690*/  @!P2 VIADD R2, R2, 0x1 ;  /* 0x000000010202a836 */ /* 0x000fe20000000000 */
[----:B------:R-:W-:Y:S02]  /*06a0*/  ISETP.NE.AND P2, PT, R9, RZ, PT ;  /* 0x000000ff0900720c */ /* 0x000fe40003f45270 */
[----:B------:R-:W-:-:S13]  /*06b0*/  ISETP.GE.U32.AND P0, PT, R21, R14, PT ;  /* 0x0000000e1500720c */ /* 0x000fda0003f06070 */
[----:B------:R-:W-:-:S05]  /*06c0*/  @P0 IADD3 R2, PT, PT, R2, 0x1, RZ ;  /* 0x0000000102020810 */ /* 0x000fca0007ffe0ff */
[----:B------:R-:W-:-:S05]  /*06d0*/  @!P3 IMAD.MOV R2, RZ, RZ, -R2 ;  /* 0x000000ffff02b224 */ /* 0x000fca00078e0a02 */
[----:B------:R-:W-:Y:S02]  /*06e0*/  SEL R15, R20, R2, !P2 ;  /* 0x00000002140f7207 */ /* 0x000fe40005000000 */
[----:B------:R-:W-:Y:S02]  /*06f0*/  LOP3.LUT R2, R10, R9, RZ, 0xfc, !PT ;  /* 0x000000090a027212 */ /* 0x000fe400078efcff */
[----:B-1----:R-:W-:-:S04]  /*0700*/  ISETP.GE.AND P0, PT, R15, UR4, PT ;  /* 0x000000040f007c0c */ /* 0x002fc8000bf06270 */
[----:B------:R-:W-:-:S13]  /*0710*/  ISETP.LT.OR P0, PT, R2, RZ, P0 ;  /* 0x000000ff0200720c */ /* 0x000fda0000701670 */
[----:B------:R-:W-:Y:S05]  /*0720*/  @P0 EXIT ;  /* 0x000000000000094d */ /* 0x000fea0003800000 */
[----:B------:R-:W0:Y:S01]  /*0730*/  LDC.64 R6, c[0x0][0x3b0] ;  /* 0x0000ec00ff067b82 */ /* 0x000e220000000a00 */
[----:B------:R-:W1:Y:S07]  /*0740*/  LDCU.64 UR4, c[0x0][0x358] ;  /* 0x00006b00ff0477ac */ /* 0x000e6e0008000a00 */
[----:B------:R-:W2:Y:S08]  /*0750*/  LDC.64 R4, c[0x0][0x3a8] ;  /* 0x0000ea00ff047b82 */ /* 0x000eb00000000a00 */
[----:B------:R-:W3:Y:S01]  /*0760*/  LDC.64 R2, c[0x0][0x3a0] ;  /* 0x0000e800ff027b82 */ /* 0x000ee20000000a00 */
[----:B------:R-:W-:Y:S01]  /*0770*/  ISETP.GE.AND P5, PT, R18, RZ, PT ;  /* 0x000000ff1200720c */ /* 0x000fe20003fa6270 */
[----:B------:R-:W4:Y:S01]  /*0780*/  LDCU.64 UR6, c[0x0][0x388] ;  /* 0x00007100ff0677ac */ /* 0x000f220008000a00 */
[----:B0-----:R-:W-:-:S06]  /*0790*/  IMAD.WIDE R6, R15, 0x4, R6 ;  /* 0x000000040f067825 */ /* 0x001fcc00078e0206 */
[----:B-1----:R0:W5:Y:S01]  /*07a0*/  LDG.E R6, desc[UR4][R6.64] ;  /* 0x0000000406067981 */ /* 0x002162000c1e1900 */
[----:B--2---:R-:W-:-:S06]  /*07b0*/  IMAD.WIDE R4, R15, 0x4, R4 ;  /* 0x000000040f047825 */ /* 0x004fcc00078e0204 */
[----:B------:R-:W2:Y:S01]  /*07c0*/  LDG.E R5, desc[UR4][R4.64] ;  /* 0x0000000404057981 */ /* 0x000ea2000c1e1900 */
[----:B---3--:R-:W-:-:S06]  /*07d0*/  IMAD.WIDE R2, R15, 0x4, R2 ;  /* 0x000000040f027825 */ /* 0x008fcc00078e0202 */
[----:B------:R-:W3:Y:S01]  /*07e0*/  LDG.E R2, desc[UR4][R2.64] ;  /* 0x0000000402027981 */ /* 0x000ee2000c1e1900 */
[----:B------:R-:W-:Y:S02]  /*07f0*/  ISETP.GE.AND P3, PT, R17, RZ, PT ;  /* 0x000000ff1100720c */ /* 0x000fe40003f66270 */
[----:B------:R-:W-:Y:S01]  /*0800*/  ISETP.GT.U32.AND P4, PT, R14, R21, PT ;  /* 0x000000150e00720c */ /* 0x000fe20003f84070 */
[----:B------:R-:W-:Y:S01]  /*0810*/  IMAD.IADD R14, R21, 0x1, -R14 ;  /* 0x00000001150e7824 */ /* 0x000fe200078e0a0e */
[----:B------:R-:W-:Y:S01]  /*0820*/  ISETP.GT.U32.AND P0, PT, R12, R19, PT ;  /* 0x000000130c00720c */ /* 0x000fe20003f04070 */
[----:B------:R-:W-:-:S03]  /*0830*/  IMAD.IADD R12, R19, 0x1, -R12 ;  /* 0x00000001130c7824 */ /* 0x000fc600078e0a0c */
[----:B0-----:R-:W-:Y:S02]  /*0840*/  SEL R7, R14, R21, !P4 ;  /* 0x000000150e077207 */ /* 0x001fe40006000000 */
[----:B------:R-:W-:-:S03]  /*0850*/  SEL R19, R12, R19, !P0 ;  /* 0x000000130c137207 */ /* 0x000fc60004000000 */
[----:B------:R-:W-:Y:S01]  /*0860*/  @!P5 IMAD.MOV R7, RZ, RZ, -R7 ;  /* 0x000000ffff07d224 */ /* 0x000fe200078e0a07 */
[----:B------:R-:W-:-:S04]  /*0870*/  @!P3 IADD3 R19, PT, PT, -R19, RZ, RZ ;  /* 0x000000ff1313b210 */ /* 0x000fc80007ffe1ff */
[----:B------:R-:W-:Y:S02]  /*0880*/  SEL R16, R16, R19, !P1 ;  /* 0x0000001310107207 */ /* 0x000fe40004800000 */
[----:B------:R-:W-:-:S05]  /*0890*/  SEL R7, R20, R7, !P2 ;  /* 0x0000000714077207 */ /* 0x000fca0005000000 */
[----:B------:R-:W-:Y:S02]  /*08a0*/  IMAD R11, R7, R11, 0x1 ;  /* 0x00000001070b7424 */ /* 0x000fe400078e020b */
[----:B------:R-:W-:Y:S01]  /*08b0*/  IMAD R19, R10, R7, R16 ;  /* 0x000000070a137224 */ /* 0x000fe200078e0210 */
[----:B-----5:R-:W0:Y:S08]  /*08c0*/  F2I.FLOOR.NTZ R17, R6 ;  /* 0x0000000600117305 */ /* 0x020e300000207100 */
[----:B--2---:R-:W1:Y:S01]  /*08d0*/  F2I.FLOOR.NTZ R5, R5 ;  /* 0x0000000500057305 */ /* 0x004e620000207100 */
[----:B---3--:R-:W-:-:S02]  /*08e0*/  FADD R4, R2, -1 ;  /* 0xbf80000002047421 */ /* 0x008fc40000000000 */
[----:B------:R-:W2:Y:S01]  /*08f0*/  LDC.64 R2, c[0x0][0x380] ;  /* 0x0000e000ff027b82 */ /* 0x000ea20000000a00 */
[----:B0-----:R-:W-:-:S04]  /*0900*/  IMAD R17, R16, R13, R17 ;  /* 0x0000000d10117224 */ /* 0x001fc800078e0211 */
[----:B------:R-:W0:Y:S01]  /*0910*/  F2I.CEIL.NTZ R4, R4 ;  /* 0x0000000400047305 */ /* 0x000e22000020b100 */
[-C--:B-1----:R-:W-:Y:S02]  /*0920*/  VIADDMNMX.RELU R13, R5, R11.reuse, R0, PT ;  /* 0x0000000b050d7246 */ /* 0x082fe40003801100 */
[C---:B------:R-:W-:Y:S01]  /*0930*/  VIADDMNMX R6, R17.reuse, 0x2, R8, PT ;  /* 0x0000000211067846 */ /* 0x040fe20003800108 */
[----:B------:R-:W-:Y:S02]  /*0940*/  VIADD R5, R17, 0x1 ;  /* 0x0000000111057836 */ /* 0x000fe40000000000 */
[-C--:B------:R-:W-:Y:S01]  /*0950*/  IMAD R13, R13, R8.reuse, R13 ;  /* 0x000000080d0d7224 */ /* 0x080fe200078e020d */
[----:B------:R-:W-:Y:S02]  /*0960*/  VIMNMX R6, PT, PT, R6, 0x1, !PT ;  /* 0x0000000106067848 */ /* 0x000fe40007fe0100 */
[----:B------:R-:W-:Y:S02]  /*0970*/  VIMNMX.RELU R18, PT, PT, R5, R8, PT ;  /* 0x0000000805127248 */ /* 0x000fe40003fe1100 */
[----:B0-----:R-:W-:Y:S01]  /*0980*/  VIADDMNMX.RELU R17, R4, R11, R0, PT ;  /* 0x0000000b04117246 */ /* 0x001fe20003801100 */
[----:B------:R-:W-:-:S02]  /*0990*/  IMAD R0, R9, R10, RZ ;  /* 0x0000000a09007224 */ /* 0x000fc400078e02ff */
[C---:B------:R-:W-:Y:S01]  /*09a0*/  IMAD.IADD R9, R13.reuse, 0x1, R6 ;  /* 0x000000010d097824 */ /* 0x040fe200078e0206 */
[----:B------:R-:W-:Y:S01]  /*09b0*/  IADD3 R11, PT, PT, R13, R18, RZ ;  /* 0x000000120d0b7210 */ /* 0x000fe20007ffe0ff */
[----:B------:R-:W-:Y:S02]  /*09c0*/  IMAD R17, R17, R8, R17 ;  /* 0x0000000811117224 */ /* 0x000fe400078e0211 */
[----:B--2---:R-:W-:-:S04]  /*09d0*/  IMAD.WIDE R12, R9, 0x4, R2 ;  /* 0x00000004090c7825 */ /* 0x004fc800078e0202 */
[----:B------:R-:W-:Y:S02]  /*09e0*/  IMAD R0, R15, R0, RZ ;  /* 0x000000000f007224 */ /* 0x000fe400078e02ff */
[----:B------:R-:W-:Y:S01]  /*09f0*/  IMAD.WIDE R14, R11, 0x4, R2 ;  /* 0x000000040b0e7825 */ /* 0x000fe200078e0202 */
[----:B------:R-:W2:Y:S03]  /*0a00*/  LDG.E R12, desc[UR4][R12.64] ;  /* 0x000000040c0c7981 */ /* 0x000ea6000c1e1900 */
[--C-:B------:R-:W-:Y:S02]  /*0a10*/  IMAD.IADD R9, R6, 0x1, R17.reuse ;  /* 0x0000000106097824 */ /* 0x100fe400078e0211 */
[----:B------:R-:W-:Y:S01]  /*0a20*/  IMAD.IADD R11, R18, 0x1, R17 ;  /* 0x00000001120b7824 */ /* 0x000fe200078e0211 */
[----:B------:R-:W3:Y:S01]  /*0a30*/  LDG.E R15, desc[UR4][R14.64] ;  /* 0x000000040e0f7981 */ /* 0x000ee2000c1e1900 */
[----:B------:R-:W-:Y:S01]  /*0a40*/  IMAD.WIDE R6, R9, 0x4, R2 ;  /* 0x0000000409067825 */ /* 0x000fe200078e0202 */
[----:B------:R-:W-:-:S02]  /*0a50*/  SHF.R.S32.HI R9, RZ, 0x1f, R19 ;  /* 0x0000001fff097819 */ /* 0x000fc40000011413 */
[C---:B------:R-:W-:Y:S01]  /*0a60*/  IADD3 R19, P0, PT, R0.reuse, R19, RZ ;  /* 0x0000001300137210 */ /* 0x040fe20007f1e0ff */
[----:B------:R-:W-:Y:S02]  /*0a70*/  IMAD.WIDE R10, R11, 0x4, R2 ;  /* 0x000000040b0a7825 */ /* 0x000fe400078e0202 */
[----:B------:R-:W5:Y:S01]  /*0a80*/  LDG.E R7, desc[UR4][R6.64] ;  /* 0x0000000406077981 */ /* 0x000f62000c1e1900 */
[----:B------:R-:W-:Y:S02]  /*0a90*/  LEA.HI.X.SX32 R0, R0, R9, 0x1, P0 ;  /* 0x0000000900007211 */ /* 0x000fe400000f0eff */
[C---:B----4-:R-:W-:Y:S01]  /*0aa0*/  LEA R2, P0, R19.reuse, UR6, 0x2 ;  /* 0x0000000613027c11 */ /* 0x050fe2000f8010ff */
[----:B------:R-:W4:Y:S03]  /*0ab0*/  LDG.E R10, desc[UR4][R10.64] ;  /* 0x000000040a0a7981 */ /* 0x000f26000c1e1900 */
[----:B------:R-:W-:-:S05]  /*0ac0*/  LEA.HI.X R3, R19, UR7, R0, 0x2, P0 ;  /* 0x0000000713037c11 */ /* 0x000fca00080f1400 */
[----:B------:R-:W4:Y:S01]  /*0ad0*/  LDG.E R9, desc[UR4][R2.64] ;  /* 0x0000000402097981 */ /* 0x000f22000c1e1900 */
[----:B------:R-:W-:-:S04]  /*0ae0*/  ISETP.GE.AND P0, PT, R5, R8, PT ;  /* 0x000000080500720c */ /* 0x000fc80003f06270 */
[----:B------:R-:W-:-:S04]  /*0af0*/  ISETP.GT.AND P0, PT, R5, RZ, !P0 ;  /* 0x000000ff0500720c */ /* 0x000fc80004704270 */
[----:B------:R-:W-:-:S04]  /*0b00*/  SEL R0, RZ, 0x1, !P0 ;  /* 0x00000001ff007807 */ /* 0x000fc80004000000 */
[----:B------:R-:W-:Y:S01]  /*0b10*/  I2FP.F32.U32 R0, R0 ;  /* 0x0000000000007245 */ /* 0x000fe20000201000 */
[----:B--2---:R-:W-:-:S04]  /*0b20*/  FADD R12, RZ, R12 ;  /* 0x0000000cff0c7221 */ /* 0x004fc80000000000 */
[----:B---3--:R-:W-:-:S04]  /*0b30*/  FADD R12, R12, -R15 ;  /* 0x8000000f0c0c7221 */ /* 0x008fc80000000000 */
[----:B-----5:R-:W-:-:S04]  /*0b40*/  FADD R7, R12, -R7 ;  /* 0x800000070c077221 */ /* 0x020fc80000000000 */
[----:B----4-:R-:W-:-:S04]  /*0b50*/  FADD R7, R7, R10 ;  /* 0x0000000a07077221 */ /* 0x010fc80000000000 */
[----:B------:R-:W-:-:S04]  /*0b60*/  FMUL R0, R7, R0 ;  /* 0x0000000007007220 */ /* 0x000fc80000400000 */
[----:B------:R-:W-:-:S05]  /*0b70*/  FMUL R9, R0, R9 ;  /* 0x0000000900097220 */ /* 0x000fca0000400000 */
[----:B------:R-:W-:Y:S01]  /*0b80*/  STG.E desc[UR4][R2.64], R9 ;  /* 0x0000000902007986 */ /* 0x000fe2000c101904 */
[----:B------:R-:W-:Y:S05]  /*0b90*/  EXIT ;  /* 0x000000000000794d */ /* 0x000fea0003800000 */
.L_x_7:
        /* <DEDUP_REMOVED lines=14> */
.L_x_61:


//--------------------- .text.xMinDeltaIntegralKernel --------------------------
	.section	.text.xMinDeltaIntegralKernel,"ax",@progbits
	.align	128
        .global         xMinDeltaIntegralKernel
        .type           xMinDeltaIntegralKernel,@function
        .size           xMinDeltaIntegralKernel,(.L_x_62 - xMinDeltaIntegralKernel)
        .other          xMinDeltaIntegralKernel,@"STO_CUDA_ENTRY STV_DEFAULT"
xMinDeltaIntegralKernel:
.text.xMinDeltaIntegralKernel:
[----:B------:R-:W-:Y:S08]  /*0000*/  LDC R1, c[0x0][0x37c] ;  /* 0x0000df00ff017b82 */ /* 0x000ff00000000800 */
[----:B------:R-:W0:Y:S01]  /*0010*/  LDC R11, c[0x0][0x3bc] ;  /* 0x0000ef00ff0b7b82 */ /* 0x000e220000000800 */
[----:B------:R-:W1:Y:S01]  /*0020*/  LDCU UR8, c[0x0][0x394] ;  /* 0x00007280ff0877ac */ /* 0x000e620008000800 */
[----:B------:R-:W2:Y:S06]  /*0030*/  S2R R16, SR_TID.X ;  /* 0x0000000000107919 */ /* 0x000eac0000002100 */
[----:B------:R-:W3:Y:S08]  /*0040*/  LDC R10, c[0x0][0x398] ;  /* 0x0000e600ff0a7b82 */ /* 0x000ef00000000800 */
[----:B------:R-:W4:Y:S01]  /*0050*/  LDC R12, c[0x0][0x3b8] ;  /* 0x0000ee00ff0c7b82 */ /* 0x000f220000000800 */
[----:B-1----:R-:W-:Y:S01]  /*0060*/  UIADD3 UR5, UPT, UPT, UR8, -0x1, URZ ;  /* 0xffffffff08057890 */ /* 0x002fe2000fffe0ff */
[----:B0-----:R-:W-:-:S06]  /*0070*/  IABS R8, R11 ;  /* 0x0000000b00087213 */ /* 0x001fcc0000000000 */
[----:B------:R-:W0:Y:S01]  /*0080*/  S2UR UR4, SR_CTAID.X ;  /* 0x00000000000479c3 */ /* 0x000e220000002500 */
[----:B------:R-:W1:Y:S01]  /*0090*/  I2F.RP R4, R8 ;  /* 0x0000000800047306 */ /* 0x000e620000209400 */
[----:B---3--:R-:W-:-:S04]  /*00a0*/  IADD3 R6, PT, PT, R10, -0x1, R11 ;  /* 0xffffffff0a067810 */ /* 0x008fc80007ffe00b */
[----:B------:R-:W-:Y:S02]  /*00b0*/  IABS R7, R6 ;  /* 0x0000000600077213 */ /* 0x000fe40000000000 */
[----:B------:R-:W-:Y:S02]  /*00c0*/  LOP3.LUT R6, R6, R11, RZ, 0x3c, !PT ;  /* 0x0000000b06067212 */ /* 0x000fe400078e3cff */
[----:B----4-:R-:W-:Y:S02]  /*00d0*/  IABS R0, R12 ;  /* 0x0000000c00007213 */ /* 0x010fe40000000000 */
[----:B------:R-:W-:Y:S01]  /*00e0*/  ISETP.GE.AND P2, PT, R6, RZ, PT ;  /* 0x000000ff0600720c */ /* 0x000fe20003f46270 */
[----:B-1----:R-:W1:Y:S01]  /*00f0*/  MUFU.RCP R4, R4 ;  /* 0x0000000400047308 */ /* 0x002e620000001000 */
[----:B0-----:R-:W-:-:S06]  /*0100*/  USHF.L.U32 UR4, UR4, 0xa, URZ ;  /* 0x0000000a04047899 */ /* 0x001fcc00080006ff */
[----:B--2---:R-:W-:-:S04]  /*0110*/  LOP3.LUT R16, R16, UR4, RZ, 0xfc, !PT ;  /* 0x0000000410107c12 */ /* 0x004fc8000f8efcff */
[----:B------:R-:W-:Y:S01]  /*0120*/  IABS R17, R16 ;  /* 0x0000001000117213 */ /* 0x000fe20000000000 */
[----:B-1----:R-:W-:Y:S01]  /*0130*/  VIADD R2, R4, 0xffffffe ;  /* 0x0ffffffe04027836 */ /* 0x002fe20000000000 */
[----:B------:R-:W0:Y:S01]  /*0140*/  LDCU UR4, c[0x0][0x390] ;  /* 0x00007200ff0477ac */ /* 0x000e220008000800 */
[----:B------:R-:W1:Y:S08]  /*0150*/  I2F.RP R4, R0 ;  /* 0x0000000000047306 */ /* 0x000e700000209400 */
[----:B------:R2:W3:Y:S08]  /*0160*/  F2I.FTZ.U32.TRUNC.NTZ R3, R2 ;  /* 0x0000000200037305 */ /* 0x0004f0000021f000 */
[----:B-1----:R-:W1:Y:S01]  /*0170*/  MUFU.RCP R4, R4 ;  /* 0x0000000400047308 */ /* 0x002e620000001000 */
[----:B--2---:R-:W-:-:S02]  /*0180*/  IMAD.MOV.U32 R2, RZ, RZ, RZ ;  /* 0x000000ffff027224 */ /* 0x004fc400078e00ff */
[----:B---3--:R-:W-:-:S04]  /*0190*/  IMAD.MOV R5, RZ, RZ, -R3 ;  /* 0x000000ffff057224 */ /* 0x008fc800078e0a03 */
[----:B------:R-:W-:-:S04]  /*01a0*/  IMAD R5, R5, R8, RZ ;  /* 0x0000000805057224 */ /* 0x000fc800078e02ff */
[----:B------:R-:W-:Y:S01]  /*01b0*/  IMAD.HI.U32 R3, R3, R5, R2 ;  /* 0x0000000503037227 */ /* 0x000fe200078e0002 */
[----:B------:R-:W-:-:S05]  /*01c0*/  MOV R5, R7 ;  /* 0x0000000700057202 */ /* 0x000fca0000000f00 */
[----:B------:R-:W-:-:S04]  /*01d0*/  IMAD.HI.U32 R9, R3, R5, RZ ;  /* 0x0000000503097227 */ /* 0x000fc800078e00ff */
[----:B------:R-:W-:-:S04]  /*01e0*/  IMAD.MOV R2, RZ, RZ, -R9 ;  /* 0x000000ffff027224 */ /* 0x000fc800078e0a09 */
[----:B------:R-:W-:Y:S02]  /*01f0*/  IMAD R5, R8, R2, R5 ;  /* 0x0000000208057224 */ /* 0x000fe400078e0205 */
[----:B-1----:R-:W-:-:S03]  /*0200*/  VIADD R2, R4, 0xffffffe ;  /* 0x0ffffffe04027836 */ /* 0x002fc60000000000 */
[----:B------:R-:W-:Y:S01]  /*0210*/  ISETP.GT.U32.AND P1, PT, R8, R5, PT ;  /* 0x000000050800720c */ /* 0x000fe20003f24070 */
[----:B------:R1:W2:Y:S02]  /*0220*/  F2I.FTZ.U32.TRUNC.NTZ R3, R2 ;  /* 0x0000000200037305 */ /* 0x0002a4000021f000 */
[----:B-1----:R-:W-:-:S10]  /*0230*/  IMAD.MOV.U32 R2, RZ, RZ, RZ ;  /* 0x000000ffff027224 */ /* 0x002fd400078e00ff */
[----:B------:R-:W-:Y:S01]  /*0240*/  @!P1 IMAD.IADD R5, R5, 0x1, -R8 ;  /* 0x0000000105059824 */ /* 0x000fe200078e0a08 */
[----:B------:R-:W-:Y:S02]  /*0250*/  @!P1 IADD3 R9, PT, PT, R9, 0x1, RZ ;  /* 0x0000000109099810 */ /* 0x000fe40007ffe0ff */
[----:B------:R-:W-:Y:S01]  /*0260*/  ISETP.NE.AND P1, PT, R11, RZ, PT ;  /* 0x000000ff0b00720c */ /* 0x000fe20003f25270 */
[----:B--2---:R-:W-:Y:S01]  /*0270*/  IMAD.MOV R7, RZ, RZ, -R3 ;  /* 0x000000ffff077224 */ /* 0x004fe200078e0a03 */
[----:B------:R-:W-:Y:S01]  /*0280*/  ISETP.GE.U32.AND P0, PT, R5, R8, PT ;  /* 0x000000080500720c */ /* 0x000fe20003f06070 */
[----:B------:R-:W-:Y:S02]  /*0290*/  VIADD R5, R12, UR5 ;  /* 0x000000050c057c36 */ /* 0x000fe40008000000 */
[----:B------:R-:W-:-:S03]  /*02a0*/  IMAD R7, R7, R0, RZ ;  /* 0x0000000007077224 */ /* 0x000fc600078e02ff */
[----:B------:R-:W-:Y:S01]  /*02b0*/  IABS R4, R5 ;  /* 0x0000000500047213 */ /* 0x000fe20000000000 */
[----:B------:R-:W-:Y:S01]  /*02c0*/  IMAD.HI.U32 R2, R3, R7, R2 ;  /* 0x0000000703027227 */ /* 0x000fe200078e0002 */
[----:B------:R-:W-:-:S03]  /*02d0*/  LOP3.LUT R5, R5, R12, RZ, 0x3c, !PT ;  /* 0x0000000c05057212 */ /* 0x000fc600078e3cff */
[----:B------:R-:W-:Y:S02]  /*02e0*/  IMAD.MOV.U32 R3, RZ, RZ, R4 ;  /* 0x000000ffff037224 */ /* 0x000fe400078e0004 */
[----:B------:R-:W-:Y:S02]  /*02f0*/  @P0 VIADD R9, R9, 0x1 ;  /* 0x0000000109090836 */ /* 0x000fe40000000000 */
[----:B------:R-:W-:-:S03]  /*0300*/  IMAD.HI.U32 R8, R2, R3, RZ ;  /* 0x0000000302087227 */ /* 0x000fc600078e00ff */
[----:B------:R-:W-:Y:S01]  /*0310*/  @!P2 IADD3 R9, PT, PT, -R9, RZ, RZ ;  /* 0x000000ff0909a210 */ /* 0x000fe20007ffe1ff */
[----:B------:R-:W-:Y:S01]  /*0320*/  IMAD.MOV R2, RZ, RZ, -R8 ;  /* 0x000000ffff027224 */ /* 0x000fe200078e0a08 */
[----:B------:R-:W-:Y:S02]  /*0330*/  @!P1 LOP3.LUT R9, RZ, R11, RZ, 0x33, !PT ;  /* 0x0000000bff099212 */ /* 0x000fe400078e33ff */
[----:B------:R-:W-:Y:S01]  /*0340*/  ISETP.GE.AND P2, PT, R5, RZ, PT ;  /* 0x000000ff0500720c */ /* 0x000fe20003f46270 */
[----:B------:R-:W-:Y:S01]  /*0350*/  IMAD R3, R0, R2, R3 ;  /* 0x0000000200037224 */ /* 0x000fe200078e0203 */
[----:B------:R-:W-:-:S04]  /*0360*/  IABS R14, R9 ;  /* 0x00000009000e7213 */ /* 0x000fc80000000000 */
[----:B------:R-:W1:Y:S01]  /*0370*/  I2F.RP R4, R14 ;  /* 0x0000000e00047306 */ /* 0x000e620000209400 */
[----:B------:R-:W-:-:S13]  /*0380*/  ISETP.GT.U32.AND P1, PT, R0, R3, PT ;  /* 0x000000030000720c */ /* 0x000fda0003f24070 */
[-C--:B------:R-:W-:Y:S01]  /*0390*/  @!P1 IADD3 R3, PT, PT, R3, -R0.reuse, RZ ;  /* 0x8000000003039210 */ /* 0x080fe20007ffe0ff */
[----:B-1----:R-:W1:Y:S01]  /*03a0*/  MUFU.RCP R4, R4 ;  /* 0x0000000400047308 */ /* 0x002e620000001000 */
[----:B------:R-:W-:Y:S01]  /*03b0*/  @!P1 VIADD R8, R8, 0x1 ;  /* 0x0000000108089836 */ /* 0x000fe20000000000 */
[----:B------:R-:W-:Y:S02]  /*03c0*/  ISETP.NE.AND P1, PT, R12, RZ, PT ;  /* 0x000000ff0c00720c */ /* 0x000fe40003f25270 */
[----:B------:R-:W-:Y:S02]  /*03d0*/  ISETP.GE.U32.AND P0, PT, R3, R0, PT ;  /* 0x000000000300720c */ /* 0x000fe40003f06070 */
[----:B------:R-:W-:-:S05]  /*03e0*/  IABS R0, R9 ;  /* 0x0000000900007213 */ /* 0x000fca0000000000 */
[----:B------:R-:W-:Y:S02]  /*03f0*/  IMAD.MOV R0, RZ, RZ, -R0 ;  /* 0x000000ffff007224 */ /* 0x000fe400078e0a00 */
[----:B-1----:R-:W-:-:S04]  /*0400*/  VIADD R2, R4, 0xffffffe ;  /* 0x0ffffffe04027836 */ /* 0x002fc80000000000 */
[----:B------:R-:W-:Y:S01]  /*0410*/  @P0 VIADD R8, R8, 0x1 ;  /* 0x0000000108080836 */ /* 0x000fe20000000000 */
[----:B------:R1:W2:Y:S04]  /*0420*/  F2I.FTZ.U32.TRUNC.NTZ R3, R2 ;  /* 0x0000000200037305 */ /* 0x0002a8000021f000 */
[----:B------:R-:W-:Y:S02]  /*0430*/  @!P2 IADD3 R8, PT, PT, -R8, RZ, RZ ;  /* 0x000000ff0808a210 */ /* 0x000fe40007ffe1ff */
[----:B------:R-:W-:Y:S02]  /*0440*/  @!P1 LOP3.LUT R8, RZ, R12, RZ, 0x33, !PT ;  /* 0x0000000cff089212 */ /* 0x000fe400078e33ff */
[----:B------:R-:W-:Y:S01]  /*0450*/  ISETP.NE.AND P2, PT, R9, RZ, PT ;  /* 0x000000ff0900720c */ /* 0x000fe20003f45270 */
[----:B-1----:R-:W-:Y:S01]  /*0460*/  IMAD.MOV.U32 R2, RZ, RZ, RZ ;  /* 0x000000ffff027224 */ /* 0x002fe200078e00ff */
[----:B------:R-:W-:-:S02]  /*0470*/  IABS R15, R8 ;  /* 0x00000008000f7213 */ /* 0x000fc40000000000 */
[----:B------:R-:W-:Y:S02]  /*0480*/  LOP3.LUT R18, RZ, R8, RZ, 0x33, !PT ;  /* 0x00000008ff127212 */ /* 0x000fe400078e33ff */
[----:B------:R-:W1:Y:S01]  /*0490*/  I2F.RP R4, R15 ;  /* 0x0000000f00047306 */ /* 0x000e620000209400 */
[----:B--2---:R-:W-:-:S04]  /*04a0*/  IMAD.MOV R5, RZ, RZ, -R3 ;  /* 0x000000ffff057224 */ /* 0x004fc800078e0a03 */
[----:B------:R-:W-:-:S04]  /*04b0*/  IMAD R5, R5, R14, RZ ;  /* 0x0000000e05057224 */ /* 0x000fc800078e02ff */
[----:B------:R-:W-:-:S06]  /*04c0*/  IMAD.HI.U32 R2, R3, R5, R2 ;  /* 0x0000000503027227 */ /* 0x000fcc00078e0002 */
[----:B------:R-:W-:Y:S01]  /*04d0*/  IMAD.HI.U32 R2, R2, R17, RZ ;  /* 0x0000001102027227 */ /* 0x000fe200078e00ff */
[----:B-1----:R-:W1:Y:S03]  /*04e0*/  MUFU.RCP R4, R4 ;  /* 0x0000000400047308 */ /* 0x002e660000001000 */
[----:B------:R-:W-:Y:S01]  /*04f0*/  IMAD R17, R2, R0, R17 ;  /* 0x0000000002117224 */ /* 0x000fe200078e0211 */
[----:B------:R-:W-:-:S04]  /*0500*/  LOP3.LUT R0, R16, R9, RZ, 0x3c, !PT ;  /* 0x0000000910007212 */ /* 0x000fc800078e3cff */
[----:B------:R-:W-:Y:S02]  /*0510*/  ISETP.GT.U32.AND P1, PT, R14, R17, PT ;  /* 0x000000110e00720c */ /* 0x000fe40003f24070 */
[----:B------:R-:W-:Y:S02]  /*0520*/  ISETP.GE.AND P3, PT, R0, RZ, PT ;  /* 0x000000ff0000720c */ /* 0x000fe40003f66270 */
[----:B------:R-:W-:Y:S01]  /*0530*/  LOP3.LUT R0, RZ, R9, RZ, 0x33, !PT ;  /* 0x00000009ff007212 */ /* 0x000fe200078e33ff */
[----:B-1----:R-:W-:-:S08]  /*0540*/  VIADD R3, R4, 0xffffffe ;  /* 0x0ffffffe04037836 */ /* 0x002fd00000000000 */
[-C--:B------:R-:W-:Y:S01]  /*0550*/  @!P1 IADD3 R17, PT, PT, R17, -R14.reuse, RZ ;  /* 0x8000000e11119210 */ /* 0x080fe20007ffe0ff */
[----:B------:R-:W-:Y:S01]  /*0560*/  @!P1 VIADD R2, R2, 0x1 ;  /* 0x0000000102029836 */ /* 0x000fe20000000000 */
[----:B------:R-:W1:Y:S02]  /*0570*/  F2I.FTZ.U32.TRUNC.NTZ R3, R3 ;  /* 0x0000000300037305 */ /* 0x000e64000021f000 */
[----:B------:R-:W-:-:S13]  /*0580*/  ISETP.GE.U32.AND P0, PT, R17, R14, PT ;  /* 0x0000000e1100720c */ /* 0x000fda0003f06070 */
[----:B------:R-:W-:Y:S01]  /*0590*/  @P0 VIADD R2, R2, 0x1 ;  /* 0x0000000102020836 */ /* 0x000fe20000000000 */
[----:B-1----:R-:W-:-:S03]  /*05a0*/  IADD3 R4, PT, PT, RZ, -R3, RZ ;  /* 0x80000003ff047210 */ /* 0x002fc60007ffe0ff */
[----:B------:R-:W-:Y:S02]  /*05b0*/  @!P3 IMAD.MOV R2, RZ, RZ, -R2 ;  /* 0x000000ffff02b224 */ /* 0x000fe400078e0a02 */
[----:B------:R-:W-:-:S03]  /*05c0*/  IMAD R5, R4, R15, RZ ;  /* 0x0000000f04057224 */ /* 0x000fc600078e02ff */
[----:B------:R-:W-:Y:S02]  /*05d0*/  SEL R19, R0, R2, !P2 ;  /* 0x0000000200137207 */ /* 0x000fe40005000000 */
[----:B------:R-:W-:Y:S02]  /*05e0*/  IABS R2, R8 ;  /* 0x0000000800027213 */ /* 0x000fe40000000000 */
[----:B------:R-:W-:-:S03]  /*05f0*/  IABS R4, R19 ;  /* 0x0000001300047213 */ /* 0x000fc60000000000 */
[----:B------:R-:W-:Y:S02]  /*0600*/  IMAD.MOV R20, RZ, RZ, -R2 ;  /* 0x000000ffff147224 */ /* 0x000fe400078e0a02 */
[----:B------:R-:W-:-:S04]  /*0610*/  IMAD.MOV.U32 R2, RZ, RZ, RZ ;  /* 0x000000ffff027224 */ /* 0x000fc800078e00ff */
[----:B------:R-:W-:Y:S01]  /*0620*/  IMAD.HI.U32 R2, R3, R5, R2 ;  /* 0x0000000503027227 */ /* 0x000fe200078e0002 */
[----:B------:R-:W-:-:S05]  /*0630*/  MOV R3, R4 ;  /* 0x0000000400037202 */ /* 0x000fca0000000f00 */
[----:B------:R-:W-:-:S04]  /*0640*/  IMAD.HI.U32 R2, R2, R3, RZ ;  /* 0x0000000302027227 */ /* 0x000fc800078e00ff */
[----:B------:R-:W-:Y:S01]  /*0650*/  IMAD R20, R2, R20, R3 ;  /* 0x0000001402147224 */ /* 0x000fe200078e0203 */
[----:B------:R-:W-:-:S04]  /*0660*/  LOP3.LUT R3, R19, R8, RZ, 0x3c, !PT ;  /* 0x0000000813037212 */ /* 0x000fc800078e3cff */
[----:B------:R-:W-:Y:S02]  /*0670*/  ISETP.GT.U32.AND P3, PT, R15, R20, PT ;  /* 0x000000140f00720c */ /* 0x000fe40003f64070 */
[----:B------:R-:W-:-:S11]  /*0680*/  ISETP.GE.AND P0, PT, R3, RZ, PT ;  /* 0x000000ff0300720c */ /* 0x000fd60003f06270 */
[----:B------:R-:W-:Y:S02]  /*0690*/  @!P3 IMAD.IADD R20, R20, 0x1, -R15 ;  /* 0x000000011414b824 */ /* 0x000fe400078e0a0f */
[----:B------:R-:W-:-:S03]  /*06a0*/  @!P3 VIADD R2, R2, 0x1 ;  /* 0x000000010202b836 */ /* 0x000fc60000000000 */
[----:B------:R-:W-:-:S13]  /*06b0*/  ISETP.GE.U32.AND P1, PT, R20, R15, PT ;  /* 0x0000000f1400720c */ /* 0x000fda0003f26070 */
[----:B------:R-:W-:Y:S02]  /*06c0*/  @P1 IADD3 R2, PT, PT, R2, 0x1, RZ ;  /* 0x0000000102021810 */ /* 0x000fe40007ffe0ff */
[----:B------:R-:W-:-:S03]  /*06d0*/  ISETP.NE.AND P1, PT, R8, RZ, PT ;  /* 0x000000ff0800720c */ /* 0x000fc60003f25270 */
[----:B------:R-:W-:-:S05]  /*06e0*/  @!P0 IMAD.MOV R2, RZ, RZ, -R2 ;  /* 0x000000ffff028224 */ /* 0x000fca00078e0a02 */
[----:B------:R-:W-:Y:S02]  /*06f0*/  SEL R13, R18, R2, !P1 ;  /* 0x00000002120d7207 */ /* 0x000fe40004800000 */
[----:B------:R-:W-:Y:S02]  /*0700*/  LOP3.LUT R2, R9, R8, RZ, 0xfc, !PT ;  /* 0x0000000809027212 */ /* 0x000fe400078efcff */
[----:B0-----:R-:W-:-:S04]  /*0710*/  ISETP.GE.AND P0, PT, R13, UR4, PT ;  /* 0x000000040d007c0c */ /* 0x001fc8000bf06270 */
        /* <DEDUP_REMOVED lines=9> */
[----:B-1----:R-:W5:Y:S01]  /*07b0*/  LDG.E R6, desc[UR6][R6.64] ;  /* 0x0000000606067981 */ /* 0x002f62000c1e1900 */
[----:B--2---:R-:W-:-:S05]  /*07c0*/  IMAD.WIDE R2, R13, 0x4, R2 ;  /* 0x000000040d027825 */ /* 0x004fca00078e0202 */
[----:B------:R0:W2:Y:S01]  /*07d0*/  LDG.E R21, desc[UR6][R2.64] ;  /* 0x0000000602157981 */ /* 0x0000a2000c1e1900 */
[----:B---3--:R-:W-:-:S06]  /*07e0*/  IMAD.WIDE R4, R13, 0x4, R4 ;  /* 0x000000040d047825 */ /* 0x008fcc00078e0204 */
[----:B------:R1:W3:Y:S01]  /*07f0*/  LDG.E R5, desc[UR6][R4.64] ;  /* 0x0000000604057981 */ /* 0x0002e2000c1e1900 */
[-C--:B------:R-:W-:Y:S01]  /*0800*/  ISETP.GT.U32.AND P0, PT, R15, R20.reuse, PT ;  /* 0x000000140f00720c */ /* 0x080fe20003f04070 */
[----:B------:R-:W-:Y:S01]  /*0810*/  IMAD.IADD R15, R20, 0x1, -R15 ;  /* 0x00000001140f7824 */ /* 0x000fe200078e0a0f */
[----:B0-----:R-:W0:Y:S04]  /*0820*/  LDC.64 R2, c[0x0][0x380] ;  /* 0x0000e000ff027b82 */ /* 0x001e280000000a00 */
[----:B------:R-:W-:Y:S02]  /*0830*/  SEL R15, R15, R20, !P0 ;  /* 0x000000140f0f7207 */ /* 0x000fe40004000000 */
[----:B------:R-:W-:Y:S02]  /*0840*/  ISETP.GE.AND P0, PT, R16, RZ, PT ;  /* 0x000000ff1000720c */ /* 0x000fe40003f06270 */
[----:B------:R-:W-:-:S02]  /*0850*/  @!P3 IADD3 R15, PT, PT, -R15, RZ, RZ ;  /* 0x000000ff0f0fb210 */ /* 0x000fc40007ffe1ff */
[----:B------:R-:W-:Y:S01]  /*0860*/  ISETP.GT.U32.AND P3, PT, R14, R17, PT ;  /* 0x000000110e00720c */ /* 0x000fe20003f64070 */
[----:B------:R-:W-:Y:S01]  /*0870*/  IMAD.IADD R14, R17, 0x1, -R14 ;  /* 0x00000001110e7824 */ /* 0x000fe200078e0a0e */
[----:B------:R-:W-:-:S04]  /*0880*/  SEL R18, R18, R15, !P1 ;  /* 0x0000000f12127207 */ /* 0x000fc80004800000 */
[----:B------:R-:W-:-:S05]  /*0890*/  SEL R17, R14, R17, !P3 ;  /* 0x000000110e117207 */ /* 0x000fca0005800000 */
[----:B------:R-:W-:-:S05]  /*08a0*/  @!P0 IMAD.MOV R17, RZ, RZ, -R17 ;  /* 0x000000ffff118224 */ /* 0x000fca00078e0a11 */
[----:B-1----:R-:W-:-:S05]  /*08b0*/  SEL R4, R0, R17, !P2 ;  /* 0x0000001100047207 */ /* 0x002fca0005000000 */
[----:B------:R-:W-:Y:S02]  /*08c0*/  IMAD R11, R4, R11, 0x1 ;  /* 0x00000001040b7424 */ /* 0x000fe400078e020b */
[----:B------:R-:W-:-:S04]  /*08d0*/  IMAD R8, R8, R9, RZ ;  /* 0x0000000908087224 */ /* 0x000fc800078e02ff */
[----:B------:R-:W-:Y:S02]  /*08e0*/  IMAD R13, R13, R8, RZ ;  /* 0x000000080d0d7224 */ /* 0x000fe400078e02ff */
[----:B-----5:R-:W-:-:S06]  /*08f0*/  FADD R19, R6, -1 ;  /* 0xbf80000006137421 */ /* 0x020fcc0000000000 */
[----:B------:R-:W1:Y:S08]  /*0900*/  F2I.CEIL.NTZ R19, R19 ;  /* 0x0000001300137305 */ /* 0x000e70000020b100 */
[----:B--2---:R-:W2:Y:S01]  /*0910*/  F2I.FLOOR.NTZ R21, R21 ;  /* 0x0000001500157305 */ /* 0x004ea20000207100 */
[----:B---3--:R-:W-:Y:S01]  /*0920*/  FADD R5, R5, -1 ;  /* 0xbf80000005057421 */ /* 0x008fe20000000000 */
[----:B-1----:R-:W-:-:S06]  /*0930*/  IMAD R12, R18, R12, R19 ;  /* 0x0000000c120c7224 */ /* 0x002fcc00078e0213 */
[----:B------:R-:W1:Y:S01]  /*0940*/  F2I.CEIL.NTZ R5, R5 ;  /* 0x0000000500057305 */ /* 0x000e62000020b100 */
[----:B------:R-:W-:-:S04]  /*0950*/  IADD3 R0, PT, PT, R12, 0x1, RZ ;  /* 0x000000010c007810 */ /* 0x000fc80007ffe0ff */
[----:B------:R-:W-:Y:S02]  /*0960*/  VIMNMX.RELU R7, PT, PT, R0, UR5, PT ;  /* 0x0000000500077c48 */ /* 0x000fe4000bfe1100 */
[----:B------:R-:W-:-:S03]  /*0970*/  VIMNMX.RELU R15, PT, PT, R12, UR8, PT ;  /* 0x000000080c0f7c48 */ /* 0x000fc6000bfe1100 */
[-C--:B------:R-:W-:Y:S01]  /*0980*/  IMAD R12, R7, R10.reuse, R7 ;  /* 0x0000000a070c7224 */ /* 0x080fe200078e0207 */
[-CC-:B--2---:R-:W-:Y:S01]  /*0990*/  VIADDMNMX.RELU R7, R21, R11.reuse, R10.reuse, PT ;  /* 0x0000000b15077246 */ /* 0x184fe2000380110a */
[----:B------:R-:W-:Y:S01]  /*09a0*/  IMAD R14, R15, R10, R15 ;  /* 0x0000000a0f0e7224 */ /* 0x000fe200078e020f */
[----:B-1----:R-:W-:-:S03]  /*09b0*/  VIADDMNMX.RELU R5, R5, R11, R10, PT ;  /* 0x0000000b05057246 */ /* 0x002fc6000380110a */
[C---:B------:R-:W-:Y:S02]  /*09c0*/  IMAD.IADD R15, R12.reuse, 0x1, R7 ;  /* 0x000000010c0f7824 */ /* 0x040fe400078e0207 */
[----:B------:R-:W-:Y:S02]  /*09d0*/  IMAD.IADD R17, R7, 0x1, R14 ;  /* 0x0000000107117824 */ /* 0x000fe400078e020e */
[----:B0-----:R-:W-:Y:S01]  /*09e0*/  IMAD.WIDE R6, R15, 0x4, R2 ;  /* 0x000000040f067825 */ /* 0x001fe200078e0202 */
[----:B------:R-:W-:-:S03]  /*09f0*/  IADD3 R15, PT, PT, R12, R5, RZ ;  /* 0x000000050c0f7210 */ /* 0x000fc60007ffe0ff */
[----:B------:R-:W-:Y:S02]  /*0a00*/  IMAD.WIDE R10, R17, 0x4, R2 ;  /* 0x00000004110a7825 */ /* 0x000fe400078e0202 */
[----:B------:R-:W2:Y:S02]  /*0a10*/  LDG.E R6, desc[UR6][R6.64] ;  /* 0x0000000606067981 */ /* 0x000ea4000c1e1900 */
[----:B------:R-:W-:Y:S02]  /*0a20*/  IMAD R18, R9, R18, R4 ;  /* 0x0000001209127224 */ /* 0x000fe400078e0204 */
[----:B------:R-:W-:Y:S01]  /*0a30*/  IMAD.IADD R9, R14, 0x1, R5 ;  /* 0x000000010e097824 */ /* 0x000fe200078e0205 */
[----:B------:R-:W3:Y:S01]  /*0a40*/  LDG.E R11, desc[UR6][R10.64] ;  /* 0x000000060a0b7981 */ /* 0x000ee2000c1e1900 */
[----:B------:R-:W-:Y:S01]  /*0a50*/  IMAD.WIDE R4, R15, 0x4, R2 ;  /* 0x000000040f047825 */ /* 0x000fe200078e0202 */
[----:B------:R-:W-:Y:S02]  /*0a60*/  SHF.R.S32.HI R12, RZ, 0x1f, R18 ;  /* 0x0000001fff0c7819 */ /* 0x000fe40000011412 */
[----:B------:R-:W-:Y:S01]  /*0a70*/  IADD3 R18, P0, PT, R13, R18, RZ ;  /* 0x000000120d127210 */ /* 0x000fe20007f1e0ff */
[----:B------:R-:W-:-:S02]  /*0a80*/  IMAD.WIDE R8, R9, 0x4, R2 ;  /* 0x0000000409087825 */ /* 0x000fc400078e0202 */
[----:B------:R-:W5:Y:S01]  /*0a90*/  LDG.E R5, desc[UR6][R4.64] ;  /* 0x0000000604057981 */ /* 0x000f62000c1e1900 */
[----:B------:R-:W-:Y:S02]  /*0aa0*/  LEA.HI.X.SX32 R13, R13, R12, 0x1, P0 ;  /* 0x0000000c0d0d7211 */ /* 0x000fe400000f0eff */
[C---:B----4-:R-:W-:Y:S01]  /*0ab0*/  LEA R2, P0, R18.reuse, UR10, 0x2 ;  /* 0x0000000a12027c11 */ /* 0x050fe2000f8010ff */
[----:B------:R-:W4:Y:S03]  /*0ac0*/  LDG.E R8, desc[UR6][R8.64] ;  /* 0x0000000608087981 */ /* 0x000f26000c1e1900 */
[----:B------:R-:W-:-:S05]  /*0ad0*/  LEA.HI.X R3, R18, UR11, R13, 0x2, P0 ;  /* 0x0000000b12037c11 */ /* 0x000fca00080f140d */
[----:B------:R-:W4:Y:S01]  /*0ae0*/  LDG.E R7, desc[UR6][R2.64] ;  /* 0x0000000602077981 */ /* 0x000f22000c1e1900 */
[----:B------:R-:W-:-:S04]  /*0af0*/  ISETP.GE.AND P0, PT, R0, UR8, PT ;  /* 0x0000000800007c0c */ /* 0x000fc8000bf06270 */
[----:B------:R-:W-:-:S04]  /*0b00*/  ISETP.GT.AND P0, PT, R0, RZ, !P0 ;  /* 0x000000ff0000720c */ /* 0x000fc80004704270 */
[----:B------:R-:W-:-:S04]  /*0b10*/  SEL R0, RZ, 0x1, !P0 ;  /* 0x00000001ff007807 */ /* 0x000fc80004000000 */
[----:B------:R-:W-:Y:S01]  /*0b20*/  I2FP.F32.U32 R0, R0 ;  /* 0x0000000000007245 */ /* 0x000fe20000201000 */
[----:B--2---:R-:W-:-:S04]  /*0b30*/  FADD R6, RZ, R6 ;  /* 0x00000006ff067221 */ /* 0x004fc80000000000 */
[----:B---3--:R-:W-:-:S04]  /*0b40*/  FADD R6, R6, -R11 ;  /* 0x8000000b06067221 */ /* 0x008fc80000000000 */
[----:B-----5:R-:W-:-:S04]  /*0b50*/  FADD R5, R6, -R5 ;  /* 0x8000000506057221 */ /* 0x020fc80000000000 */
[----:B----4-:R-:W-:-:S04]  /*0b60*/  FADD R5, R5, R8 ;  /* 0x0000000805057221 */ /* 0x010fc80000000000 */
[----:B------:R-:W-:-:S04]  /*0b70*/  FMUL R0, R5, -R0 ;  /* 0x8000000005007220 */ /* 0x000fc80000400000 */
[----:B------:R-:W-:-:S05]  /*0b80*/  FMUL R7, R0, R7 ;  /* 0x0000000700077220 */ /* 0x000fca0000400000 */
[----:B------:R-:W-:Y:S01]  /*0b90*/  STG.E desc[UR6][R2.64], R7 ;  /* 0x0000000702007986 */ /* 0x000fe2000c101906 */
[----:B------:R-:W-:Y:S05]  /*0ba0*/  EXIT ;  /* 0x000000000000794d */ /* 0x000fea0003800000 */
.L_x_8:
        /* <DEDUP_REMOVED lines=13> */
.L_x_62:


//--------------------- .text.xMaxDeltaIntegralKernel --------------------------
	.section	.text.xMaxDeltaIntegralKernel,"ax",@progbits
	.align	128
        .global         xMaxDeltaIntegralKernel
        .type           xMaxDeltaIntegralKernel,@function
        .size           xMaxDeltaIntegralKernel,(.L_x_63 - xMaxDeltaIntegralKernel)
        .other          xMaxDeltaIntegralKernel,@"STO_CUDA_ENTRY STV_DEFAULT"
xMaxDeltaIntegralKernel:
.text.xMaxDeltaIntegralKernel:
[----:B------:R-:W-:Y:S08]  /*0000*/  LDC R1, c[0x0][0x37c] ;  /* 0x0000df00ff017b82 */ /* 0x000ff00000000800 */
[----:B------:R-:W0:Y:S01]  /*0010*/  LDC R12, c[0x0][0x3bc] ;  /* 0x0000ef00ff0c7b82 */ /* 0x000e220000000800 */
[----:B------:R-:W1:Y:S07]  /*0020*/  S2R R16, SR_TID.X ;  /* 0x0000000000107919 */ /* 0x000e6e0000002100 */
[----:B------:R-:W2:Y:S08]  /*0030*/  LDC R11, c[0x0][0x398] ;  /* 0x0000e600ff0b7b82 */ /* 0x000eb00000000800 */
[----:B------:R-:W3:Y:S01]  /*0040*/  LDC R15, c[0x0][0x3b8] ;  /* 0x0000ee00ff0f7b82 */ /* 0x000ee20000000800 */
[----:B0-----:R-:W-:-:S07]  /*0050*/  IABS R7, R12 ;  /* 0x0000000c00077213 */ /* 0x001fce0000000000 */
[----:B------:R-:W0:Y:S01]  /*0060*/  LDC R10, c[0x0][0x394] ;  /* 0x0000e500ff0a7b82 */ /* 0x000e220000000800 */
[----:B------:R-:W4:Y:S01]  /*0070*/  I2F.RP R4, R7 ;  /* 0x0000000700047306 */ /* 0x000f220000209400 */
[----:B--2---:R-:W-:-:S06]  /*0080*/  IADD3 R5, PT, PT, R11, -0x1, R12 ;  /* 0xffffffff0b057810 */ /* 0x004fcc0007ffe00c */
[----:B------:R-:W2:Y:S01]  /*0090*/  S2UR UR4, SR_CTAID.X ;  /* 0x00000000000479c3 */ /* 0x000ea20000002500 */
[----:B---3--:R-:W-:Y:S01]  /*00a0*/  IABS R0, R15 ;  /* 0x0000000f00007213 */ /* 0x008fe20000000000 */
[----:B----4-:R-:W3:Y:S01]  /*00b0*/  MUFU.RCP R4, R4 ;  /* 0x0000000400047308 */ /* 0x010ee20000001000 */
[----:B--2---:R-:W-:Y:S01]  /*00c0*/  USHF.L.U32 UR4, UR4, 0xa, URZ ;  /* 0x0000000a04047899 */ /* 0x004fe200080006ff */
[----:B---3--:R-:W-:-:S06]  /*00d0*/  VIADD R2, R4, 0xffffffe ;  /* 0x0ffffffe04027836 */ /* 0x008fcc0000000000 */
[----:B------:R-:W2:Y:S01]  /*00e0*/  I2F.RP R4, R0 ;  /* 0x0000000000047306 */ /* 0x000ea20000209400 */
[----:B-1----:R-:W-:-:S03]  /*00f0*/  LOP3.LUT R16, R16, UR4, RZ, 0xfc, !PT ;  /* 0x0000000410107c12 */ /* 0x002fc6000f8efcff */
[----:B------:R-:W1:Y:S04]  /*0100*/  LDCU UR4, c[0x0][0x390] ;  /* 0x00007200ff0477ac */ /* 0x000e680008000800 */
[----:B------:R3:W4:Y:S08]  /*0110*/  F2I.FTZ.U32.TRUNC.NTZ R3, R2 ;  /* 0x0000000200037305 */ /* 0x000730000021f000 */
[----:B--2---:R-:W2:Y:S01]  /*0120*/  MUFU.RCP R4, R4 ;  /* 0x0000000400047308 */ /* 0x004ea20000001000 */
[----:B---3--:R-:W-:-:S02]  /*0130*/  IMAD.MOV.U32 R2, RZ, RZ, RZ ;  /* 0x000000ffff027224 */ /* 0x008fc400078e00ff */
[----:B----4-:R-:W-:-:S04]  /*0140*/  IMAD.MOV R6, RZ, RZ, -R3 ;  /* 0x000000ffff067224 */ /* 0x010fc800078e0a03 */
[----:B------:R-:W-:Y:S01]  /*0150*/  IMAD R9, R6, R7, RZ ;  /* 0x0000000706097224 */ /* 0x000fe200078e02ff */
[----:B------:R-:W-:Y:S02]  /*0160*/  IABS R6, R5 ;  /* 0x0000000500067213 */ /* 0x000fe40000000000 */
[----:B------:R-:W-:Y:S01]  /*0170*/  LOP3.LUT R5, R5, R12, RZ, 0x3c, !PT ;  /* 0x0000000c05057212 */ /* 0x000fe200078e3cff */
[----:B------:R-:W-:-:S03]  /*0180*/  IMAD.HI.U32 R3, R3, R9, R2 ;  /* 0x0000000903037227 */ /* 0x000fc600078e0002 */
[----:B------:R-:W-:-:S03]  /*0190*/  ISETP.GE.AND P2, PT, R5, RZ, PT ;  /* 0x000000ff0500720c */ /* 0x000fc60003f46270 */
[----:B------:R-:W-:-:S04]  /*01a0*/  IMAD.HI.U32 R9, R3, R6, RZ ;  /* 0x0000000603097227 */ /* 0x000fc800078e00ff */
[----:B------:R-:W-:-:S04]  /*01b0*/  IMAD.MOV R2, RZ, RZ, -R9 ;  /* 0x000000ffff027224 */ /* 0x000fc800078e0a09 */
[C---:B------:R-:W-:Y:S01]  /*01c0*/  IMAD R6, R7.reuse, R2, R6 ;  /* 0x0000000207067224 */ /* 0x040fe200078e0206 */
[----:B--2---:R-:W-:Y:S02]  /*01d0*/  IADD3 R2, PT, PT, R4, 0xffffffe, RZ ;  /* 0x0ffffffe04027810 */ /* 0x004fe40007ffe0ff */
[----:B0-----:R-:W-:Y:S02]  /*01e0*/  IADD3 R4, PT, PT, R10, -0x1, R15 ;  /* 0xffffffff0a047810 */ /* 0x001fe40007ffe00f */
[----:B------:R-:W-:Y:S01]  /*01f0*/  ISETP.GT.U32.AND P1, PT, R7, R6, PT ;  /* 0x000000060700720c */ /* 0x000fe20003f24070 */
[----:B------:R0:W2:Y:S02]  /*0200*/  F2I.FTZ.U32.TRUNC.NTZ R3, R2 ;  /* 0x0000000200037305 */ /* 0x0000a4000021f000 */
[----:B0-----:R-:W-:-:S10]  /*0210*/  IMAD.MOV.U32 R2, RZ, RZ, RZ ;  /* 0x000000ffff027224 */ /* 0x001fd400078e00ff */
[----:B------:R-:W-:Y:S02]  /*0220*/  @!P1 IMAD.IADD R6, R6, 0x1, -R7 ;  /* 0x0000000106069824 */ /* 0x000fe400078e0a07 */
[----:B------:R-:W-:Y:S01]  /*0230*/  @!P1 VIADD R9, R9, 0x1 ;  /* 0x0000000109099836 */ /* 0x000fe20000000000 */
[----:B------:R-:W-:Y:S01]  /*0240*/  ISETP.NE.AND P1, PT, R12, RZ, PT ;  /* 0x000000ff0c00720c */ /* 0x000fe20003f25270 */
[----:B--2---:R-:W-:Y:S01]  /*0250*/  IMAD.MOV R5, RZ, RZ, -R3 ;  /* 0x000000ffff057224 */ /* 0x004fe200078e0a03 */
[----:B------:R-:W-:Y:S02]  /*0260*/  ISETP.GE.U32.AND P0, PT, R6, R7, PT ;  /* 0x000000070600720c */ /* 0x000fe40003f06070 */
[----:B------:R-:W-:Y:S01]  /*0270*/  IABS R6, R4 ;  /* 0x0000000400067213 */ /* 0x000fe20000000000 */
[----:B------:R-:W-:Y:S01]  /*0280*/  IMAD R5, R5, R0, RZ ;  /* 0x0000000005057224 */ /* 0x000fe200078e02ff */
[----:B------:R-:W-:-:S03]  /*0290*/  LOP3.LUT R4, R4, R15, RZ, 0x3c, !PT ;  /* 0x0000000f04047212 */ /* 0x000fc600078e3cff */
[----:B------:R-:W-:-:S04]  /*02a0*/  IMAD.HI.U32 R2, R3, R5, R2 ;  /* 0x0000000503027227 */ /* 0x000fc800078e0002 */
[----:B------:R-:W-:Y:S01]  /*02b0*/  IMAD.MOV.U32 R3, RZ, RZ, R6 ;  /* 0x000000ffff037224 */ /* 0x000fe200078e0006 */
[----:B------:R-:W-:Y:S01]  /*02c0*/  IABS R6, R16 ;  /* 0x0000001000067213 */ /* 0x000fe20000000000 */
        /* <DEDUP_REMOVED lines=8> */
[----:B------:R-:W0:Y:S01]  /*0350*/  I2F.RP R5, R17 ;  /* 0x0000001100057306 */ /* 0x000e220000209400 */
[----:B------:R-:W-:-:S13]  /*0360*/  ISETP.GT.U32.AND P1, PT, R0, R3, PT ;  /* 0x000000030000720c */ /* 0x000fda0003f24070 */
[-C--:B------:R-:W-:Y:S01]  /*0370*/  @!P1 IADD3 R3, PT, PT, R3, -R0.reuse, RZ ;  /* 0x8000000003039210 */ /* 0x080fe20007ffe0ff */
[----:B0-----:R-:W0:Y:S01]  /*0380*/  MUFU.RCP R5, R5 ;  /* 0x0000000500057308 */ /* 0x001e220000001000 */
[----:B------:R-:W-:Y:S01]  /*0390*/  @!P1 VIADD R8, R8, 0x1 ;  /* 0x0000000108089836 */ /* 0x000fe20000000000 */
[----:B------:R-:W-:Y:S02]  /*03a0*/  ISETP.NE.AND P1, PT, R15, RZ, PT ;  /* 0x000000ff0f00720c */ /* 0x000fe40003f25270 */
[----:B------:R-:W-:Y:S01]  /*03b0*/  ISETP.GE.U32.AND P0, PT, R3, R0, PT ;  /* 0x000000000300720c */ /* 0x000fe20003f06070 */
[----:B0-----:R-:W-:-:S12]  /*03c0*/  VIADD R2, R5, 0xffffffe ;  /* 0x0ffffffe05027836 */ /* 0x001fd80000000000 */
[----:B------:R-:W-:Y:S01]  /*03d0*/  @P0 VIADD R8, R8, 0x1 ;  /* 0x0000000108080836 */ /* 0x000fe20000000000 */
[----:B------:R0:W2:Y:S04]  /*03e0*/  F2I.FTZ.U32.TRUNC.NTZ R3, R2 ;  /* 0x0000000200037305 */ /* 0x0000a8000021f000 */
[----:B------:R-:W-:Y:S02]  /*03f0*/  @!P2 IADD3 R8, PT, PT, -R8, RZ, RZ ;  /* 0x000000ff0808a210 */ /* 0x000fe40007ffe1ff */
[----:B------:R-:W-:Y:S02]  /*0400*/  @!P1 LOP3.LUT R8, RZ, R15, RZ, 0x33, !PT ;  /* 0x0000000fff089212 */ /* 0x000fe400078e33ff */
[----:B------:R-:W-:Y:S01]  /*0410*/  ISETP.NE.AND P2, PT, R9, RZ, PT ;  /* 0x000000ff0900720c */ /* 0x000fe20003f45270 */
[----:B0-----:R-:W-:Y:S01]  /*0420*/  IMAD.MOV.U32 R2, RZ, RZ, RZ ;  /* 0x000000ffff027224 */ /* 0x001fe200078e00ff */
[----:B------:R-:W-:-:S02]  /*0430*/  IABS R18, R8 ;  /* 0x0000000800127213 */ /* 0x000fc40000000000 */
[----:B------:R-:W-:Y:S02]  /*0440*/  LOP3.LUT R20, RZ, R8, RZ, 0x33, !PT ;  /* 0x00000008ff147212 */ /* 0x000fe400078e33ff */
[----:B------:R-:W0:Y:S01]  /*0450*/  I2F.RP R4, R18 ;  /* 0x0000001200047306 */ /* 0x000e220000209400 */
[----:B--2---:R-:W-:-:S04]  /*0460*/  IMAD.MOV R0, RZ, RZ, -R3 ;  /* 0x000000ffff007224 */ /* 0x004fc800078e0a03 */
[----:B------:R-:W-:Y:S01]  /*0470*/  IMAD R5, R0, R17, RZ ;  /* 0x0000001100057224 */ /* 0x000fe200078e02ff */
[----:B------:R-:W-:-:S03]  /*0480*/  IABS R0, R9 ;  /* 0x0000000900007213 */ /* 0x000fc60000000000 */
[----:B------:R-:W-:Y:S01]  /*0490*/  IMAD.HI.U32 R2, R3, R5, R2 ;  /* 0x0000000503027227 */ /* 0x000fe200078e0002 */
[----:B------:R-:W-:Y:S02]  /*04a0*/  IADD3 R14, PT, PT, RZ, -R0, RZ ;  /* 0x80000000ff0e7210 */ /* 0x000fe40007ffe0ff */
[----:B------:R-:W-:Y:S01]  /*04b0*/  LOP3.LUT R0, R16, R9, RZ, 0x3c, !PT ;  /* 0x0000000910007212 */ /* 0x000fe200078e3cff */
[----:B------:R-:W-:Y:S01]  /*04c0*/  IMAD.MOV.U32 R3, RZ, RZ, R6 ;  /* 0x000000ffff037224 */ /* 0x000fe200078e0006 */
[----:B0-----:R-:W0:Y:S02]  /*04d0*/  MUFU.RCP R4, R4 ;  /* 0x0000000400047308 */ /* 0x001e240000001000 */
[----:B------:R-:W-:Y:S01]  /*04e0*/  ISETP.GE.AND P3, PT, R0, RZ, PT ;  /* 0x000000ff0000720c */ /* 0x000fe20003f66270 */
[----:B------:R-:W-:Y:S01]  /*04f0*/  IMAD.HI.U32 R2, R2, R3, RZ ;  /* 0x0000000302027227 */ /* 0x000fe200078e00ff */
[----:B------:R-:W-:-:S03]  /*0500*/  LOP3.LUT R0, RZ, R9, RZ, 0x33, !PT ;  /* 0x00000009ff007212 */ /* 0x000fc600078e33ff */
[----:B------:R-:W-:-:S05]  /*0510*/  IMAD R14, R2, R14, R3 ;  /* 0x0000000e020e7224 */ /* 0x000fca00078e0203 */
[----:B------:R-:W-:Y:S01]  /*0520*/  ISETP.GT.U32.AND P1, PT, R17, R14, PT ;  /* 0x0000000e1100720c */ /* 0x000fe20003f24070 */
[----:B0-----:R-:W-:-:S06]  /*0530*/  VIADD R3, R4, 0xffffffe ;  /* 0x0ffffffe04037836 */ /* 0x001fcc0000000000 */
[----:B------:R-:W0:Y:S06]  /*0540*/  F2I.FTZ.U32.TRUNC.NTZ R3, R3 ;  /* 0x0000000300037305 */ /* 0x000e2c000021f000 */
[----:B------:R-:W-:Y:S02]  /*0550*/  @!P1 IMAD.IADD R14, R14, 0x1, -R17 ;  /* 0x000000010e0e9824 */ /* 0x000fe400078e0a11 */
[----:B------:R-:W-:-:S03]  /*0560*/  @!P1 VIADD R2, R2, 0x1 ;  /* 0x0000000102029836 */ /* 0x000fc60000000000 */
[----:B------:R-:W-:Y:S01]  /*0570*/  ISETP.GE.U32.AND P0, PT, R14, R17, PT ;  /* 0x000000110e00720c */ /* 0x000fe20003f06070 */
[----:B0-----:R-:W-:-:S12]  /*0580*/  IMAD.MOV R5, RZ, RZ, -R3 ;  /* 0x000000ffff057224 */ /* 0x001fd800078e0a03 */
[----:B------:R-:W-:Y:S01]  /*0590*/  @P0 IADD3 R2, PT, PT, R2, 0x1, RZ ;  /* 0x0000000102020810 */ /* 0x000fe20007ffe0ff */
[----:B------:R-:W-:-:S04]  /*05a0*/  IMAD R5, R5, R18, RZ ;  /* 0x0000001205057224 */ /* 0x000fc800078e02ff */
[----:B------:R-:W-:-:S05]  /*05b0*/  @!P3 IMAD.MOV R2, RZ, RZ, -R2 ;  /* 0x000000ffff02b224 */ /* 0x000fca00078e0a02 */
[----:B------:R-:W-:Y:S02]  /*05c0*/  SEL R19, R0, R2, !P2 ;  /* 0x0000000200137207 */ /* 0x000fe40005000000 */
[----:B------:R-:W-:Y:S02]  /*05d0*/  IABS R2, R8 ;  /* 0x0000000800027213 */ /* 0x000fe40000000000 */
        /* <DEDUP_REMOVED lines=25> */
[----:B------:R-:W-:-:S02]  /*0770*/  ISETP.GE.AND P3, PT, R19, RZ, PT ;  /* 0x000000ff1300720c */ /* 0x000fc40003f66270 */
[----:B------:R-:W-:Y:S01]  /*0780*/  ISETP.GT.U32.AND P0, PT, R18, R21, PT ;  /* 0x000000151200720c */ /* 0x000fe20003f04070 */
[----:B------:R-:W-:Y:S01]  /*0790*/  IMAD R8, R8, R9, RZ ;  /* 0x0000000908087224 */ /* 0x000fe200078e02ff */
[----:B------:R-:W4:Y:S01]  /*07a0*/  LDCU.64 UR6, c[0x0][0x388] ;  /* 0x00007100ff0677ac */ /* 0x000f220008000a00 */
[----:B0-----:R-:W-:-:S06]  /*07b0*/  IMAD.WIDE R6, R13, 0x4, R6 ;  /* 0x000000040d067825 */ /* 0x001fcc00078e0206 */
[----:B-1----:R-:W5:Y:S01]  /*07c0*/  LDG.E R6, desc[UR4][R6.64] ;  /* 0x0000000406067981 */ /* 0x002f62000c1e1900 */
[----:B--2---:R-:W-:-:S06]  /*07d0*/  IMAD.WIDE R4, R13, 0x4, R4 ;  /* 0x000000040d047825 */ /* 0x004fcc00078e0204 */
[----:B------:R-:W2:Y:S01]  /*07e0*/  LDG.E R4, desc[UR4][R4.64] ;  /* 0x0000000404047981 */ /* 0x000ea2000c1e1900 */
[----:B---3--:R-:W-:-:S05]  /*07f0*/  IMAD.WIDE R2, R13, 0x4, R2 ;  /* 0x000000040d027825 */ /* 0x008fca00078e0202 */
[----:B------:R0:W3:Y:S01]  /*0800*/  LDG.E R22, desc[UR4][R2.64] ;  /* 0x0000000402167981 */ /* 0x0000e2000c1e1900 */
[----:B------:R-:W-:-:S05]  /*0810*/  IMAD.IADD R18, R21, 0x1, -R18 ;  /* 0x0000000115127824 */ /* 0x000fca00078e0a12 */
[----:B------:R-:W-:Y:S02]  /*0820*/  SEL R21, R18, R21, !P0 ;  /* 0x0000001512157207 */ /* 0x000fe40004000000 */
[----:B------:R-:W-:Y:S01]  /*0830*/  ISETP.GE.AND P0, PT, R16, RZ, PT ;  /* 0x000000ff1000720c */ /* 0x000fe20003f06270 */
[----:B0-----:R-:W0:Y:S02]  /*0840*/  LDC.64 R2, c[0x0][0x380] ;  /* 0x0000e000ff027b82 */ /* 0x001e240000000a00 */
[----:B------:R-:W-:Y:S01]  /*0850*/  @!P3 IMAD.MOV R21, RZ, RZ, -R21 ;  /* 0x000000ffff15b224 */ /* 0x000fe200078e0a15 */
[----:B------:R-:W-:Y:S02]  /*0860*/  ISETP.GT.U32.AND P3, PT, R17, R14, PT ;  /* 0x0000000e1100720c */ /* 0x000fe40003f64070 */
[----:B------:R-:W-:Y:S02]  /*0870*/  IADD3 R17, PT, PT, R14, -R17, RZ ;  /* 0x800000110e117210 */ /* 0x000fe40007ffe0ff */
[----:B------:R-:W-:-:S02]  /*0880*/  SEL R20, R20, R21, !P1 ;  /* 0x0000001514147207 */ /* 0x000fc40004800000 */
[----:B------:R-:W-:-:S05]  /*0890*/  SEL R7, R17, R14, !P3 ;  /* 0x0000000e11077207 */ /* 0x000fca0005800000 */
[----:B------:R-:W-:-:S05]  /*08a0*/  @!P0 IMAD.MOV R7, RZ, RZ, -R7 ;  /* 0x000000ffff078224 */ /* 0x000fca00078e0a07 */
[----:B------:R-:W-:-:S05]  /*08b0*/  SEL R7, R0, R7, !P2 ;  /* 0x0000000700077207 */ /* 0x000fca0005000000 */
[----:B------:R-:W-:Y:S01]  /*08c0*/  IMAD R12, R7, R12, 0x1 ;  /* 0x00000001070c7424 */ /* 0x000fe200078e020c */
[----:B-----5:R-:W1:Y:S08]  /*08d0*/  F2I.FLOOR.NTZ R19, R6 ;  /* 0x0000000600137305 */ /* 0x020e700000207100 */
[----:B--2---:R-:W2:Y:S01]  /*08e0*/  F2I.FLOOR.NTZ R4, R4 ;  /* 0x0000000400047305 */ /* 0x004ea20000207100 */
[----:B-1----:R-:W-:-:S02]  /*08f0*/  IMAD R19, R20, R15, R19 ;  /* 0x0000000f14137224 */ /* 0x002fc400078e0213 */
[----:B---3--:R-:W-:Y:S02]  /*0900*/  FADD R22, R22, -1 ;  /* 0xbf80000016167421 */ /* 0x008fe40000000000 */
[C---:B------:R-:W-:Y:S01]  /*0910*/  VIADD R5, R19.reuse, 0x1 ;  /* 0x0000000113057836 */ /* 0x040fe20000000000 */
[----:B------:R-:W-:-:S03]  /*0920*/  VIADDMNMX R0, R19, 0x2, R10, PT ;  /* 0x0000000213007846 */ /* 0x000fc6000380010a */
[----:B------:R-:W1:Y:S01]  /*0930*/  F2I.CEIL.NTZ R22, R22 ;  /* 0x0000001600167305 */ /* 0x000e62000020b100 */
[----:B------:R-:W-:Y:S02]  /*0940*/  VIMNMX R0, PT, PT, R0, 0x1, !PT ;  /* 0x0000000100007848 */ /* 0x000fe40007fe0100 */
[----:B------:R-:W-:Y:S02]  /*0950*/  VIMNMX.RELU R14, PT, PT, R5, R10, PT ;  /* 0x0000000a050e7248 */ /* 0x000fe40003fe1100 */
[----:B--2---:R-:W-:Y:S01]  /*0960*/  VIADDMNMX.RELU R15, R4, R12, R11, PT ;  /* 0x0000000c040f7246 */ /* 0x004fe2000380110b */
[-C--:B------:R-:W-:Y:S02]  /*0970*/  IMAD R6, R0, R11.reuse, R0 ;  /* 0x0000000b00067224 */ /* 0x080fe400078e0200 */
[----:B------:R-:W-:Y:S02]  /*0980*/  IMAD R4, R14, R11, R14 ;  /* 0x0000000b0e047224 */ /* 0x000fe400078e020e */
[----:B------:R-:W-:-:S03]  /*0990*/  IMAD.IADD R17, R6, 0x1, R15 ;  /* 0x0000000106117824 */ /* 0x000fc600078e020f */
[----:B------:R-:W-:Y:S01]  /*09a0*/  IADD3 R19, PT, PT, R15, R4, RZ ;  /* 0x000000040f137210 */ /* 0x000fe20007ffe0ff */
[----:B0-----:R-:W-:Y:S01]  /*09b0*/  IMAD.WIDE R14, R17, 0x4, R2 ;  /* 0x00000004110e7825 */ /* 0x001fe200078e0202 */
[----:B-1----:R-:W-:-:S03]  /*09c0*/  VIADDMNMX.RELU R11, R22, R12, R11, PT ;  /* 0x0000000c160b7246 */ /* 0x002fc6000380110b */
[----:B------:R-:W-:Y:S02]  /*09d0*/  IMAD R0, R13, R8, RZ ;  /* 0x000000080d007224 */ /* 0x000fe400078e02ff */
[----:B------:R-:W-:Y:S01]  /*09e0*/  IMAD.WIDE R12, R19, 0x4, R2 ;  /* 0x00000004130c7825 */ /* 0x000fe200078e0202 */
[----:B------:R-:W2:Y:S03]  /*09f0*/  LDG.E R14, desc[UR4][R14.64] ;  /* 0x000000040e0e7981 */ /* 0x000ea6000c1e1900 */
[----:B------:R-:W-:Y:S02]  /*0a00*/  IMAD.IADD R17, R6, 0x1, R11 ;  /* 0x0000000106117824 */ /* 0x000fe400078e020b */
[----:B------:R-:W-:Y:S01]  /*0a10*/  IMAD R19, R9, R20, R7 ;  /* 0x0000001409137224 */ /* 0x000fe200078e0207 */
[----:B------:R-:W3:Y:S01]  /*0a20*/  LDG.E R13, desc[UR4][R12.64] ;  /* 0x000000040c0d7981 */ /* 0x000ee2000c1e1900 */
[----:B------:R-:W-:-:S02]  /*0a30*/  IMAD.IADD R9, R4, 0x1, R11 ;  /* 0x0000000104097824 */ /* 0x000fc400078e020b */
[----:B------:R-:W-:Y:S01]  /*0a40*/  IMAD.WIDE R6, R17, 0x4, R2 ;  /* 0x0000000411067825 */ /* 0x000fe200078e0202 */
[----:B------:R-:W-:Y:S02]  /*0a50*/  SHF.R.S32.HI R11, RZ, 0x1f, R19 ;  /* 0x0000001fff0b7819 */ /* 0x000fe40000011413 */
        /* <DEDUP_REMOVED lines=20> */
.L_x_9:
        /* <DEDUP_REMOVED lines=14> */
.L_x_63:


//--------------------- .text.yMinDeltaIntegralFracKernel --------------------------
	.section	.text.yMinDeltaIntegralFracKernel,"ax",@progbits
	.align	128
        .global         yMinDeltaIntegralFracKernel
        .type           yMinDeltaIntegralFracKernel,@function
        .size           yMinDeltaIntegralFracKernel,(.L_x_64 - yMinDeltaIntegralFracKernel)
        .other          yMinDeltaIntegralFracKernel,@"STO_CUDA_ENTRY STV_DEFAULT"
yMinDeltaIntegralFracKernel:
.text.yMinDeltaIntegralFracKernel:
[----:B------:R-:W-:Y:S08]  /*0000*/  LDC R1, c[0x0][0x37c] ;  /* 0x0000df00ff017b82 */ /* 0x000ff00000000800 */
[----:B------:R-:W0:Y:S01]  /*0010*/  LDC R2, c[0x0][0x3c8] ;  /* 0x0000f200ff027b82 */ /* 0x000e220000000800 */
[----:B------:R-:W1:Y:S01]  /*0020*/  LDCU UR10, c[0x0][0x398] ;  /* 0x00007300ff0a77ac */ /* 0x000e620008000800 */
[----:B------:R-:W2:Y:S06]  /*0030*/  LDCU UR7, c[0x0][0x394] ;  /* 0x00007280ff0777ac */ /* 0x000eac0008000800 */
[----:B------:R-:W3:Y:S08]  /*0040*/  LDC R3, c[0x0][0x3c4] ;  /* 0x0000f100ff037b82 */ /* 0x000ef00000000800 */
[----:B------:R-:W4:Y:S01]  /*0050*/  S2UR UR4, SR_CTAID.X ;  /* 0x00000000000479c3 */ /* 0x000f220000002500 */
[----:B-1----:R-:W-:-:S02]  /*0060*/  UIADD3 UR6, UPT, UPT, UR10, -0x1, URZ ;  /* 0xffffffff0a067890 */ /* 0x002fc4000fffe0ff */
[----:B--2---:R-:W-:Y:S01]  /*0070*/  UIADD3 UR5, UPT, UPT, UR7, -0x1, URZ ;  /* 0xffffffff07057890 */ /* 0x004fe2000fffe0ff */
[----:B0-----:R-:W-:-:S03]  /*0080*/  IABS R9, R2 ;  /* 0x0000000200097213 */ /* 0x001fc60000000000 */
[----:B------:R-:W-:Y:S01]  /*0090*/  IADD3 R7, PT, PT, R2, UR6, RZ ;  /* 0x0000000602077c10 */ /* 0x000fe2000fffe0ff */
[----:B------:R-:W0:Y:S01]  /*00a0*/  I2F.RP R6, R9 ;  /* 0x0000000900067306 */ /* 0x000e220000209400 */
[----:B---3--:R-:W-:Y:S01]  /*00b0*/  IABS R0, R3 ;  /* 0x0000000300007213 */ /* 0x008fe20000000000 */
[----:B----4-:R-:W-:-:S06]  /*00c0*/  USHF.L.U32 UR4, UR4, 0xa, URZ ;  /* 0x0000000a04047899 */ /* 0x010fcc00080006ff */
[----:B0-----:R-:W0:Y:S02]  /*00d0*/  MUFU.RCP R6, R6 ;  /* 0x0000000600067308 */ /* 0x001e240000001000 */
[----:B0-----:R-:W-:-:S06]  /*00e0*/  VIADD R4, R6, 0xffffffe ;  /* 0x0ffffffe06047836 */ /* 0x001fcc0000000000 */
[----:B------:R-:W0:Y:S08]  /*00f0*/  I2F.RP R6, R0 ;  /* 0x0000000000067306 */ /* 0x000e300000209400 */
[----:B------:R1:W2:Y:S08]  /*0100*/  F2I.FTZ.U32.TRUNC.NTZ R5, R4 ;  /* 0x0000000400057305 */ /* 0x0002b0000021f000 */
[----:B0-----:R-:W0:Y:S01]  /*0110*/  MUFU.RCP R6, R6 ;  /* 0x0000000600067308 */ /* 0x001e220000001000 */
[----:B-1----:R-:W-:-:S02]  /*0120*/  IMAD.MOV.U32 R4, RZ, RZ, RZ ;  /* 0x000000ffff047224 */ /* 0x002fc400078e00ff */
[----:B--2---:R-:W-:-:S04]  /*0130*/  IMAD.MOV R8, RZ, RZ, -R5 ;  /* 0x000000ffff087224 */ /* 0x004fc800078e0a05 */
[----:B------:R-:W-:Y:S01]  /*0140*/  IMAD R11, R8, R9, RZ ;  /* 0x00000009080b7224 */ /* 0x000fe200078e02ff */
[----:B------:R-:W-:Y:S02]  /*0150*/  IABS R8, R7 ;  /* 0x0000000700087213 */ /* 0x000fe40000000000 */
[----:B------:R-:W-:Y:S01]  /*0160*/  LOP3.LUT R7, R7, R2, RZ, 0x3c, !PT ;  /* 0x0000000207077212 */ /* 0x000fe200078e3cff */
[----:B------:R-:W-:-:S03]  /*0170*/  IMAD.HI.U32 R4, R5, R11, R4 ;  /* 0x0000000b05047227 */ /* 0x000fc600078e0004 */
[----:B------:R-:W-:-:S03]  /*0180*/  ISETP.GE.AND P1, PT, R7, RZ, PT ;  /* 0x000000ff0700720c */ /* 0x000fc60003f26270 */
[----:B------:R-:W-:-:S04]  /*0190*/  IMAD.HI.U32 R17, R4, R8, RZ ;  /* 0x0000000804117227 */ /* 0x000fc800078e00ff */
[----:B------:R-:W-:-:S04]  /*01a0*/  IMAD.MOV R4, RZ, RZ, -R17 ;  /* 0x000000ffff047224 */ /* 0x000fc800078e0a11 */
[----:B------:R-:W-:Y:S01]  /*01b0*/  IMAD R8, R9, R4, R8 ;  /* 0x0000000409087224 */ /* 0x000fe200078e0208 */
[----:B0-----:R-:W-:Y:S01]  /*01c0*/  IADD3 R4, PT, PT, R6, 0xffffffe, RZ ;  /* 0x0ffffffe06047810 */ /* 0x001fe20007ffe0ff */
[----:B------:R-:W-:-:S03]  /*01d0*/  VIADD R6, R3, UR5 ;  /* 0x0000000503067c36 */ /* 0x000fc60008000000 */
[----:B------:R-:W-:Y:S01]  /*01e0*/  ISETP.GT.U32.AND P2, PT, R9, R8, PT ;  /* 0x000000080900720c */ /* 0x000fe20003f44070 */
[----:B------:R0:W1:Y:S02]  /*01f0*/  F2I.FTZ.U32.TRUNC.NTZ R5, R4 ;  /* 0x0000000400057305 */ /* 0x000064000021f000 */
[----:B0-----:R-:W-:-:S10]  /*0200*/  IMAD.MOV.U32 R4, RZ, RZ, RZ ;  /* 0x000000ffff047224 */ /* 0x001fd400078e00ff */
[----:B------:R-:W-:Y:S02]  /*0210*/  @!P2 IMAD.IADD R8, R8, 0x1, -R9 ;  /* 0x000000010808a824 */ /* 0x000fe400078e0a09 */
[----:B------:R-:W-:Y:S01]  /*0220*/  @!P2 VIADD R17, R17, 0x1 ;  /* 0x000000011111a836 */ /* 0x000fe20000000000 */
[----:B------:R-:W-:Y:S02]  /*0230*/  ISETP.NE.AND P2, PT, R2, RZ, PT ;  /* 0x000000ff0200720c */ /* 0x000fe40003f45270 */
[----:B------:R-:W-:Y:S02]  /*0240*/  ISETP.GE.U32.AND P0, PT, R8, R9, PT ;  /* 0x000000090800720c */ /* 0x000fe40003f06070 */
[----:B-1----:R-:W-:Y:S02]  /*0250*/  IADD3 R7, PT, PT, RZ, -R5, RZ ;  /* 0x80000005ff077210 */ /* 0x002fe40007ffe0ff */
[----:B------:R-:W-:Y:S02]  /*0260*/  IABS R8, R6 ;  /* 0x0000000600087213 */ /* 0x000fe40000000000 */
[----:B------:R-:W-:Y:S01]  /*0270*/  LOP3.LUT R6, R6, R3, RZ, 0x3c, !PT ;  /* 0x0000000306067212 */ /* 0x000fe200078e3cff */
[----:B------:R-:W-:-:S04]  /*0280*/  IMAD R7, R7, R0, RZ ;  /* 0x0000000007077224 */ /* 0x000fc800078e02ff */
[----:B------:R-:W-:-:S04]  /*0290*/  IMAD.HI.U32 R4, R5, R7, R4 ;  /* 0x0000000705047227 */ /* 0x000fc800078e0004 */
[----:B------:R-:W-:Y:S02]  /*02a0*/  @P0 VIADD R17, R17, 0x1 ;  /* 0x0000000111110836 */ /* 0x000fe40000000000 */
[----:B------:R-:W-:-:S03]  /*02b0*/  IMAD.MOV.U32 R7, RZ, RZ, R8 ;  /* 0x000000ffff077224 */ /* 0x000fc600078e0008 */
[----:B------:R-:W-:Y:S01]  /*02c0*/  @!P1 IADD3 R17, PT, PT, -R17, RZ, RZ ;  /* 0x000000ff11119210 */ /* 0x000fe20007ffe1ff */
[----:B------:R-:W-:Y:S01]  /*02d0*/  IMAD.HI.U32 R18, R4, R7, RZ ;  /* 0x0000000704127227 */ /* 0x000fe200078e00ff */
[----:B------:R-:W-:Y:S02]  /*02e0*/  @!P2 LOP3.LUT R17, RZ, R2, RZ, 0x33, !PT ;  /* 0x00000002ff11a212 */ /* 0x000fe400078e33ff */
[----:B------:R-:W-:Y:S02]  /*02f0*/  ISETP.GE.AND P1, PT, R6, RZ, PT ;  /* 0x000000ff0600720c */ /* 0x000fe40003f26270 */
[-C--:B------:R-:W-:Y:S02]  /*0300*/  IABS R5, R17.reuse ;  /* 0x0000001100057213 */ /* 0x080fe40000000000 */
[----:B------:R-:W-:Y:S02]  /*0310*/  IADD3 R8, PT, PT, -R18, RZ, RZ ;  /* 0x000000ff12087210 */ /* 0x000fe40007ffe1ff */
[----:B------:R-:W0:Y:S01]  /*0320*/  I2F.RP R4, R5 ;  /* 0x0000000500047306 */ /* 0x000e220000209400 */
[----:B------:R-:W-:-:S02]  /*0330*/  IABS R10, R17 ;  /* 0x00000011000a7213 */ /* 0x000fc40000000000 */
[C---:B------:R-:W-:Y:S02]  /*0340*/  IMAD R7, R0.reuse, R8, R7 ;  /* 0x0000000800077224 */ /* 0x040fe400078e0207 */
[----:B------:R-:W1:Y:S03]  /*0350*/  S2R R8, SR_TID.X ;  /* 0x0000000000087919 */ /* 0x000e660000002100 */
[----:B------:R-:W-:Y:S01]  /*0360*/  ISETP.GT.U32.AND P2, PT, R0, R7, PT ;  /* 0x000000070000720c */ /* 0x000fe20003f44070 */
[----:B0-----:R-:W0:-:S12]  /*0370*/  MUFU.RCP R4, R4 ;  /* 0x0000000400047308 */ /* 0x001e180000001000 */
[----:B------:R-:W-:Y:S01]  /*0380*/  @!P2 IMAD.IADD R7, R7, 0x1, -R0 ;  /* 0x000000010707a824 */ /* 0x000fe200078e0a00 */
[----:B------:R-:W-:Y:S02]  /*0390*/  @!P2 IADD3 R18, PT, PT, R18, 0x1, RZ ;  /* 0x000000011212a810 */ /* 0x000fe40007ffe0ff */
[----:B------:R-:W-:Y:S02]  /*03a0*/  ISETP.NE.AND P2, PT, R3, RZ, PT ;  /* 0x000000ff0300720c */ /* 0x000fe40003f45270 */
[----:B------:R-:W-:Y:S01]  /*03b0*/  ISETP.GE.U32.AND P0, PT, R7, R0, PT ;  /* 0x000000000700720c */ /* 0x000fe20003f06070 */
[----:B0-----:R-:W-:Y:S01]  /*03c0*/  VIADD R7, R4, 0xffffffe ;  /* 0x0ffffffe04077836 */ /* 0x001fe20000000000 */
[----:B-1----:R-:W-:-:S05]  /*03d0*/  LOP3.LUT R4, R8, UR4, RZ, 0xfc, !PT ;  /* 0x0000000408047c12 */ /* 0x002fca000f8efcff */
[----:B------:R-:W0:Y:S06]  /*03e0*/  F2I.FTZ.U32.TRUNC.NTZ R7, R7 ;  /* 0x0000000700077305 */ /* 0x000e2c000021f000 */
[----:B------:R-:W-:Y:S01]  /*03f0*/  @P0 VIADD R18, R18, 0x1 ;  /* 0x0000000112120836 */ /* 0x000fe20000000000 */
[----:B------:R-:W1:Y:S01]  /*0400*/  LDCU UR4, c[0x0][0x390] ;  /* 0x00007200ff0477ac */ /* 0x000e620008000800 */
[----:B------:R-:W-:Y:S02]  /*0410*/  IABS R8, R4 ;  /* 0x0000000400087213 */ /* 0x000fe40000000000 */
[----:B------:R-:W-:Y:S01]  /*0420*/  @!P1 IMAD.MOV R18, RZ, RZ, -R18 ;  /* 0x000000ffff129224 */ /* 0x000fe200078e0a12 */
[----:B------:R-:W-:-:S04]  /*0430*/  @!P2 LOP3.LUT R18, RZ, R3, RZ, 0x33, !PT ;  /* 0x00000003ff12a212 */ /* 0x000fc800078e33ff */
[----:B------:R-:W-:Y:S02]  /*0440*/  IABS R6, R18 ;  /* 0x0000001200067213 */ /* 0x000fe40000000000 */
[----:B0-----:R-:W-:-:S05]  /*0450*/  IADD3 R0, PT, PT, RZ, -R7, RZ ;  /* 0x80000007ff007210 */ /* 0x001fca0007ffe0ff */
[----:B------:R-:W-:Y:S02]  /*0460*/  IMAD R9, R0, R5, RZ ;  /* 0x0000000500097224 */ /* 0x000fe400078e02ff */
[----:B------:R-:W-:Y:S02]  /*0470*/  IMAD.MOV.U32 R0, RZ, RZ, R6 ;  /* 0x000000ffff007224 */ /* 0x000fe400078e0006 */
[----:B------:R-:W-:-:S04]  /*0480*/  IMAD.MOV.U32 R6, RZ, RZ, RZ ;  /* 0x000000ffff067224 */ /* 0x000fc800078e00ff */
[----:B------:R-:W-:Y:S01]  /*0490*/  IMAD.HI.U32 R6, R7, R9, R6 ;  /* 0x0000000907067227 */ /* 0x000fe200078e0006 */
[----:B------:R-:W-:Y:S01]  /*04a0*/  MOV R7, R8 ;  /* 0x0000000800077202 */ /* 0x000fe20000000f00 */
[----:B------:R-:W0:Y:S02]  /*04b0*/  I2F.RP R9, R0 ;  /* 0x0000000000097306 */ /* 0x000e240000209400 */
[----:B------:R-:W-:Y:S02]  /*04c0*/  IMAD.MOV R8, RZ, RZ, -R10 ;  /* 0x000000ffff087224 */ /* 0x000fe400078e0a0a */
[----:B------:R-:W-:-:S04]  /*04d0*/  IMAD.HI.U32 R6, R6, R7, RZ ;  /* 0x0000000706067227 */ /* 0x000fc800078e00ff */
[----:B------:R-:W-:-:S05]  /*04e0*/  IMAD R8, R6, R8, R7 ;  /* 0x0000000806087224 */ /* 0x000fca00078e0207 */
[----:B------:R-:W-:Y:S01]  /*04f0*/  ISETP.GT.U32.AND P2, PT, R5, R8, PT ;  /* 0x000000080500720c */ /* 0x000fe20003f44070 */
[----:B0-----:R-:W0:-:S12]  /*0500*/  MUFU.RCP R9, R9 ;  /* 0x0000000900097308 */ /* 0x001e180000001000 */
[----:B------:R-:W-:Y:S02]  /*0510*/  @!P2 IMAD.IADD R8, R8, 0x1, -R5 ;  /* 0x000000010808a824 */ /* 0x000fe400078e0a05 */
[----:B------:R-:W-:Y:S01]  /*0520*/  @!P2 VIADD R6, R6, 0x1 ;  /* 0x000000010606a836 */ /* 0x000fe20000000000 */
[----:B------:R-:W-:Y:S02]  /*0530*/  ISETP.NE.AND P2, PT, R17, RZ, PT ;  /* 0x000000ff1100720c */ /* 0x000fe40003f45270 */
[----:B------:R-:W-:Y:S02]  /*0540*/  ISETP.GE.U32.AND P0, PT, R8, R5, PT ;  /* 0x000000050800720c */ /* 0x000fe40003f06070 */
[----:B0-----:R-:W-:Y:S02]  /*0550*/  IADD3 R7, PT, PT, R9, 0xffffffe, RZ ;  /* 0x0ffffffe09077810 */ /* 0x001fe40007ffe0ff */
[----:B------:R-:W-:-:S04]  /*0560*/  LOP3.LUT R5, R4, R17, RZ, 0x3c, !PT ;  /* 0x0000001104057212 */ /* 0x000fc800078e3cff */
[----:B------:R-:W0:Y:S01]  /*0570*/  F2I.FTZ.U32.TRUNC.NTZ R7, R7 ;  /* 0x0000000700077305 */ /* 0x000e22000021f000 */
[----:B------:R-:W-:-:S04]  /*0580*/  ISETP.GE.AND P1, PT, R5, RZ, PT ;  /* 0x000000ff0500720c */ /* 0x000fc80003f26270 */
[----:B------:R-:W-:-:S05]  /*0590*/  @P0 VIADD R6, R6, 0x1 ;  /* 0x0000000106060836 */ /* 0x000fca0000000000 */
[----:B------:R-:W-:Y:S02]  /*05a0*/  MOV R5, R6 ;  /* 0x0000000600057202 */ /* 0x000fe40000000f00 */
[----:B------:R-:W-:Y:S01]  /*05b0*/  IABS R6, R18 ;  /* 0x0000001200067213 */ /* 0x000fe20000000000 */
[----:B0-----:R-:W-:-:S03]  /*05c0*/  IMAD.MOV R9, RZ, RZ, -R7 ;  /* 0x000000ffff097224 */ /* 0x001fc600078e0a07 */
[----:B------:R-:W-:Y:S01]  /*05d0*/  IADD3 R10, PT, PT, RZ, -R6, RZ ;  /* 0x80000006ff0a7210 */ /* 0x000fe20007ffe0ff */
[----:B------:R-:W-:Y:S01]  /*05e0*/  @!P1 IMAD.MOV R5, RZ, RZ, -R5 ;  /* 0x000000ffff059224 */ /* 0x000fe200078e0a05 */
[----:B------:R-:W-:Y:S01]  /*05f0*/  @!P2 LOP3.LUT R5, RZ, R17, RZ, 0x33, !PT ;  /* 0x00000011ff05a212 */ /* 0x000fe200078e33ff */
[----:B------:R-:W-:Y:S02]  /*0600*/  IMAD R9, R9, R0, RZ ;  /* 0x0000000009097224 */ /* 0x000fe400078e02ff */
[----:B------:R-:W-:Y:S01]  /*0610*/  IMAD.MOV.U32 R6, RZ, RZ, RZ ;  /* 0x000000ffff067224 */ /* 0x000fe200078e00ff */
[----:B------:R-:W-:-:S03]  /*0620*/  IABS R8, R5 ;  /* 0x0000000500087213 */ /* 0x000fc60000000000 */
[----:B------:R-:W-:-:S04]  /*0630*/  IMAD.HI.U32 R6, R7, R9, R6 ;  /* 0x0000000907067227 */ /* 0x000fc800078e0006 */
[----:B------:R-:W-:Y:S01]  /*0640*/  IMAD.MOV.U32 R7, RZ, RZ, R8 ;  /* 0x000000ffff077224 */ /* 0x000fe200078e0008 */
[----:B------:R-:W-:-:S03]  /*0650*/  MOV R8, R10 ;  /* 0x0000000a00087202 */ /* 0x000fc60000000f00 */
[----:B------:R-:W-:-:S04]  /*0660*/  IMAD.HI.U32 R15, R6, R7, RZ ;  /* 0x00000007060f7227 */ /* 0x000fc800078e00ff */
[----:B------:R-:W-:-:S05]  /*0670*/  IMAD R7, R15, R8, R7 ;  /* 0x000000080f077224 */ /* 0x000fca00078e0207 */
[----:B------:R-:W-:-:S13]  /*0680*/  ISETP.GT.U32.AND P2, PT, R0, R7, PT ;  /* 0x000000070000720c */ /* 0x000fda0003f44070 */
[----:B------:R-:W-:Y:S02]  /*0690*/  @!P2 IMAD.IADD R7, R7, 0x1, -R0 ;  /* 0x000000010707a824 */ /* 0x000fe400078e0a00 */
[----:B------:R-:W-:Y:S01]  /*06a0*/  @!P2 VIADD R15, R15, 0x1 ;  /* 0x000000010f0fa836 */ /* 0x000fe20000000000 */
[----:B------:R-:W-:Y:S02]  /*06b0*/  ISETP.NE.AND P2, PT, R18, RZ, PT ;  /* 0x000000ff1200720c */ /* 0x000fe40003f45270 */
[----:B------:R-:W-:Y:S02]  /*06c0*/  ISETP.GE.U32.AND P0, PT, R7, R0, PT ;  /* 0x000000000700720c */ /* 0x000fe40003f06070 */
[----:B------:R-:W-:-:S04]  /*06d0*/  LOP3.LUT R0, R5, R18, RZ, 0x3c, !PT ;  /* 0x0000001205007212 */ /* 0x000fc800078e3cff */
[----:B------:R-:W-:Y:S02]  /*06e0*/  ISETP.GE.AND P1, PT, R0, RZ, PT ;  /* 0x000000ff0000720c */ /* 0x000fe40003f26270 */
[----:B------:R-:W-:-:S05]  /*06f0*/  LOP3.LUT R0, R17, R18, RZ, 0xfc, !PT ;  /* 0x0000001211007212 */ /* 0x000fca00078efcff */
[----:B------:R-:W-:-:S06]  /*0700*/  @P0 IADD3 R15, PT, PT, R15, 0x1, RZ ;  /* 0x000000010f0f0810 */ /* 0x000fcc0007ffe0ff */
[----:B------:R-:W-:Y:S01]  /*0710*/  @!P1 IMAD.MOV R15, RZ, RZ, -R15 ;  /* 0x000000ffff0f9224 */ /* 0x000fe200078e0a0f */
[----:B------:R-:W-:-:S04]  /*0720*/  @!P2 LOP3.LUT R15, RZ, R18, RZ, 0x33, !PT ;  /* 0x00000012ff0fa212 */ /* 0x000fc800078e33ff */
[----:B-1----:R-:W-:-:S04]  /*0730*/  ISETP.GE.AND P0, PT, R15, UR4, PT ;  /* 0x000000040f007c0c */ /* 0x002fc8000bf06270 */
[----:B------:R-:W-:-:S13]  /*0740*/  ISETP.LT.OR P0, PT, R0, RZ, P0 ;  /* 0x000000ff0000720c */ /* 0x000fda0000701670 */
[----:B------:R-:W-:Y:S05]  /*0750*/  @P0 EXIT ;  /* 0x000000000000094d */ /* 0x000fea0003800000 */
[----:B------:R-:W0:Y:S01]  /*0760*/  LDC.64 R6, c[0x0][0x3b0] ;  /* 0x0000ec00ff067b82 */ /* 0x000e220000000a00 */
[----:B------:R-:W1:Y:S07]  /*0770*/  LDCU.64 UR8, c[0x0][0x358] ;  /* 0x00006b00ff0877ac */ /* 0x000e6e0008000a00 */
[----:B------:R-:W2:Y:S08]  /*0780*/  LDC.64 R8, c[0x0][0x3a0] ;  /* 0x0000e800ff087b82 */ /* 0x000eb00000000a00 */
[----:B------:R-:W3:Y:S01]  /*0790*/  LDC.64 R10, c[0x0][0x3a8] ;  /* 0x0000ea00ff0a7b82 */ /* 0x000ee20000000a00 */
[C---:B------:R-:W-:Y:S01]  /*07a0*/  IADD3 R16, PT, PT, -R15.reuse, RZ, RZ ;  /* 0x000000ff0f107210 */ /* 0x040fe20007ffe1ff */
[----:B------:R-:W-:Y:S01]  /*07b0*/  IMAD.MOV R21, RZ, RZ, -R5 ;  /* 0x000000ffff157224 */ /* 0x000fe200078e0a05 */
[----:B------:R-:W4:Y:S01]  /*07c0*/  LDCU.64 UR12, c[0x0][0x388] ;  /* 0x00007100ff0c77ac */ /* 0x000f220008000a00 */
[----:B0-----:R-:W-:-:S06]  /*07d0*/  IMAD.WIDE R6, R15, 0x4, R6 ;  /* 0x000000040f067825 */ /* 0x001fcc00078e0206 */
[----:B-1----:R-:W5:Y:S01]  /*07e0*/  LDG.E R6, desc[UR8][R6.64] ;  /* 0x0000000806067981 */ /* 0x002f62000c1e1900 */
[----:B--2---:R-:W-:-:S05]  /*07f0*/  IMAD.WIDE R8, R15, 0x4, R8 ;  /* 0x000000040f087825 */ /* 0x004fca00078e0208 */
[----:B------:R-:W2:Y:S01]  /*0800*/  LDG.E R14, desc[UR8][R8.64] ;  /* 0x00000008080e7981 */ /* 0x000ea2000c1e1900 */
[----:B---3--:R-:W-:-:S05]  /*0810*/  IMAD.WIDE R10, R15, 0x4, R10 ;  /* 0x000000040f0a7825 */ /* 0x008fca00078e020a */
[----:B------:R-:W3:Y:S01]  /*0820*/  LDG.E R12, desc[UR8][R10.64] ;  /* 0x000000080a0c7981 */ /* 0x000ee2000c1e1900 */
[----:B------:R-:W-:Y:S02]  /*0830*/  IMAD R16, R18, R16, R5 ;  /* 0x0000001012107224 */ /* 0x000fe400078e0205 */
[----:B------:R-:W-:Y:S02]  /*0840*/  IMAD R21, R17, R21, R4 ;  /* 0x0000001511157224 */ /* 0x000fe400078e0204 */
[----:B------:R-:W-:Y:S02]  /*0850*/  IMAD R4, R16, R3, 0x1 ;  /* 0x0000000110047424 */ /* 0x000fe400078e0203 */
[----:B-----5:R-:W-:-:S04]  /*0860*/  FADD R20, R6, -1 ;  /* 0xbf80000006147421 */ /* 0x020fc80000000000 */
[----:B------:R-:W0:Y:S01]  /*0870*/  F2I.CEIL.NTZ R19, R20 ;  /* 0x0000001400137305 */ /* 0x000e22000020b100 */
[----:B--2---:R-:W-:-:S07]  /*0880*/  FADD R0, R14, -1 ;  /* 0xbf8000000e007421 */ /* 0x004fce0000000000 */
[----:B------:R-:W1:Y:S08]  /*0890*/  F2I.CEIL.NTZ R0, R0 ;  /* 0x0000000000007305 */ /* 0x000e70000020b100 */
[----:B---3--:R-:W2:Y:S01]  /*08a0*/  F2I.FLOOR.NTZ R13, R12 ;  /* 0x0000000c000d7305 */ /* 0x008ea20000207100 */
[----:B0-----:R-:W-:-:S04]  /*08b0*/  IMAD R19, R21, R2, R19 ;  /* 0x0000000215137224 */ /* 0x001fc800078e0213 */
[----:B------:R-:W-:Y:S01]  /*08c0*/  VIADD R8, R19, 0x1 ;  /* 0x0000000113087836 */ /* 0x000fe20000000000 */
[----:B-1----:R-:W-:-:S04]  /*08d0*/  IADD3 R11, PT, PT, R4, R0, RZ ;  /* 0x00000000040b7210 */ /* 0x002fc80007ffe0ff */
[----:B------:R-:W-:Y:S02]  /*08e0*/  VIMNMX R2, PT, PT, R8, R11, PT ;  /* 0x0000000b08027248 */ /* 0x000fe40003fe0100 */
[----:B--2---:R-:W-:Y:S02]  /*08f0*/  IADD3 R10, PT, PT, R4, R13, RZ ;  /* 0x0000000d040a7210 */ /* 0x004fe40007ffe0ff */
[----:B------:R-:W-:Y:S02]  /*0900*/  ISETP.GE.AND P1, PT, R2, 0x1, PT ;  /* 0x000000010200780c */ /* 0x000fe40003f26270 */
[----:B------:R-:W-:-:S04]  /*0910*/  ISETP.GE.AND P0, PT, R10, UR7, PT ;  /* 0x000000070a007c0c */ /* 0x000fc8000bf06270 */
[----:B------:R-:W-:-:S07]  /*0920*/  ISETP.LT.OR P0, PT, R8, 0x1, P0 ;  /* 0x000000010800780c */ /* 0x000fce0000701670 */
[----:B------:R-:W0:Y:S08]  /*0930*/  @P1 LDC R23, c[0x0][0x3c0] ;  /* 0x0000f000ff171b82 */ /* 0x000e300000000800 */
[----:B------:R-:W1:Y:S01]  /*0940*/  @!P0 LDC R20, c[0x0][0x3c0] ;  /* 0x0000f000ff148b82 */ /* 0x000e620000000800 */
[----:B------:R-:W-:-:S07]  /*0950*/  @P1 IMAD R3, R16, R3, R0 ;  /* 0x0000000310031224 */ /* 0x000fce00078e0200 */
[----:B------:R-:W2:Y:S01]  /*0960*/  @!P0 LDC.64 R4, c[0x0][0x3b8] ;  /* 0x0000ee00ff048b82 */ /* 0x000ea20000000a00 */
[----:B------:R-:W-:-:S07]  /*0970*/  @P1 VIMNMX.RELU R22, PT, PT, R19, UR6, PT ;  /* 0x0000000613161c48 */ /* 0x000fce000bfe1100 */
[----:B------:R-:W3:Y:S01]  /*0980*/  @P1 LDC.64 R6, c[0x0][0x3b8] ;  /* 0x0000ee00ff061b82 */ /* 0x000ee20000000a00 */
[----:B------:R-:W-:-:S07]  /*0990*/  @P1 VIMNMX.RELU R9, PT, PT, R3, UR5, PT ;  /* 0x0000000503091c48 */ /* 0x000fce000bfe1100 */
[----:B------:R-:W5:Y:S01]  /*09a0*/  LDC.64 R2, c[0x0][0x380] ;  /* 0x0000e000ff027b82 */ /* 0x000f620000000a00 */
[----:B0-----:R-:W-:Y:S01]  /*09b0*/  @P1 IMAD R9, R9, R23, R22 ;  /* 0x0000001709091224 */ /* 0x001fe200078e0216 */
[----:B------:R-:W-:Y:S02]  /*09c0*/  @!P0 VIMNMX.RELU R23, PT, PT, R10, UR5, PT ;  /* 0x000000050a178c48 */ /* 0x000fe4000bfe1100 */
[----:B------:R-:W-:-:S05]  /*09d0*/  @!P0 VIMNMX.RELU R22, PT, PT, R19, UR6, PT ;  /* 0x0000000613168c48 */ /* 0x000fca000bfe1100 */
[----:B-1----:R-:W-:Y:S01]  /*09e0*/  @!P0 IMAD R23, R23, R20, R22 ;  /* 0x0000001417178224 */ /* 0x002fe200078e0216 */
[----:B------:R-:W-:Y:S01]  /*09f0*/  VIMNMX.RELU R20, PT, PT, R10, UR7, PT ;  /* 0x000000070a147c48 */ /* 0x000fe2000bfe1100 */
[----:B------:R-:W-:Y:S01]  /*0a00*/  IMAD R16, R17, R16, R21 ;  /* 0x0000001011107224 */ /* 0x000fe200078e0215 */
[----:B------:R-:W-:Y:S01]  /*0a10*/  VIMNMX.RELU R21, PT, PT, R8, UR10, PT ;  /* 0x0000000a08157c48 */ /* 0x000fe2000bfe1100 */
[----:B--2---:R-:W-:-:S04]  /*0a20*/  @!P0 IMAD.WIDE R4, R23, 0x4, R4 ;  /* 0x0000000417048825 */ /* 0x004fc800078e0204 */
[----:B---3--:R-:W-:-:S04]  /*0a30*/  @P1 IMAD.WIDE R6, R9, 0x4, R6 ;  /* 0x0000000409061825 */ /* 0x008fc800078e0206 */
[----:B------:R-:W-:Y:S02]  /*0a40*/  IMAD R23, R20, UR10, R20 ;  /* 0x0000000a14177c24 */ /* 0x000fe4000f8e0214 */
[----:B------:R-:W-:Y:S02]  /*0a50*/  HFMA2 R20, -RZ, RZ, 0, 0 ;  /* 0x00000000ff147431 */ /* 0x000fe400000001ff */
[----:B------:R-:W-:Y:S01]  /*0a60*/  IMAD.MOV.U32 R9, RZ, RZ, RZ ;  /* 0x000000ffff097224 */ /* 0x000fe200078e00ff */
[----:B------:R-:W-:Y:S01]  /*0a70*/  VIMNMX.RELU R22, PT, PT, R19, UR10, PT ;  /* 0x0000000a13167c48 */ /* 0x000fe2000bfe1100 */
[----:B------:R-:W-:Y:S01]  /*0a80*/  IMAD.IADD R19, R23, 0x1, R21 ;  /* 0x0000000117137824 */ /* 0x000fe200078e0215 */
[----:B------:R-:W-:Y:S02]  /*0a90*/  VIMNMX.RELU R24, PT, PT, R11, UR7, PT ;  /* 0x000000070b187c48 */ /* 0x000fe4000bfe1100 */
[----:B------:R-:W-:Y:S01]  /*0aa0*/  IADD3 R25, PT, PT, R23, R22, RZ ;  /* 0x0000001617197210 */ /* 0x000fe20007ffe0ff */
[----:B------:R5:W2:Y:S02]  /*0ab0*/  @P1 LDG.E R9, desc[UR8][R6.64] ;  /* 0x0000000806091981 */ /* 0x000aa4000c1e1900 */
[----:B------:R-:W-:-:S02]  /*0ac0*/  IMAD R23, R24, UR10, R24 ;  /* 0x0000000a18177c24 */ /* 0x000fc4000f8e0218 */
[----:B------:R-:W-:Y:S01]  /*0ad0*/  IMAD R24, R18, R17, RZ ;  /* 0x0000001112187224 */ /* 0x000fe200078e02ff */
[----:B------:R4:W3:Y:S01]  /*0ae0*/  @!P0 LDG.E R20, desc[UR8][R4.64] ;  /* 0x0000000804148981 */ /* 0x0008e2000c1e1900 */
[----:B------:R-:W-:Y:S02]  /*0af0*/  IMAD.IADD R21, R21, 0x1, R23 ;  /* 0x0000000115157824 */ /* 0x000fe400078e0217 */
[----:B-----5:R-:W-:-:S04]  /*0b00*/  IMAD.WIDE R6, R19, 0x4, R2 ;  /* 0x0000000413067825 */ /* 0x020fc800078e0202 */
[--C-:B------:R-:W-:Y:S02]  /*0b10*/  IMAD.WIDE R18, R25, 0x4, R2.reuse ;  /* 0x0000000419127825 */ /* 0x100fe400078e0202 */
[----:B------:R-:W5:Y:S02]  /*0b20*/  LDG.E R6, desc[UR8][R6.64] ;  /* 0x0000000806067981 */ /* 0x000f64000c1e1900 */
[----:B------:R-:W-:Y:S01]  /*0b30*/  IMAD R25, R15, R24, RZ ;  /* 0x000000180f197224 */ /* 0x000fe200078e02ff */
[----:B------:R-:W-:Y:S01]  /*0b40*/  IADD3 R15, PT, PT, R22, R23, RZ ;  /* 0x00000017160f7210 */ /* 0x000fe20007ffe0ff */
[----:B------:R-:W-:Y:S01]  /*0b50*/  IMAD.WIDE R22, R21, 0x4, R2 ;  /* 0x0000000415167825 */ /* 0x000fe200078e0202 */
[----:B------:R-:W5:Y:S02]  /*0b60*/  LDG.E R18, desc[UR8][R18.64] ;  /* 0x0000000812127981 */ /* 0x000f64000c1e1900 */
[----:B------:R-:W-:Y:S01]  /*0b70*/  SHF.R.S32.HI R17, RZ, 0x1f, R25 ;  /* 0x0000001fff117819 */ /* 0x000fe20000011419 */
[----:B------:R-:W-:Y:S01]  /*0b80*/  IMAD.WIDE R2, R15, 0x4, R2 ;  /* 0x000000040f027825 */ /* 0x000fe200078e0202 */
[----:B------:R-:W-:Y:S01]  /*0b90*/  IADD3 R21, P0, PT, R25, R16, RZ ;  /* 0x0000001019157210 */ /* 0x000fe20007f1e0ff */
[----:B------:R-:W5:Y:S03]  /*0ba0*/  LDG.E R22, desc[UR8][R22.64] ;  /* 0x0000000816167981 */ /* 0x000f66000c1e1900 */
[----:B------:R-:W-:Y:S01]  /*0bb0*/  LEA.HI.X.SX32 R16, R16, R17, 0x1, P0 ;  /* 0x0000001110107211 */ /* 0x000fe200000f0eff */
[----:B------:R0:W5:Y:S01]  /*0bc0*/  LDG.E R2, desc[UR8][R2.64] ;  /* 0x0000000802027981 */ /* 0x000162000c1e1900 */
[----:B----4-:R-:W-:-:S04]  /*0bd0*/  LEA R4, P0, R21, UR12, 0x2 ;  /* 0x0000000c15047c11 */ /* 0x010fc8000f8010ff */
[----:B------:R-:W-:-:S05]  /*0be0*/  LEA.HI.X R5, R21, UR13, R16, 0x2, P0 ;  /* 0x0000000d15057c11 */ /* 0x000fca00080f1410 */
[----:B------:R-:W4:Y:S01]  /*0bf0*/  LDG.E R7, desc[UR8][R4.64] ;  /* 0x0000000804077981 */ /* 0x000f22000c1e1900 */
[----:B------:R-:W-:Y:S02]  /*0c00*/  I2FP.F32.S32 R15, R0 ;  /* 0x00000000000f7245 */ /* 0x000fe40000201400 */
[----:B------:R-:W-:-:S03]  /*0c10*/  I2FP.F32.S32 R13, R13 ;  /* 0x0000000d000d7245 */ /* 0x000fc60000201400 */
[----:B------:R-:W-:Y:S01]  /*0c20*/  FADD R0, -R14, R15 ;  /* 0x0000000f0e007221 */ /* 0x000fe20000000100 */
[----:B------:R-:W-:-:S03]  /*0c30*/  ISETP.GE.AND P0, PT, R11, UR7, PT ;  /* 0x000000070b007c0c */ /* 0x000fc6000bf06270 */
[----:B------:R-:W-:Y:S01]  /*0c40*/  FADD R0, R0, 1 ;  /* 0x3f80000000007421 */ /* 0x000fe20000000000 */
[----:B------:R-:W-:Y:S01]  /*0c50*/  FADD R13, R12, -R13 ;  /* 0x8000000d0c0d7221 */ /* 0x000fe20000000000 */
[----:B------:R-:W-:-:S03]  /*0c60*/  ISETP.GE.AND P1, PT, R10, 0x1, PT ;  /* 0x000000010a00780c */ /* 0x000fc60003f26270 */
[----:B------:R-:W-:Y:S02]  /*0c70*/  FSEL R0, R0, 1, !P0 ;  /* 0x3f80000000007808 */ /* 0x000fe40004000000 */
[----:B------:R-:W-:Y:S02]  /*0c80*/  FSEL R10, R13, 1, P1 ;  /* 0x3f8000000d0a7808 */ /* 0x000fe40000800000 */
[----:B------:R-:W-:-:S04]  /*0c90*/  ISETP.GE.AND P0, PT, R8, UR10, PT ;  /* 0x0000000a08007c0c */ /* 0x000fc8000bf06270 */
[----:B------:R-:W-:Y:S01]  /*0ca0*/  ISETP.GT.AND P0, PT, R8, RZ, !P0 ;  /* 0x000000ff0800720c */ /* 0x000fe20004704270 */
[----:B--2---:R-:W-:-:S04]  /*0cb0*/  FFMA R9, R0, R9, RZ ;  /* 0x0000000900097223 */ /* 0x004fc800000000ff */
[----:B---3--:R-:W-:Y:S01]  /*0cc0*/  FFMA R9, R10, R20, R9 ;  /* 0x000000140a097223 */ /* 0x008fe20000000009 */
[----:B------:R-:W-:-:S03]  /*0cd0*/  SEL R0, RZ, 0x1, !P0 ;  /* 0x00000001ff007807 */ /* 0x000fc60004000000 */
[----:B-----5:R-:W-:-:S04]  /*0ce0*/  FADD R9, R9, R6 ;  /* 0x0000000609097221 */ /* 0x020fc80000000000 */
[----:B------:R-:W-:Y:S01]  /*0cf0*/  FADD R9, R9, -R18 ;  /* 0x8000001209097221 */ /* 0x000fe20000000000 */
[----:B0-----:R-:W-:-:S03]  /*0d00*/  I2FP.F32.U32 R3, R0 ;  /* 0x0000000000037245 */ /* 0x001fc60000201000 */
[----:B------:R-:W-:-:S04]  /*0d10*/  FADD R9, R9, -R22 ;  /* 0x8000001609097221 */ /* 0x000fc80000000000 */
[----:B------:R-:W-:-:S04]  /*0d20*/  FADD R2, R9, R2 ;  /* 0x0000000209027221 */ /* 0x000fc80000000000 */
[----:B------:R-:W-:-:S04]  /*0d30*/  FMUL R2, R2, -R3 ;  /* 0x8000000302027220 */ /* 0x000fc80000400000 */
[----:B----4-:R-:W-:-:S05]  /*0d40*/  FMUL R7, R2, R7 ;  /* 0x0000000702077220 */ /* 0x010fca0000400000 */
[----:B------:R-:W-:Y:S01]  /*0d50*/  STG.E desc[UR8][R4.64], R7 ;  /* 0x0000000704007986 */ /* 0x000fe2000c101908 */
[----:B------:R-:W-:Y:S05]  /*0d60*/  EXIT ;  /* 0x000000000000794d */ /* 0x000fea0003800000 */
.L_x_10:
        /* <DEDUP_REMOVED lines=9> */
.L_x_64:


//--------------------- .text.yMaxDeltaIntegralFracKernel --------------------------
	.section	.text.yMaxDeltaIntegralFracKernel,"ax",@progbits
	.align	128
        .global         yMaxDeltaIntegralFracKernel
        .type           yMaxDeltaIntegralFracKernel,@function
        .size           yMaxDeltaIntegralFracKernel,(.L_x_65 - yMaxDeltaIntegralFracKernel)
        .other          yMaxDeltaIntegralFracKernel,@"STO_CUDA_ENTRY STV_DEFAULT"
yMaxDeltaIntegralFracKernel:
.text.yMaxDeltaIntegralFracKernel:
        /* <DEDUP_REMOVED lines=10> */
[----:B---3--:R-:W-:-:S05]  /*00a0*/  IADD3 R9, PT, PT, R11, -0x1, RZ ;  /* 0xffffffff0b097810 */ /* 0x008fca0007ffe0ff */
[----:B------:R-:W-:Y:S01]  /*00b0*/  IMAD.IADD R7, R9, 0x1, R2 ;  /* 0x0000000109077824 */ /* 0x000fe200078e0202 */
[----:B----4-:R-:W-:Y:S01]  /*00c0*/  IABS R0, R3 ;  /* 0x0000000300007213 */ /* 0x010fe20000000000 */
[----:B-1----:R-:W1:Y:S01]  /*00d0*/  MUFU.RCP R6, R6 ;  /* 0x0000000600067308 */ /* 0x002e620000001000 */
[----:B0-----:R-:W-:Y:S01]  /*00e0*/  USHF.L.U32 UR4, UR4, 0xa, URZ ;  /* 0x0000000a04047899 */ /* 0x001fe200080006ff */
[----:B-1----:R-:W-:-:S06]  /*00f0*/  VIADD R4, R6, 0xffffffe ;  /* 0x0ffffffe06047836 */ /* 0x002fcc0000000000 */
[----:B------:R-:W0:Y:S08]  /*0100*/  I2F.RP R6, R0 ;  /* 0x0000000000067306 */ /* 0x000e300000209400 */
[----:B------:R1:W3:Y:S08]  /*0110*/  F2I.FTZ.U32.TRUNC.NTZ R5, R4 ;  /* 0x0000000400057305 */ /* 0x0002f0000021f000 */
[----:B0-----:R-:W0:Y:S01]  /*0120*/  MUFU.RCP R6, R6 ;  /* 0x0000000600067308 */ /* 0x001e220000001000 */
[----:B-1----:R-:W-:-:S02]  /*0130*/  IMAD.MOV.U32 R4, RZ, RZ, RZ ;  /* 0x000000ffff047224 */ /* 0x002fc400078e00ff */
[----:B---3--:R-:W-:-:S04]  /*0140*/  IMAD.MOV R8, RZ, RZ, -R5 ;  /* 0x000000ffff087224 */ /* 0x008fc800078e0a05 */
[----:B------:R-:W-:Y:S01]  /*0150*/  IMAD R15, R8, R13, RZ ;  /* 0x0000000d080f7224 */ /* 0x000fe200078e02ff */
[----:B------:R-:W-:Y:S02]  /*0160*/  IABS R8, R7 ;  /* 0x0000000700087213 */ /* 0x000fe40000000000 */
[----:B------:R-:W-:Y:S01]  /*0170*/  LOP3.LUT R7, R7, R2, RZ, 0x3c, !PT ;  /* 0x0000000207077212 */ /* 0x000fe200078e3cff */
[----:B------:R-:W-:-:S03]  /*0180*/  IMAD.HI.U32 R4, R5, R15, R4 ;  /* 0x0000000f05047227 */ /* 0x000fc600078e0004 */
[----:B------:R-:W-:-:S03]  /*0190*/  ISETP.GE.AND P1, PT, R7, RZ, PT ;  /* 0x000000ff0700720c */ /* 0x000fc60003f26270 */
[----:B------:R-:W-:-:S05]  /*01a0*/  IMAD.HI.U32 R20, R4, R8, RZ ;  /* 0x0000000804147227 */ /* 0x000fca00078e00ff */
[----:B------:R-:W-:-:S05]  /*01b0*/  IADD3 R4, PT, PT, -R20, RZ, RZ ;  /* 0x000000ff14047210 */ /* 0x000fca0007ffe1ff */
[----:B------:R-:W-:Y:S02]  /*01c0*/  IMAD R8, R13, R4, R8 ;  /* 0x000000040d087224 */ /* 0x000fe400078e0208 */
[----:B0-----:R-:W-:Y:S01]  /*01d0*/  VIADD R4, R6, 0xffffffe ;  /* 0x0ffffffe06047836 */ /* 0x001fe20000000000 */
[----:B------:R-:W-:Y:S02]  /*01e0*/  IADD3 R6, PT, PT, R3, UR5, RZ ;  /* 0x0000000503067c10 */ /* 0x000fe4000fffe0ff */
[----:B------:R-:W-:Y:S01]  /*01f0*/  ISETP.GT.U32.AND P2, PT, R13, R8, PT ;  /* 0x000000080d00720c */ /* 0x000fe20003f44070 */
[----:B------:R0:W1:Y:S02]  /*0200*/  F2I.FTZ.U32.TRUNC.NTZ R5, R4 ;  /* 0x0000000400057305 */ /* 0x000064000021f000 */
[----:B0-----:R-:W-:-:S10]  /*0210*/  IMAD.MOV.U32 R4, RZ, RZ, RZ ;  /* 0x000000ffff047224 */ /* 0x001fd400078e00ff */
[----:B------:R-:W-:Y:S01]  /*0220*/  @!P2 IMAD.IADD R8, R8, 0x1, -R13 ;  /* 0x000000010808a824 */ /* 0x000fe200078e0a0d */
[----:B------:R-:W-:Y:S02]  /*0230*/  @!P2 IADD3 R20, PT, PT, R20, 0x1, RZ ;  /* 0x000000011414a810 */ /* 0x000fe40007ffe0ff */
[----:B------:R-:W-:Y:S01]  /*0240*/  ISETP.NE.AND P2, PT, R2, RZ, PT ;  /* 0x000000ff0200720c */ /* 0x000fe20003f45270 */
[----:B-1----:R-:W-:Y:S01]  /*0250*/  IMAD.MOV R7, RZ, RZ, -R5 ;  /* 0x000000ffff077224 */ /* 0x002fe200078e0a05 */
[----:B------:R-:W-:Y:S02]  /*0260*/  ISETP.GE.U32.AND P0, PT, R8, R13, PT ;  /* 0x0000000d0800720c */ /* 0x000fe40003f06070 */
[----:B------:R-:W-:Y:S01]  /*0270*/  IABS R8, R6 ;  /* 0x0000000600087213 */ /* 0x000fe20000000000 */
[----:B------:R-:W-:Y:S01]  /*0280*/  IMAD R7, R7, R0, RZ ;  /* 0x0000000007077224 */ /* 0x000fe200078e02ff */
[----:B------:R-:W-:-:S03]  /*0290*/  LOP3.LUT R6, R6, R3, RZ, 0x3c, !PT ;  /* 0x0000000306067212 */ /* 0x000fc600078e3cff */
[----:B------:R-:W-:Y:S01]  /*02a0*/  IMAD.HI.U32 R4, R5, R7, R4 ;  /* 0x0000000705047227 */ /* 0x000fe200078e0004 */
[----:B------:R-:W-:-:S05]  /*02b0*/  MOV R5, R8 ;  /* 0x0000000800057202 */ /* 0x000fca0000000f00 */
[----:B------:R-:W-:Y:S02]  /*02c0*/  @P0 VIADD R20, R20, 0x1 ;  /* 0x0000000114140836 */ /* 0x000fe40000000000 */
[----:B------:R-:W-:-:S04]  /*02d0*/  IMAD.HI.U32 R21, R4, R5, RZ ;  /* 0x0000000504157227 */ /* 0x000fc800078e00ff */
[----:B------:R-:W-:Y:S01]  /*02e0*/  @!P1 IMAD.MOV R20, RZ, RZ, -R20 ;  /* 0x000000ffff149224 */ /* 0x000fe200078e0a14 */
[----:B------:R-:W-:Y:S02]  /*02f0*/  @!P2 LOP3.LUT R20, RZ, R2, RZ, 0x33, !PT ;  /* 0x00000002ff14a212 */ /* 0x000fe400078e33ff */
[----:B------:R-:W-:Y:S01]  /*0300*/  ISETP.GE.AND P1, PT, R6, RZ, PT ;  /* 0x000000ff0600720c */ /* 0x000fe20003f26270 */
[----:B------:R-:W-:Y:S01]  /*0310*/  HFMA2 R6, -RZ, RZ, 0, 0 ;  /* 0x00000000ff067431 */ /* 0x000fe200000001ff */
[-C--:B------:R-:W-:Y:S02]  /*0320*/  IABS R7, R20.reuse ;  /* 0x0000001400077213 */ /* 0x080fe40000000000 */
[----:B------:R-:W-:-:S03]  /*0330*/  IABS R12, R20 ;  /* 0x00000014000c7213 */ /* 0x000fc60000000000 */
[----:B------:R-:W-:Y:S02]  /*0340*/  IMAD.MOV.U32 R4, RZ, RZ, R7 ;  /* 0x000000ffff047224 */ /* 0x000fe400078e0007 */
[----:B------:R-:W-:Y:S02]  /*0350*/  IMAD.MOV R7, RZ, RZ, -R21 ;  /* 0x000000ffff077224 */ /* 0x000fe400078e0a15 */
[----:B------:R-:W0:Y:S02]  /*0360*/  I2F.RP R8, R4 ;  /* 0x0000000400087306 */ /* 0x000e240000209400 */
[----:B------:R-:W-:-:S05]  /*0370*/  IMAD R5, R0, R7, R5 ;  /* 0x0000000700057224 */ /* 0x000fca00078e0205 */
[----:B------:R-:W-:Y:S01]  /*0380*/  ISETP.GT.U32.AND P2, PT, R0, R5, PT ;  /* 0x000000050000720c */ /* 0x000fe20003f44070 */
[----:B0-----:R-:W0:-:S12]  /*0390*/  MUFU.RCP R8, R8 ;  /* 0x0000000800087308 */ /* 0x001e180000001000 */
[-C--:B------:R-:W-:Y:S01]  /*03a0*/  @!P2 IADD3 R5, PT, PT, R5, -R0.reuse, RZ ;  /* 0x800000000505a210 */ /* 0x080fe20007ffe0ff */
[----:B------:R-:W-:Y:S01]  /*03b0*/  @!P2 VIADD R21, R21, 0x1 ;  /* 0x000000011515a836 */ /* 0x000fe20000000000 */
[----:B------:R-:W-:Y:S02]  /*03c0*/  ISETP.NE.AND P2, PT, R3, RZ, PT ;  /* 0x000000ff0300720c */ /* 0x000fe40003f45270 */
[----:B------:R-:W-:Y:S02]  /*03d0*/  ISETP.GE.U32.AND P0, PT, R5, R0, PT ;  /* 0x000000000500720c */ /* 0x000fe40003f06070 */
[----:B--2---:R-:W-:Y:S01]  /*03e0*/  LOP3.LUT R5, R10, UR4, RZ, 0xfc, !PT ;  /* 0x000000040a057c12 */ /* 0x004fe2000f8efcff */
[----:B------:R-:W1:Y:S03]  /*03f0*/  LDCU UR4, c[0x0][0x390] ;  /* 0x00007200ff0477ac */ /* 0x000e660008000800 */
[----:B------:R-:W-:Y:S01]  /*0400*/  IABS R10, R5 ;  /* 0x00000005000a7213 */ /* 0x000fe20000000000 */
[----:B0-----:R-:W-:-:S06]  /*0410*/  VIADD R7, R8, 0xffffffe ;  /* 0x0ffffffe08077836 */ /* 0x001fcc0000000000 */
[----:B------:R-:W-:Y:S01]  /*0420*/  @P0 IADD3 R21, PT, PT, R21, 0x1, RZ ;  /* 0x0000000115150810 */ /* 0x000fe20007ffe0ff */
[----:B------:R-:W0:Y:S04]  /*0430*/  F2I.FTZ.U32.TRUNC.NTZ R7, R7 ;  /* 0x0000000700077305 */ /* 0x000e28000021f000 */
[----:B------:R-:W-:Y:S01]  /*0440*/  @!P1 IMAD.MOV R21, RZ, RZ, -R21 ;  /* 0x000000ffff159224 */ /* 0x000fe200078e0a15 */
[----:B------:R-:W-:-:S04]  /*0450*/  @!P2 LOP3.LUT R21, RZ, R3, RZ, 0x33, !PT ;  /* 0x00000003ff15a212 */ /* 0x000fc800078e33ff */
[----:B------:R-:W-:-:S04]  /*0460*/  IABS R0, R21 ;  /* 0x0000001500007213 */ /* 0x000fc80000000000 */
[----:B------:R-:W2:Y:S01]  /*0470*/  I2F.RP R8, R0 ;  /* 0x0000000000087306 */ /* 0x000ea20000209400 */
[----:B0-----:R-:W-:-:S04]  /*0480*/  IMAD.MOV R13, RZ, RZ, -R7 ;  /* 0x000000ffff0d7224 */ /* 0x001fc800078e0a07 */
[----:B------:R-:W-:-:S04]  /*0490*/  IMAD R13, R13, R4, RZ ;  /* 0x000000040d0d7224 */ /* 0x000fc800078e02ff */
[----:B------:R-:W-:-:S04]  /*04a0*/  IMAD.HI.U32 R6, R7, R13, R6 ;  /* 0x0000000d07067227 */ /* 0x000fc800078e0006 */
[----:B------:R-:W-:Y:S01]  /*04b0*/  IMAD.MOV.U32 R7, RZ, RZ, R10 ;  /* 0x000000ffff077224 */ /* 0x000fe200078e000a */
[----:B--2---:R-:W0:Y:S01]  /*04c0*/  MUFU.RCP R8, R8 ;  /* 0x0000000800087308 */ /* 0x004e220000001000 */
[----:B------:R-:W-:Y:S02]  /*04d0*/  IMAD.MOV R10, RZ, RZ, -R12 ;  /* 0x000000ffff0a7224 */ /* 0x000fe400078e0a0c */
[----:B------:R-:W-:-:S04]  /*04e0*/  IMAD.HI.U32 R6, R6, R7, RZ ;  /* 0x0000000706067227 */ /* 0x000fc800078e00ff */
[----:B------:R-:W-:-:S05]  /*04f0*/  IMAD R7, R6, R10, R7 ;  /* 0x0000000a06077224 */ /* 0x000fca00078e0207 */
[----:B------:R-:W-:Y:S01]  /*0500*/  ISETP.GT.U32.AND P2, PT, R4, R7, PT ;  /* 0x000000070400720c */ /* 0x000fe20003f44070 */
[----:B0-----:R-:W-:-:S12]  /*0510*/  VIADD R10, R8, 0xffffffe ;  /* 0x0ffffffe080a7836 */ /* 0x001fd80000000000 */
[-C--:B------:R-:W-:Y:S01]  /*0520*/  @!P2 IADD3 R7, PT, PT, R7, -R4.reuse, RZ ;  /* 0x800000040707a210 */ /* 0x080fe20007ffe0ff */
[----:B------:R-:W-:Y:S01]  /*0530*/  @!P2 VIADD R6, R6, 0x1 ;  /* 0x000000010606a836 */ /* 0x000fe20000000000 */
[----:B------:R-:W-:Y:S02]  /*0540*/  ISETP.NE.AND P2, PT, R20, RZ, PT ;  /* 0x000000ff1400720c */ /* 0x000fe40003f45270 */
[----:B------:R-:W-:Y:S02]  /*0550*/  ISETP.GE.U32.AND P0, PT, R7, R4, PT ;  /* 0x000000040700720c */ /* 0x000fe40003f06070 */
[----:B------:R-:W-:Y:S01]  /*0560*/  LOP3.LUT R4, R5, R20, RZ, 0x3c, !PT ;  /* 0x0000001405047212 */ /* 0x000fe200078e3cff */
[----:B------:R-:W0:Y:S03]  /*0570*/  F2I.FTZ.U32.TRUNC.NTZ R7, R10 ;  /* 0x0000000a00077305 */ /* 0x000e26000021f000 */
[----:B------:R-:W-:-:S07]  /*0580*/  ISETP.GE.AND P1, PT, R4, RZ, PT ;  /* 0x000000ff0400720c */ /* 0x000fce0003f26270 */
[----:B------:R-:W-:-:S05]  /*0590*/  @P0 IADD3 R6, PT, PT, R6, 0x1, RZ ;  /* 0x0000000106060810 */ /* 0x000fca0007ffe0ff */
[----:B------:R-:W-:Y:S01]  /*05a0*/  IMAD.MOV.U32 R4, RZ, RZ, R6 ;  /* 0x000000ffff047224 */ /* 0x000fe200078e0006 */
[----:B------:R-:W-:Y:S01]  /*05b0*/  IABS R6, R21 ;  /* 0x0000001500067213 */ /* 0x000fe20000000000 */
[----:B0-----:R-:W-:-:S03]  /*05c0*/  IMAD.MOV R13, RZ, RZ, -R7 ;  /* 0x000000ffff0d7224 */ /* 0x001fc600078e0a07 */
[----:B------:R-:W-:Y:S01]  /*05d0*/  @!P1 IADD3 R4, PT, PT, -R4, RZ, RZ ;  /* 0x000000ff04049210 */ /* 0x000fe20007ffe1ff */
[----:B------:R-:W-:Y:S01]  /*05e0*/  IMAD.MOV R10, RZ, RZ, -R6 ;  /* 0x000000ffff0a7224 */ /* 0x000fe200078e0a06 */
[----:B------:R-:W-:Y:S01]  /*05f0*/  @!P2 LOP3.LUT R4, RZ, R20, RZ, 0x33, !PT ;  /* 0x00000014ff04a212 */ /* 0x000fe200078e33ff */
[----:B------:R-:W-:Y:S02]  /*0600*/  IMAD R13, R13, R0, RZ ;  /* 0x000000000d0d7224 */ /* 0x000fe400078e02ff */
[----:B------:R-:W-:Y:S01]  /*0610*/  IMAD.MOV.U32 R6, RZ, RZ, RZ ;  /* 0x000000ffff067224 */ /* 0x000fe200078e00ff */
[----:B------:R-:W-:-:S03]  /*0620*/  IABS R8, R4 ;  /* 0x0000000400087213 */ /* 0x000fc60000000000 */
[----:B------:R-:W-:Y:S01]  /*0630*/  IMAD.HI.U32 R6, R7, R13, R6 ;  /* 0x0000000d07067227 */ /* 0x000fe200078e0006 */
[----:B------:R-:W-:-:S03]  /*0640*/  MOV R7, R8 ;  /* 0x0000000800077202 */ /* 0x000fc60000000f00 */
[----:B------:R-:W-:Y:S02]  /*0650*/  IMAD.MOV.U32 R8, RZ, RZ, R10 ;  /* 0x000000ffff087224 */ /* 0x000fe400078e000a */
[----:B------:R-:W-:-:S04]  /*0660*/  IMAD.HI.U32 R19, R6, R7, RZ ;  /* 0x0000000706137227 */ /* 0x000fc800078e00ff */
[----:B------:R-:W-:-:S05]  /*0670*/  IMAD R7, R19, R8, R7 ;  /* 0x0000000813077224 */ /* 0x000fca00078e0207 */
[----:B------:R-:W-:-:S13]  /*0680*/  ISETP.GT.U32.AND P2, PT, R0, R7, PT ;  /* 0x000000070000720c */ /* 0x000fda0003f44070 */
[----:B------:R-:W-:Y:S01]  /*0690*/  @!P2 IMAD.IADD R7, R7, 0x1, -R0 ;  /* 0x000000010707a824 */ /* 0x000fe200078e0a00 */
[----:B------:R-:W-:Y:S02]  /*06a0*/  @!P2 IADD3 R19, PT, PT, R19, 0x1, RZ ;  /* 0x000000011313a810 */ /* 0x000fe40007ffe0ff */
[----:B------:R-:W-:Y:S02]  /*06b0*/  ISETP.NE.AND P2, PT, R21, RZ, PT ;  /* 0x000000ff1500720c */ /* 0x000fe40003f45270 */
[----:B------:R-:W-:Y:S02]  /*06c0*/  ISETP.GE.U32.AND P0, PT, R7, R0, PT ;  /* 0x000000000700720c */ /* 0x000fe40003f06070 */
[----:B------:R-:W-:-:S04]  /*06d0*/  LOP3.LUT R0, R4, R21, RZ, 0x3c, !PT ;  /* 0x0000001504007212 */ /* 0x000fc800078e3cff */
[----:B------:R-:W-:Y:S02]  /*06e0*/  ISETP.GE.AND P1, PT, R0, RZ, PT ;  /* 0x000000ff0000720c */ /* 0x000fe40003f26270 */
[----:B------:R-:W-:-:S05]  /*06f0*/  LOP3.LUT R0, R20, R21, RZ, 0xfc, !PT ;  /* 0x0000001514007212 */ /* 0x000fca00078efcff */
[----:B------:R-:W-:-:S06]  /*0700*/  @P0 VIADD R19, R19, 0x1 ;  /* 0x0000000113130836 */ /* 0x000fcc0000000000 */
        /* <DEDUP_REMOVED lines=14> */
[----:B--2---:R-:W-:-:S06]  /*07f0*/  IMAD.WIDE R12, R19, 0x4, R12 ;  /* 0x00000004130c7825 */ /* 0x004fcc00078e020c */
[----:B------:R-:W2:Y:S01]  /*0800*/  LDG.E R12, desc[UR6][R12.64] ;  /* 0x000000060c0c7981 */ /* 0x000ea2000c1e1900 */
[----:B---3--:R-:W-:-:S05]  /*0810*/  IMAD.WIDE R6, R19, 0x4, R6 ;  /* 0x0000000413067825 */ /* 0x008fca00078e0206 */
[----:B------:R-:W3:Y:S01]  /*0820*/  LDG.E R14, desc[UR6][R6.64] ;  /* 0x00000006060e7981 */ /* 0x000ee2000c1e1900 */
[----:B------:R-:W-:Y:S02]  /*0830*/  IMAD R18, R21, R18, R4 ;  /* 0x0000001215127224 */ /* 0x000fe400078e0204 */
[----:B------:R-:W-:Y:S02]  /*0840*/  IMAD R23, R20, R23, R5 ;  /* 0x0000001714177224 */ /* 0x000fe400078e0205 */
[----:B------:R-:W-:Y:S02]  /*0850*/  IMAD R4, R18, R3, 0x1 ;  /* 0x0000000112047424 */ /* 0x000fe400078e0203 */
[----:B-----5:R-:W-:-:S06]  /*0860*/  FADD R0, R16, -1 ;  /* 0xbf80000010007421 */ /* 0x020fcc0000000000 */
[----:B------:R-:W0:Y:S08]  /*0870*/  F2I.CEIL.NTZ R0, R0 ;  /* 0x0000000000007305 */ /* 0x000e30000020b100 */
[----:B--2---:R-:W1:Y:S08]  /*0880*/  F2I.FLOOR.NTZ R22, R12 ;  /* 0x0000000c00167305 */ /* 0x004e700000207100 */
[----:B---3--:R-:W2:Y:S01]  /*0890*/  F2I.FLOOR.NTZ R15, R14 ;  /* 0x0000000e000f7305 */ /* 0x008ea20000207100 */
[----:B0-----:R-:W-:Y:S01]  /*08a0*/  IADD3 R13, PT, PT, R4, R0, RZ ;  /* 0x00000000040d7210 */ /* 0x001fe20007ffe0ff */
[----:B-1----:R-:W-:-:S03]  /*08b0*/  IMAD R22, R23, R2, R22 ;  /* 0x0000000217167224 */ /* 0x002fc600078e0216 */
[----:B------:R-:W-:Y:S01]  /*08c0*/  ISETP.GE.AND P0, PT, R13, 0x1, PT ;  /* 0x000000010d00780c */ /* 0x000fe20003f06270 */
[----:B------:R-:W-:Y:S01]  /*08d0*/  VIADD R10, R22, 0x1 ;  /* 0x00000001160a7836 */ /* 0x000fe20000000000 */
[----:B--2---:R-:W-:-:S04]  /*08e0*/  IADD3 R12, PT, PT, R4, R15, RZ ;  /* 0x0000000f040c7210 */ /* 0x004fc80007ffe0ff */
[----:B------:R-:W-:Y:S02]  /*08f0*/  ISETP.GE.OR P0, PT, R10, R11, !P0 ;  /* 0x0000000b0a00720c */ /* 0x000fe40004706670 */
[----:B------:R-:W-:-:S04]  /*0900*/  ISETP.GE.AND P1, PT, R12, UR8, PT ;  /* 0x000000080c007c0c */ /* 0x000fc8000bf26270 */
[----:B------:R-:W-:-:S07]  /*0910*/  ISETP.GE.OR P1, PT, R10, R11, P1 ;  /* 0x0000000b0a00720c */ /* 0x000fce0000f26670 */
[----:B------:R-:W0:Y:S01]  /*0920*/  @!P0 LDC R25, c[0x0][0x3c0] ;  /* 0x0000f000ff198b82 */ /* 0x000e220000000800 */
[----:B------:R-:W-:-:S07]  /*0930*/  @!P0 IMAD R3, R18, R3, R0 ;  /* 0x0000000312038224 */ /* 0x000fce00078e0200 */
[----:B------:R-:W1:Y:S01]  /*0940*/  @!P1 LDC R8, c[0x0][0x3c0] ;  /* 0x0000f000ff089b82 */ /* 0x000e620000000800 */
[----:B------:R-:W-:-:S07]  /*0950*/  @!P0 VIMNMX.RELU R24, PT, PT, R9, R10, PT ;  /* 0x0000000a09188248 */ /* 0x000fce0003fe1100 */
[----:B------:R-:W2:Y:S01]  /*0960*/  @!P1 LDC.64 R4, c[0x0][0x3b8] ;  /* 0x0000ee00ff049b82 */ /* 0x000ea20000000a00 */
[----:B------:R-:W-:-:S07]  /*0970*/  @!P0 VIMNMX.RELU R17, PT, PT, R3, UR5, PT ;  /* 0x0000000503118c48 */ /* 0x000fce000bfe1100 */
[----:B------:R-:W3:Y:S01]  /*0980*/  @!P0 LDC.64 R6, c[0x0][0x3b8] ;  /* 0x0000ee00ff068b82 */ /* 0x000ee20000000a00 */
[----:B0-----:R-:W-:Y:S01]  /*0990*/  @!P0 IMAD R17, R17, R25, R24 ;  /* 0x0000001911118224 */ /* 0x001fe200078e0218 */
[----:B------:R-:W-:Y:S02]  /*09a0*/  @!P1 VIMNMX.RELU R24, PT, PT, R9, R10, PT ;  /* 0x0000000a09189248 */ /* 0x000fe40003fe1100 */
[----:B------:R-:W-:-:S04]  /*09b0*/  @!P1 VIMNMX.RELU R9, PT, PT, R12, UR5, PT ;  /* 0x000000050c099c48 */ /* 0x000fc8000bfe1100 */
[----:B------:R-:W0:Y:S01]  /*09c0*/  LDC.64 R2, c[0x0][0x380] ;  /* 0x0000e000ff027b82 */ /* 0x000e220000000a00 */
[----:B-1----:R-:W-:Y:S01]  /*09d0*/  @!P1 IMAD R9, R9, R8, R24 ;  /* 0x0000000809099224 */ /* 0x002fe200078e0218 */
[----:B------:R-:W-:Y:S01]  /*09e0*/  VIMNMX.RELU R24, PT, PT, R12, UR8, PT ;  /* 0x000000080c187c48 */ /* 0x000fe2000bfe1100 */
[----:B------:R-:W-:Y:S02]  /*09f0*/  IMAD R18, R20, R18, R23 ;  /* 0x0000001214127224 */ /* 0x000fe400078e0217 */
[----:B--2---:R-:W-:-:S04]  /*0a00*/  @!P1 IMAD.WIDE R8, R9, 0x4, R4 ;  /* 0x0000000409089825 */ /* 0x004fc800078e0204 */
[-C--:B------:R-:W-:Y:S01]  /*0a10*/  IMAD R4, R24, R11.reuse, R24 ;  /* 0x0000000b18047224 */ /* 0x080fe200078e0218 */
[----:B------:R-:W-:Y:S01]  /*0a20*/  VIADDMNMX.RELU R24, R22, 0x2, R11, PT ;  /* 0x0000000216187846 */ /* 0x000fe2000380110b */
[----:B---3--:R-:W-:Y:S01]  /*0a30*/  @!P0 IMAD.WIDE R6, R17, 0x4, R6 ;  /* 0x0000000411068825 */ /* 0x008fe200078e0206 */
[----:B------:R-:W-:-:S03]  /*0a40*/  VIMNMX.RELU R23, PT, PT, R10, R11, PT ;  /* 0x0000000b0a177248 */ /* 0x000fc60003fe1100 */
[----:B------:R-:W-:Y:S01]  /*0a50*/  IMAD.MOV.U32 R17, RZ, RZ, RZ ;  /* 0x000000ffff117224 */ /* 0x000fe200078e00ff */
[----:B------:R-:W-:Y:S01]  /*0a60*/  VIMNMX.RELU R26, PT, PT, R13, UR8, PT ;  /* 0x000000080d1a7c48 */ /* 0x000fe2000bfe1100 */
[C---:B------:R-:W-:Y:S01]  /*0a70*/  IMAD.IADD R5, R4.reuse, 0x1, R24 ;  /* 0x0000000104057824 */ /* 0x040fe200078e0218 */
[----:B------:R-:W-:Y:S02]  /*0a80*/  MOV R22, RZ ;  /* 0x000000ff00167202 */ /* 0x000fe40000000f00 */
[----:B------:R-:W-:Y:S01]  /*0a90*/  IADD3 R27, PT, PT, R4, R23, RZ ;  /* 0x00000017041b7210 */ /* 0x000fe20007ffe0ff */
[----:B------:R1:W2:Y:S01]  /*0aa0*/  @!P0 LDG.E R17, desc[UR6][R6.64] ;  /* 0x0000000606118981 */ /* 0x0002a2000c1e1900 */
[----:B------:R-:W-:Y:S02]  /*0ab0*/  IMAD R25, R26, R11, R26 ;  /* 0x0000000b1a197224 */ /* 0x000fe400078e021a */
[----:B0-----:R-:W-:Y:S01]  /*0ac0*/  IMAD.WIDE R4, R5, 0x4, R2 ;  /* 0x0000000405047825 */ /* 0x001fe200078e0202 */
[----:B------:R4:W3:Y:S03]  /*0ad0*/  @!P1 LDG.E R22, desc[UR6][R8.64] ;  /* 0x0000000608169981 */ /* 0x0008e6000c1e1900 */
[----:B------:R-:W-:-:S02]  /*0ae0*/  IMAD R20, R21, R20, RZ ;  /* 0x0000001415147224 */ /* 0x000fc400078e02ff */
[----:B------:R-:W-:Y:S01]  /*0af0*/  IMAD.IADD R21, R24, 0x1, R25 ;  /* 0x0000000118157824 */ /* 0x000fe200078e0219 */
[----:B------:R-:W5:Y:S01]  /*0b00*/  LDG.E R4, desc[UR6][R4.64] ;  /* 0x0000000604047981 */ /* 0x000f62000c1e1900 */
[----:B-1----:R-:W-:Y:S01]  /*0b10*/  IMAD.WIDE R6, R27, 0x4, R2 ;  /* 0x000000041b067825 */ /* 0x002fe200078e0202 */
[----:B------:R-:W-:-:S03]  /*0b20*/  IADD3 R23, PT, PT, R23, R25, RZ ;  /* 0x0000001917177210 */ /* 0x000fc60007ffe0ff */
[----:B------:R-:W-:Y:S02]  /*0b30*/  IMAD R27, R19, R20, RZ ;  /* 0x00000014131b7224 */ /* 0x000fe400078e02ff */
[----:B------:R-:W-:Y:S01]  /*0b40*/  IMAD.WIDE R20, R21, 0x4, R2 ;  /* 0x0000000415147825 */ /* 0x000fe200078e0202 */
[----:B------:R0:W5:Y:S02]  /*0b50*/  LDG.E R6, desc[UR6][R6.64] ;  /* 0x0000000606067981 */ /* 0x000164000c1e1900 */
        /* <DEDUP_REMOVED lines=9> */
[----:B0-----:R-:W-:Y:S02]  /*0bf0*/  I2FP.F32.S32 R7, R0 ;  /* 0x0000000000077245 */ /* 0x001fe40000201400 */
        /* <DEDUP_REMOVED lines=8> */
[----:B------:R-:W-:-:S04]  /*0c80*/  ISETP.GE.AND P0, PT, R10, R11, PT ;  /* 0x0000000b0a00720c */ /* 0x000fc80003f06270 */
[----:B------:R-:W-:Y:S01]  /*0c90*/  ISETP.GT.AND P0, PT, R10, RZ, !P0 ;  /* 0x000000ff0a00720c */ /* 0x000fe20004704270 */
[----:B--2---:R-:W-:-:S04]  /*0ca0*/  FFMA R17, R0, R17, RZ ;  /* 0x0000001100117223 */ /* 0x004fc800000000ff */
[----:B---3--:R-:W-:-:S04]  /*0cb0*/  FFMA R17, R12, R22, R17 ;  /* 0x000000160c117223 */ /* 0x008fc80000000011 */
[----:B-----5:R-:W-:Y:S01]  /*0cc0*/  FADD R17, R17, R4 ;  /* 0x0000000411117221 */ /* 0x020fe20000000000 */
[----:B------:R-:W-:-:S03]  /*0cd0*/  SEL R0, RZ, 0x1, !P0 ;  /* 0x00000001ff007807 */ /* 0x000fc60004000000 */
[----:B------:R-:W-:Y:S01]  /*0ce0*/  FADD R17, R17, -R6 ;  /* 0x8000000611117221 */ /* 0x000fe20000000000 */
[----:B-1----:R-:W-:-:S03]  /*0cf0*/  I2FP.F32.U32 R3, R0 ;  /* 0x0000000000037245 */ /* 0x002fc60000201000 */
[----:B------:R-:W-:-:S04]  /*0d00*/  FADD R17, R17, -R20 ;  /* 0x8000001411117221 */ /* 0x000fc80000000000 */
[----:B------:R-:W-:-:S04]  /*0d10*/  FADD R2, R17, R2 ;  /* 0x0000000211027221 */ /* 0x000fc80000000000 */
[----:B------:R-:W-:-:S04]  /*0d20*/  FMUL R2, R2, R3 ;  /* 0x0000000302027220 */ /* 0x000fc80000400000 */
[----:B----4-:R-:W-:-:S05]  /*0d30*/  FMUL R5, R2, R5 ;  /* 0x0000000502057220 */ /* 0x010fca0000400000 */
[----:B------:R-:W-:Y:S01]  /*0d40*/  STG.E desc[UR6][R8.64], R5 ;  /* 0x0000000508007986 */ /* 0x000fe2000c101906 */
[----:B------:R-:W-:Y:S05]  /*0d50*/  EXIT ;  /* 0x000000000000794d */ /* 0x000fea0003800000 */
.L_x_11:
        /* <DEDUP_REMOVED lines=10> */
.L_x_65:


//--------------------- .text.xMinDeltaIntegralFracKernel --------------------------
	.section	.text.xMinDeltaIntegralFracKernel,"ax",@progbits
	.align	128
        .global         xMinDeltaIntegralFracKernel
        .type           xMinDeltaIntegralFracKernel,@function
        .size           xMinDeltaIntegralFracKernel,(.L_x_66 - xMinDeltaIntegralFracKernel)
        .other          xMinDeltaIntegralFracKernel,@"STO_CUDA_ENTRY STV_DEFAULT"
xMinDeltaIntegralFracKernel:
.text.xMinDeltaIntegralFracKernel:
[----:B------:R-:W-:Y:S08]  /*0000*/  LDC R1, c[0x0][0x37c] ;  /* 0x0000df00ff017b82 */ /* 0x000ff00000000800 */
[----:B------:R-:W0:Y:S01]  /*0010*/  LDC R3, c[0x0][0x3c8] ;  /* 0x0000f200ff037b82 */ /* 0x000e220000000800 */
[----:B------:R-:W1:Y:S01]  /*0020*/  LDCU UR10, c[0x0][0x398] ;  /* 0x00007300ff0a77ac */ /* 0x000e620008000800 */
[----:B------:R-:W2:Y:S01]  /*0030*/  S2R R11, SR_TID.X ;  /* 0x00000000000b7919 */ /* 0x000ea20000002100 */
[----:B------:R-:W3:Y:S05]  /*0040*/  LDCU UR7, c[0x0][0x394] ;  /* 0x00007280ff0777ac */ /* 0x000eea0008000800 */
[----:B------:R-:W4:Y:S08]  /*0050*/  LDC R2, c[0x0][0x3c4] ;  /* 0x0000f100ff027b82 */ /* 0x000f300000000800 */
[----:B------:R-:W5:Y:S01]  /*0060*/  S2UR UR4, SR_CTAID.X ;  /* 0x00000000000479c3 */ /* 0x000f620000002500 */
[----:B-1----:R-:W-:-:S02]  /*0070*/  UIADD3 UR6, UPT, UPT, UR10, -0x1, URZ ;  /* 0xffffffff0a067890 */ /* 0x002fc4000fffe0ff */
[----:B---3--:R-:W-:Y:S01]  /*0080*/  UIADD3 UR5, UPT, UPT, UR7, -0x1, URZ ;  /* 0xffffffff07057890 */ /* 0x008fe2000fffe0ff */
[----:B0-----:R-:W-:-:S03]  /*0090*/  IABS R10, R3 ;  /* 0x00000003000a7213 */ /* 0x001fc60000000000 */
[----:B------:R-:W-:Y:S01]  /*00a0*/  IADD3 R8, PT, PT, R3, UR6, RZ ;  /* 0x0000000603087c10 */ /* 0x000fe2000fffe0ff */
[----:B------:R-:W0:Y:S03]  /*00b0*/  I2F.RP R6, R10 ;  /* 0x0000000a00067306 */ /* 0x000e260000209400 */
[----:B------:R-:W-:Y:S02]  /*00c0*/  IABS R9, R8 ;  /* 0x0000000800097213 */ /* 0x000fe40000000000 */
[----:B----4-:R-:W-:Y:S02]  /*00d0*/  IABS R0, R2 ;  /* 0x0000000200007213 */ /* 0x010fe40000000000 */
[----:B------:R-:W-:-:S04]  /*00e0*/  LOP3.LUT R8, R8, R3, RZ, 0x3c, !PT ;  /* 0x0000000308087212 */ /* 0x000fc800078e3cff */
[----:B------:R-:W-:Y:S01]  /*00f0*/  ISETP.GE.AND P1, PT, R8, RZ, PT ;  /* 0x000000ff0800720c */ /* 0x000fe20003f26270 */
[----:B-----5:R-:W-:Y:S01]  /*0100*/  USHF.L.U32 UR4, UR4, 0xa, URZ ;  /* 0x0000000a04047899 */ /* 0x020fe200080006ff */
[----:B0-----:R-:W0:Y:S02]  /*0110*/  MUFU.RCP R6, R6 ;  /* 0x0000000600067308 */ /* 0x001e240000001000 */
[----:B0-----:R-:W-:-:S06]  /*0120*/  VIADD R4, R6, 0xffffffe ;  /* 0x0ffffffe06047836 */ /* 0x001fcc0000000000 */
[----:B------:R-:W0:Y:S08]  /*0130*/  I2F.RP R6, R0 ;  /* 0x0000000000067306 */ /* 0x000e300000209400 */
[----:B------:R1:W3:Y:S08]  /*0140*/  F2I.FTZ.U32.TRUNC.NTZ R5, R4 ;  /* 0x0000000400057305 */ /* 0x0002f0000021f000 */
[----:B0-----:R-:W0:Y:S01]  /*0150*/  MUFU.RCP R6, R6 ;  /* 0x0000000600067308 */ /* 0x001e220000001000 */
[----:B-1----:R-:W-:-:S02]  /*0160*/  IMAD.MOV.U32 R4, RZ, RZ, RZ ;  /* 0x000000ffff047224 */ /* 0x002fc400078e00ff */
[----:B---3--:R-:W-:-:S04]  /*0170*/  IMAD.MOV R7, RZ, RZ, -R5 ;  /* 0x000000ffff077224 */ /* 0x008fc800078e0a05 */
[----:B------:R-:W-:-:S04]  /*0180*/  IMAD R7, R7, R10, RZ ;  /* 0x0000000a07077224 */ /* 0x000fc800078e02ff */
[----:B------:R-:W-:-:S06]  /*0190*/  IMAD.HI.U32 R4, R5, R7, R4 ;  /* 0x0000000705047227 */ /* 0x000fcc00078e0004 */
[----:B------:R-:W-:-:S04]  /*01a0*/  IMAD.HI.U32 R7, R4, R9, RZ ;  /* 0x0000000904077227 */ /* 0x000fc800078e00ff */
[----:B------:R-:W-:-:S04]  /*01b0*/  IMAD.MOV R4, RZ, RZ, -R7 ;  /* 0x000000ffff047224 */ /* 0x000fc800078e0a07 */
[----:B------:R-:W-:Y:S01]  /*01c0*/  IMAD R9, R10, R4, R9 ;  /* 0x000000040a097224 */ /* 0x000fe200078e0209 */
[----:B0-----:R-:W-:-:S04]  /*01d0*/  IADD3 R4, PT, PT, R6, 0xffffffe, RZ ;  /* 0x0ffffffe06047810 */ /* 0x001fc80007ffe0ff */
[----:B------:R-:W-:Y:S01]  /*01e0*/  ISETP.GT.U32.AND P2, PT, R10, R9, PT ;  /* 0x000000090a00720c */ /* 0x000fe20003f44070 */
[----:B------:R0:W1:Y:S02]  /*01f0*/  F2I.FTZ.U32.TRUNC.NTZ R5, R4 ;  /* 0x0000000400057305 */ /* 0x000064000021f000 */
[----:B0-----:R-:W-:-:S10]  /*0200*/  IMAD.MOV.U32 R4, RZ, RZ, RZ ;  /* 0x000000ffff047224 */ /* 0x001fd400078e00ff */
[----:B------:R-:W-:Y:S02]  /*0210*/  @!P2 IMAD.IADD R9, R9, 0x1, -R10 ;  /* 0x000000010909a824 */ /* 0x000fe400078e0a0a */
[----:B------:R-:W-:Y:S01]  /*0220*/  @!P2 VIADD R7, R7, 0x1 ;  /* 0x000000010707a836 */ /* 0x000fe20000000000 */
[----:B------:R-:W-:Y:S02]  /*0230*/  ISETP.NE.AND P2, PT, R3, RZ, PT ;  /* 0x000000ff0300720c */ /* 0x000fe40003f45270 */
[----:B------:R-:W-:Y:S02]  /*0240*/  ISETP.GE.U32.AND P0, PT, R9, R10, PT ;  /* 0x0000000a0900720c */ /* 0x000fe40003f06070 */
[----:B-1----:R-:W-:-:S05]  /*0250*/  IADD3 R9, PT, PT, RZ, -R5, RZ ;  /* 0x80000005ff097210 */ /* 0x002fca0007ffe0ff */
[----:B------:R-:W-:-:S04]  /*0260*/  IMAD R9, R9, R0, RZ ;  /* 0x0000000009097224 */ /* 0x000fc800078e02ff */
[----:B------:R-:W-:-:S04]  /*0270*/  IMAD.HI.U32 R4, R5, R9, R4 ;  /* 0x0000000905047227 */ /* 0x000fc800078e0004 */
[----:B------:R-:W-:-:S04]  /*0280*/  @P0 VIADD R7, R7, 0x1 ;  /* 0x0000000107070836 */ /* 0x000fc80000000000 */
[----:B------:R-:W-:Y:S01]  /*0290*/  IMAD.MOV.U32 R6, RZ, RZ, R7 ;  /* 0x000000ffff067224 */ /* 0x000fe200078e0007 */
[----:B------:R-:W-:-:S03]  /*02a0*/  IADD3 R7, PT, PT, R2, UR5, RZ ;  /* 0x0000000502077c10 */ /* 0x000fc6000fffe0ff */
[----:B------:R-:W-:Y:S01]  /*02b0*/  @!P1 IMAD.MOV R6, RZ, RZ, -R6 ;  /* 0x000000ffff069224 */ /* 0x000fe200078e0a06 */
[----:B------:R-:W-:Y:S02]  /*02c0*/  IABS R8, R7 ;  /* 0x0000000700087213 */ /* 0x000fe40000000000 */
[----:B------:R-:W-:Y:S02]  /*02d0*/  @!P2 LOP3.LUT R6, RZ, R3, RZ, 0x33, !PT ;  /* 0x00000003ff06a212 */ /* 0x000fe400078e33ff */
[----:B------:R-:W-:Y:S02]  /*02e0*/  MOV R9, R8 ;  /* 0x0000000800097202 */ /* 0x000fe40000000f00 */
[----:B------:R-:W-:Y:S02]  /*02f0*/  IABS R8, R6 ;  /* 0x0000000600087213 */ /* 0x000fe40000000000 */
[----:B------:R-:W-:Y:S01]  /*0300*/  LOP3.LUT R7, R7, R2, RZ, 0x3c, !PT ;  /* 0x0000000207077212 */ /* 0x000fe200078e3cff */
[----:B------:R-:W-:Y:S01]  /*0310*/  IMAD.HI.U32 R5, R4, R9, RZ ;  /* 0x0000000904057227 */ /* 0x000fe200078e00ff */
[----:B------:R-:W-:-:S02]  /*0320*/  IABS R13, R6 ;  /* 0x00000006000d7213 */ /* 0x000fc40000000000 */
[----:B------:R-:W-:Y:S01]  /*0330*/  ISETP.GE.AND P1, PT, R7, RZ, PT ;  /* 0x000000ff0700720c */ /* 0x000fe20003f26270 */
        /* <DEDUP_REMOVED lines=9> */
[----:B------:R-:W-:Y:S01]  /*03d0*/  ISETP.GE.U32.AND P0, PT, R9, R0, PT ;  /* 0x000000000900720c */ /* 0x000fe20003f06070 */
[----:B0-----:R-:W-:-:S04]  /*03e0*/  VIADD R8, R10, 0xffffffe ;  /* 0x0ffffffe0a087836 */ /* 0x001fc80000000000 */
[----:B------:R0:W1:Y:S08]  /*03f0*/  F2I.FTZ.U32.TRUNC.NTZ R9, R8 ;  /* 0x0000000800097305 */ /* 0x000070000021f000 */
[----:B------:R-:W-:-:S05]  /*0400*/  @P0 IADD3 R5, PT, PT, R5, 0x1, RZ ;  /* 0x0000000105050810 */ /* 0x000fca0007ffe0ff */
[----:B------:R-:W-:Y:S01]  /*0410*/  IMAD.MOV.U32 R7, RZ, RZ, R5 ;  /* 0x000000ffff077224 */ /* 0x000fe200078e0005 */
[----:B--2---:R-:W-:Y:S01]  /*0420*/  LOP3.LUT R5, R11, UR4, RZ, 0xfc, !PT ;  /* 0x000000040b057c12 */ /* 0x004fe2000f8efcff */
[----:B------:R-:W2:Y:S01]  /*0430*/  LDCU UR4, c[0x0][0x390] ;  /* 0x00007200ff0477ac */ /* 0x000ea20008000800 */
[----:B0-----:R-:W-:Y:S02]  /*0440*/  IMAD.MOV.U32 R8, RZ, RZ, RZ ;  /* 0x000000ffff087224 */ /* 0x001fe400078e00ff */
[----:B------:R-:W-:Y:S01]  /*0450*/  @!P1 IMAD.MOV R7, RZ, RZ, -R7 ;  /* 0x000000ffff079224 */ /* 0x000fe200078e0a07 */
[----:B------:R-:W-:Y:S02]  /*0460*/  @!P2 LOP3.LUT R7, RZ, R2, RZ, 0x33, !PT ;  /* 0x00000002ff07a212 */ /* 0x000fe400078e33ff */
[----:B------:R-:W-:Y:S02]  /*0470*/  IABS R12, R5 ;  /* 0x00000005000c7213 */ /* 0x000fe40000000000 */
[----:B-1----:R-:W-:-:S05]  /*0480*/  IADD3 R0, PT, PT, RZ, -R9, RZ ;  /* 0x80000009ff007210 */ /* 0x002fca0007ffe0ff */
[----:B------:R-:W-:Y:S01]  /*0490*/  IMAD.MOV.U32 R11, RZ, RZ, R0 ;  /* 0x000000ffff0b7224 */ /* 0x000fe200078e0000 */
[----:B------:R-:W-:-:S03]  /*04a0*/  IABS R0, R7 ;  /* 0x0000000700007213 */ /* 0x000fc60000000000 */
[----:B------:R-:W-:Y:S01]  /*04b0*/  IMAD R11, R11, R4, RZ ;  /* 0x000000040b0b7224 */ /* 0x000fe200078e02ff */
[----:B------:R-:W0:Y:S03]  /*04c0*/  I2F.RP R10, R0 ;  /* 0x00000000000a7306 */ /* 0x000e260000209400 */
[----:B------:R-:W-:Y:S01]  /*04d0*/  IMAD.HI.U32 R8, R9, R11, R8 ;  /* 0x0000000b09087227 */ /* 0x000fe200078e0008 */
[----:B------:R-:W-:-:S03]  /*04e0*/  MOV R9, R12 ;  /* 0x0000000c00097202 */ /* 0x000fc60000000f00 */
[----:B------:R-:W-:Y:S02]  /*04f0*/  IMAD.MOV R11, RZ, RZ, -R13 ;  /* 0x000000ffff0b7224 */ /* 0x000fe400078e0a0d */
[----:B------:R-:W-:-:S04]  /*0500*/  IMAD.HI.U32 R8, R8, R9, RZ ;  /* 0x0000000908087227 */ /* 0x000fc800078e00ff */
[----:B------:R-:W-:Y:S01]  /*0510*/  IMAD R9, R8, R11, R9 ;  /* 0x0000000b08097224 */ /* 0x000fe200078e0209 */
[----:B0-----:R-:W0:Y:S04]  /*0520*/  MUFU.RCP R10, R10 ;  /* 0x0000000a000a7308 */ /* 0x001e280000001000 */
[----:B------:R-:W-:-:S13]  /*0530*/  ISETP.GT.U32.AND P2, PT, R4, R9, PT ;  /* 0x000000090400720c */ /* 0x000fda0003f44070 */
[----:B------:R-:W-:Y:S01]  /*0540*/  @!P2 IMAD.IADD R9, R9, 0x1, -R4 ;  /* 0x000000010909a824 */ /* 0x000fe200078e0a04 */
[----:B0-----:R-:W-:Y:S01]  /*0550*/  IADD3 R11, PT, PT, R10, 0xffffffe, RZ ;  /* 0x0ffffffe0a0b7810 */ /* 0x001fe20007ffe0ff */
[----:B------:R-:W-:Y:S01]  /*0560*/  @!P2 VIADD R8, R8, 0x1 ;  /* 0x000000010808a836 */ /* 0x000fe20000000000 */
[----:B------:R-:W-:Y:S02]  /*0570*/  ISETP.NE.AND P2, PT, R6, RZ, PT ;  /* 0x000000ff0600720c */ /* 0x000fe40003f45270 */
[----:B------:R-:W-:Y:S02]  /*0580*/  ISETP.GE.U32.AND P0, PT, R9, R4, PT ;  /* 0x000000040900720c */ /* 0x000fe40003f06070 */
[----:B------:R-:W-:Y:S01]  /*0590*/  LOP3.LUT R4, R5, R6, RZ, 0x3c, !PT ;  /* 0x0000000605047212 */ /* 0x000fe200078e3cff */
[----:B------:R-:W0:Y:S03]  /*05a0*/  F2I.FTZ.U32.TRUNC.NTZ R9, R11 ;  /* 0x0000000b00097305 */ /* 0x000e26000021f000 */
[----:B------:R-:W-:-:S07]  /*05b0*/  ISETP.GE.AND P1, PT, R4, RZ, PT ;  /* 0x000000ff0400720c */ /* 0x000fce0003f26270 */
[----:B------:R-:W-:-:S05]  /*05c0*/  @P0 VIADD R8, R8, 0x1 ;  /* 0x0000000108080836 */ /* 0x000fca0000000000 */
[----:B------:R-:W-:Y:S01]  /*05d0*/  MOV R4, R8 ;  /* 0x0000000800047202 */ /* 0x000fe20000000f00 */
[----:B0-----:R-:W-:Y:S01]  /*05e0*/  IMAD.MOV R13, RZ, RZ, -R9 ;  /* 0x000000ffff0d7224 */ /* 0x001fe200078e0a09 */
[----:B------:R-:W-:-:S03]  /*05f0*/  IABS R8, R7 ;  /* 0x0000000700087213 */ /* 0x000fc60000000000 */
[----:B------:R-:W-:Y:S01]  /*0600*/  @!P1 IMAD.MOV R4, RZ, RZ, -R4 ;  /* 0x000000ffff049224 */ /* 0x000fe200078e0a04 */
[----:B------:R-:W-:Y:S01]  /*0610*/  @!P2 LOP3.LUT R4, RZ, R6, RZ, 0x33, !PT ;  /* 0x00000006ff04a212 */ /* 0x000fe200078e33ff */
[----:B------:R-:W-:Y:S01]  /*0620*/  IMAD R11, R13, R0, RZ ;  /* 0x000000000d0b7224 */ /* 0x000fe200078e02ff */
[----:B------:R-:W-:Y:S01]  /*0630*/  IADD3 R12, PT, PT, RZ, -R8, RZ ;  /* 0x80000008ff0c7210 */ /* 0x000fe20007ffe0ff */
        /* <DEDUP_REMOVED lines=8> */
[-C--:B------:R-:W-:Y:S01]  /*06c0*/  @!P2 IADD3 R9, PT, PT, R9, -R0.reuse, RZ ;  /* 0x800000000909a210 */ /* 0x080fe20007ffe0ff */
        /* <DEDUP_REMOVED lines=9> */
[----:B--2---:R-:W-:-:S04]  /*0760*/  ISETP.GE.AND P0, PT, R18, UR4, PT ;  /* 0x0000000412007c0c */ /* 0x004fc8000bf06270 */
        /* <DEDUP_REMOVED lines=12> */
[----:B------:R0:W2:Y:S01]  /*0830*/  LDG.E R0, desc[UR8][R14.64] ;  /* 0x000000080e007981 */ /* 0x0000a2000c1e1900 */
[----:B---3--:R-:W-:-:S06]  /*0840*/  IMAD.WIDE R8, R18, 0x4, R8 ;  /* 0x0000000412087825 */ /* 0x008fcc00078e0208 */
[----:B------:R-:W3:Y:S01]  /*0850*/  LDG.E R9, desc[UR8][R8.64] ;  /* 0x0000000808097981 */ /* 0x000ee2000c1e1900 */
[----:B------:R-:W-:Y:S02]  /*0860*/  IMAD R19, R7, R19, R4 ;  /* 0x0000001307137224 */ /* 0x000fe400078e0204 */
[----:B0-----:R-:W-:Y:S02]  /*0870*/  IMAD R14, R6, R17, R5 ;  /* 0x00000011060e7224 */ /* 0x001fe400078e0205 */
[----:B-----5:R-:W-:-:S06]  /*0880*/  FADD R16, R12, -1 ;  /* 0xbf8000000c107421 */ /* 0x020fcc0000000000 */
[----:B------:R-:W0:Y:S01]  /*0890*/  F2I.CEIL.NTZ R16, R16 ;  /* 0x0000001000107305 */ /* 0x000e22000020b100 */
[----:B--2---:R-:W-:-:S07]  /*08a0*/  FADD R10, R0, -1 ;  /* 0xbf800000000a7421 */ /* 0x004fce0000000000 */
[----:B------:R-:W1:Y:S08]  /*08b0*/  F2I.CEIL.NTZ R10, R10 ;  /* 0x0000000a000a7305 */ /* 0x000e70000020b100 */
[----:B---3--:R-:W2:Y:S01]  /*08c0*/  F2I.FLOOR.NTZ R11, R9 ;  /* 0x00000009000b7305 */ /* 0x008ea20000207100 */
[----:B0-----:R-:W-:Y:S02]  /*08d0*/  IMAD R15, R19, R2, R16 ;  /* 0x00000002130f7224 */ /* 0x001fe400078e0210 */
[----:B------:R-:W-:-:S03]  /*08e0*/  IMAD R12, R14, R3, 0x1 ;  /* 0x000000010e0c7424 */ /* 0x000fc600078e0203 */
[----:B------:R-:W-:Y:S01]  /*08f0*/  IADD3 R8, PT, PT, R15, 0x1, RZ ;  /* 0x000000010f087810 */ /* 0x000fe20007ffe0ff */
[----:B-1----:R-:W-:-:S03]  /*0900*/  IMAD.IADD R13, R12, 0x1, R10 ;  /* 0x000000010c0d7824 */ /* 0x002fc600078e020a */
[----:B------:R-:W-:Y:S02]  /*0910*/  ISETP.GE.AND P0, PT, R8, 0x1, PT ;  /* 0x000000010800780c */ /* 0x000fe40003f06270 */
[----:B--2---:R-:W-:-:S04]  /*0920*/  IADD3 R12, PT, PT, R12, R11, RZ ;  /* 0x0000000b0c0c7210 */ /* 0x004fc80007ffe0ff */
[----:B------:R-:W-:Y:S02]  /*0930*/  ISETP.GE.OR P0, PT, R12, UR10, !P0 ;  /* 0x0000000a0c007c0c */ /* 0x000fe4000c706670 */
[----:B------:R-:W-:-:S04]  /*0940*/  VIMNMX R2, PT, PT, R13, R8, PT ;  /* 0x000000080d027248 */ /* 0x000fc80003fe0100 */
[----:B------:R-:W-:-:S07]  /*0950*/  ISETP.GE.AND P1, PT, R2, 0x1, PT ;  /* 0x000000010200780c */ /* 0x000fce0003f26270 */
[----:B------:R-:W0:Y:S08]  /*0960*/  @!P0 LDC R25, c[0x0][0x3c0] ;  /* 0x0000f000ff198b82 */ /* 0x000e300000000800 */
[----:B------:R-:W1:Y:S08]  /*0970*/  @!P0 LDC.64 R16, c[0x0][0x3b8] ;  /* 0x0000ee00ff108b82 */ /* 0x000e700000000a00 */
[----:B------:R-:W2:Y:S01]  /*0980*/  @P1 LDC R24, c[0x0][0x3c0] ;  /* 0x0000f000ff181b82 */ /* 0x000ea20000000800 */
[----:B------:R-:W-:-:S07]  /*0990*/  @P1 IMAD R20, R14, R3, R10 ;  /* 0x000000030e141224 */ /* 0x000fce00078e020a */
[----:B------:R-:W3:Y:S01]  /*09a0*/  @P1 LDC.64 R4, c[0x0][0x3b8] ;  /* 0x0000ee00ff041b82 */ /* 0x000ee20000000a00 */
[----:B------:R-:W-:Y:S02]  /*09b0*/  @!P0 VIMNMX.RELU R23, PT, PT, R15, UR5, PT ;  /* 0x000000050f178c48 */ /* 0x000fe4000bfe1100 */
[----:B------:R-:W-:-:S05]  /*09c0*/  @!P0 VIMNMX.RELU R22, PT, PT, R12, UR6, PT ;  /* 0x000000060c168c48 */ /* 0x000fca000bfe1100 */
[----:B------:R-:W5:Y:S01]  /*09d0*/  LDC.64 R2, c[0x0][0x380] ;  /* 0x0000e000ff027b82 */ /* 0x000f620000000a00 */
[----:B0-----:R-:W-:Y:S01]  /*09e0*/  @!P0 IMAD R23, R23, R25, R22 ;  /* 0x0000001917178224 */ /* 0x001fe200078e0216 */
[----:B------:R-:W-:Y:S02]  /*09f0*/  @P1 VIMNMX.RELU R21, PT, PT, R20, UR6, PT ;  /* 0x0000000614151c48 */ /* 0x000fe4000bfe1100 */
[----:B------:R-:W-:Y:S01]  /*0a00*/  @P1 VIMNMX.RELU R20, PT, PT, R15, UR5, PT ;  /* 0x000000050f141c48 */ /* 0x000fe2000bfe1100 */
[----:B-1----:R-:W-:Y:S01]  /*0a10*/  @!P0 IMAD.WIDE R16, R23, 0x4, R16 ;  /* 0x0000000417108825 */ /* 0x002fe200078e0210 */
[----:B------:R-:W-:Y:S02]  /*0a20*/  VIMNMX.RELU R22, PT, PT, R8, UR7, PT ;  /* 0x0000000708167c48 */ /* 0x000fe4000bfe1100 */
[----:B------:R-:W-:Y:S01]  /*0a30*/  VIMNMX.RELU R23, PT, PT, R15, UR7, PT ;  /* 0x000000070f177c48 */ /* 0x000fe2000bfe1100 */
[----:B--2---:R-:W-:Y:S01]  /*0a40*/  @P1 IMAD R21, R20, R24, R21 ;  /* 0x0000001814151224 */ /* 0x004fe200078e0215 */
[----:B------:R-:W-:Y:S01]  /*0a50*/  VIMNMX.RELU R20, PT, PT, R12, UR10, PT ;  /* 0x0000000a0c147c48 */ /* 0x000fe2000bfe1100 */
[----:B------:R-:W-:-:S02]  /*0a60*/  IMAD R14, R6, R19, R14 ;  /* 0x00000013060e7224 */ /* 0x000fc400078e020e */
[----:B------:R-:W-:Y:S02]  /*0a70*/  HFMA2 R19, -RZ, RZ, 0, 0 ;  /* 0x00000000ff137431 */ /* 0x000fe400000001ff */
[----:B------:R-:W-:Y:S02]  /*0a80*/  IMAD.MOV.U32 R15, RZ, RZ, RZ ;  /* 0x000000ffff0f7224 */ /* 0x000fe400078e00ff */
[----:B------:R-:W-:Y:S02]  /*0a90*/  IMAD R22, R22, UR10, R22 ;  /* 0x0000000a16167c24 */ /* 0x000fe4000f8e0216 */
[----:B------:R-:W-:Y:S02]  /*0aa0*/  IMAD R23, R23, UR10, R23 ;  /* 0x0000000a17177c24 */ /* 0x000fe4000f8e0217 */
[----:B---3--:R-:W-:Y:S01]  /*0ab0*/  @P1 IMAD.WIDE R4, R21, 0x4, R4 ;  /* 0x0000000415041825 */ /* 0x008fe200078e0204 */
[----:B------:R0:W2:Y:S03]  /*0ac0*/  @!P0 LDG.E R15, desc[UR8][R16.64] ;  /* 0x00000008100f8981 */ /* 0x0000a6000c1e1900 */
[----:B------:R-:W-:Y:S01]  /*0ad0*/  IMAD.IADD R21, R22, 0x1, R20 ;  /* 0x0000000116157824 */ /* 0x000fe200078e0214 */
[----:B------:R-:W-:Y:S01]  /*0ae0*/  IADD3 R27, PT, PT, R20, R23, RZ ;  /* 0x00000017141b7210 */ /* 0x000fe20007ffe0ff */
[----:B------:R-:W-:Y:S01]  /*0af0*/  IMAD R25, R7, R6, RZ ;  /* 0x0000000607197224 */ /* 0x000fe200078e02ff */
[----:B------:R-:W-:Y:S01]  /*0b00*/  VIMNMX.RELU R24, PT, PT, R13, UR10, PT ;  /* 0x0000000a0d187c48 */ /* 0x000fe2000bfe1100 */
[--C-:B-----5:R-:W-:Y:S01]  /*0b10*/  IMAD.WIDE R6, R21, 0x4, R2.reuse ;  /* 0x0000000415067825 */ /* 0x120fe200078e0202 */
[----:B------:R4:W3:Y:S03]  /*0b20*/  @P1 LDG.E R19, desc[UR8][R4.64] ;  /* 0x0000000804131981 */ /* 0x0008e6000c1e1900 */
[----:B------:R-:W-:Y:S01]  /*0b30*/  IMAD.WIDE R20, R27, 0x4, R2 ;  /* 0x000000041b147825 */ /* 0x000fe200078e0202 */
[----:B------:R-:W-:Y:S01]  /*0b40*/  IADD3 R23, PT, PT, R23, R24, RZ ;  /* 0x0000001817177210 */ /* 0x000fe20007ffe0ff */
[----:B------:R-:W5:Y:S02]  /*0b50*/  LDG.E R6, desc[UR8][R6.64] ;  /* 0x0000000806067981 */ /* 0x000f64000c1e1900 */
[----:B------:R-:W-:-:S02]  /*0b60*/  IMAD.IADD R27, R22, 0x1, R24 ;  /* 0x00000001161b7824 */ /* 0x000fc400078e0218 */
[----:B------:R-:W-:Y:S01]  /*0b70*/  IMAD R29, R18, R25, RZ ;  /* 0x00000019121d7224 */ /* 0x000fe200078e02ff */
[----:B------:R1:W5:Y:S01]  /*0b80*/  LDG.E R20, desc[UR8][R20.64] ;  /* 0x0000000814147981 */ /* 0x000362000c1e1900 */
[----:B0-----:R-:W-:-:S03]  /*0b90*/  IMAD.WIDE R16, R27, 0x4, R2 ;  /* 0x000000041b107825 */ /* 0x001fc600078e0202 */
        /* <DEDUP_REMOVED lines=9> */
[----:B-1----:R-:W-:Y:S02]  /*0c30*/  I2FP.F32.S32 R21, R10 ;  /* 0x0000000a00157245 */ /* 0x002fe40000201400 */
[----:B------:R-:W-:-:S03]  /*0c40*/  I2FP.F32.S32 R10, R11 ;  /* 0x0000000b000a7245 */ /* 0x000fc60000201400 */
[----:B------:R-:W-:Y:S01]  /*0c50*/  FADD R21, -R0, R21 ;  /* 0x0000001500157221 */ /* 0x000fe20000000100 */
[----:B------:R-:W-:Y:S01]  /*0c60*/  ISETP.GE.AND P0, PT, R12, 0x1, PT ;  /* 0x000000010c00780c */ /* 0x000fe20003f06270 */
[----:B------:R-:W-:Y:S01]  /*0c70*/  FADD R0, R9, -R10 ;  /* 0x8000000a09007221 */ /* 0x000fe20000000000 */
[----:B------:R-:W-:Y:S01]  /*0c80*/  ISETP.GE.AND P1, PT, R13, UR10, PT ;  /* 0x0000000a0d007c0c */ /* 0x000fe2000bf26270 */
[----:B------:R-:W-:-:S03]  /*0c90*/  FADD R9, R21, 1 ;  /* 0x3f80000015097421 */ /* 0x000fc60000000000 */
[----:B------:R-:W-:Y:S02]  /*0ca0*/  FSEL R0, R0, 1, P0 ;  /* 0x3f80000000007808 */ /* 0x000fe40000000000 */
[----:B------:R-:W-:Y:S02]  /*0cb0*/  FSEL R9, R9, 1, !P1 ;  /* 0x3f80000009097808 */ /* 0x000fe40004800000 */
[----:B------:R-:W-:-:S04]  /*0cc0*/  ISETP.GE.AND P0, PT, R8, UR7, PT ;  /* 0x0000000708007c0c */ /* 0x000fc8000bf06270 */
[----:B------:R-:W-:Y:S01]  /*0cd0*/  ISETP.GT.AND P0, PT, R8, RZ, !P0 ;  /* 0x000000ff0800720c */ /* 0x000fe20004704270 */
[----:B--2---:R-:W-:-:S04]  /*0ce0*/  FFMA R0, R0, R15, RZ ;  /* 0x0000000f00007223 */ /* 0x004fc800000000ff */
[----:B---3--:R-:W-:-:S04]  /*0cf0*/  FFMA R9, R9, R19, R0 ;  /* 0x0000001309097223 */ /* 0x008fc80000000000 */
[----:B-----5:R-:W-:Y:S01]  /*0d00*/  FADD R9, R9, R6 ;  /* 0x0000000609097221 */ /* 0x020fe20000000000 */
[----:B------:R-:W-:-:S03]  /*0d10*/  SEL R0, RZ, 0x1, !P0 ;  /* 0x00000001ff007807 */ /* 0x000fc60004000000 */
        /* <DEDUP_REMOVED lines=8> */
.L_x_12:
        /* <DEDUP_REMOVED lines=14> */
.L_x_66:


//--------------------- .text.xMaxDeltaIntegralFracKernel --------------------------
	.section	.text.xMaxDeltaIntegralFracKernel,"ax",@progbits
	.align	128
        .global         xMaxDeltaIntegralFracKernel
        .type           xMaxDeltaIntegralFracKernel,@function
        .size           xMaxDeltaIntegralFracKernel,(.L_x_67 - xMaxDeltaIntegralFracKernel)
        .other          xMaxDeltaIntegralFracKernel,@"STO_CUDA_ENTRY STV_DEFAULT"
xMaxDeltaIntegralFracKernel:
.text.xMaxDeltaIntegralFracKernel:
[----:B------:R-:W-:Y:S08]  /*0000*/  LDC R1, c[0x0][0x37c] ;  /* 0x0000df00ff017b82 */ /* 0x000ff00000000800 */
[----:B------:R-:W0:Y:S01]  /*0010*/  LDC R11, c[0x0][0x3c8] ;  /* 0x0000f200ff0b7b82 */ /* 0x000e220000000800 */
[----:B------:R-:W1:Y:S07]  /*0020*/  LDCU UR8, c[0x0][0x398] ;  /* 0x00007300ff0877ac */ /* 0x000e6e0008000800 */
[----:B------:R-:W2:Y:S08]  /*0030*/  LDC R2, c[0x0][0x3c4] ;  /* 0x0000f100ff027b82 */ /* 0x000eb00000000800 */
[----:B------:R-:W3:Y:S01]  /*0040*/  LDC R13, c[0x0][0x394] ;  /* 0x0000e500ff0d7b82 */ /* 0x000ee20000000800 */
[----:B-1----:R-:W-:Y:S01]  /*0050*/  UIADD3 UR5, UPT, UPT, UR8, -0x1, URZ ;  /* 0xffffffff08057890 */ /* 0x002fe2000fffe0ff */
[----:B0-----:R-:W-:-:S06]  /*0060*/  IABS R10, R11 ;  /* 0x0000000b000a7213 */ /* 0x001fcc0000000000 */
[----:B------:R-:W0:Y:S01]  /*0070*/  S2UR UR4, SR_CTAID.X ;  /* 0x00000000000479c3 */ /* 0x000e220000002500 */
[----:B------:R-:W-:Y:S01]  /*0080*/  IADD3 R6, PT, PT, R11, UR5, RZ ;  /* 0x000000050b067c10 */ /* 0x000fe2000fffe0ff */
[----:B------:R-:W1:Y:S03]  /*0090*/  I2F.RP R3, R10 ;  /* 0x0000000a00037306 */ /* 0x000e660000209400 */
[----:B------:R-:W-:Y:S02]  /*00a0*/  IABS R8, R6 ;  /* 0x0000000600087213 */ /* 0x000fe40000000000 */
[----:B--2---:R-:W-:Y:S02]  /*00b0*/  IABS R0, R2 ;  /* 0x0000000200007213 */ /* 0x004fe40000000000 */
[----:B------:R-:W-:-:S04]  /*00c0*/  LOP3.LUT R6, R6, R11, RZ, 0x3c, !PT ;  /* 0x0000000b06067212 */ /* 0x000fc800078e3cff */
[----:B------:R-:W-:Y:S01]  /*00d0*/  ISETP.GE.AND P1, PT, R6, RZ, PT ;  /* 0x000000ff0600720c */ /* 0x000fe20003f26270 */
[----:B-1----:R-:W1:Y:S01]  /*00e0*/  MUFU.RCP R3, R3 ;  /* 0x0000000300037308 */ /* 0x002e620000001000 */
[----:B0-----:R-:W-:Y:S01]  /*00f0*/  USHF.L.U32 UR4, UR4, 0xa, URZ ;  /* 0x0000000a04047899 */ /* 0x001fe200080006ff */
[----:B-1----:R-:W-:-:S06]  /*0100*/  VIADD R4, R3, 0xffffffe ;  /* 0x0ffffffe03047836 */ /* 0x002fcc0000000000 */
[----:B------:R-:W0:Y:S08]  /*0110*/  I2F.RP R3, R0 ;  /* 0x0000000000037306 */ /* 0x000e300000209400 */
[----:B------:R1:W2:Y:S08]  /*0120*/  F2I.FTZ.U32.TRUNC.NTZ R5, R4 ;  /* 0x0000000400057305 */ /* 0x0002b0000021f000 */
[----:B0-----:R-:W0:Y:S01]  /*0130*/  MUFU.RCP R3, R3 ;  /* 0x0000000300037308 */ /* 0x001e220000001000 */
[----:B-1----:R-:W-:-:S02]  /*0140*/  IMAD.MOV.U32 R4, RZ, RZ, RZ ;  /* 0x000000ffff047224 */ /* 0x002fc400078e00ff */
[----:B--2---:R-:W-:-:S04]  /*0150*/  IMAD.MOV R7, RZ, RZ, -R5 ;  /* 0x000000ffff077224 */ /* 0x004fc800078e0a05 */
[----:B------:R-:W-:-:S04]  /*0160*/  IMAD R7, R7, R10, RZ ;  /* 0x0000000a07077224 */ /* 0x000fc800078e02ff */
[----:B------:R-:W-:-:S04]  /*0170*/  IMAD.HI.U32 R4, R5, R7, R4 ;  /* 0x0000000705047227 */ /* 0x000fc800078e0004 */
[----:B------:R-:W-:-:S04]  /*0180*/  IMAD.MOV.U32 R7, RZ, RZ, R8 ;  /* 0x000000ffff077224 */ /* 0x000fc800078e0008 */
[----:B------:R-:W-:-:S05]  /*0190*/  IMAD.HI.U32 R8, R4, R7, RZ ;  /* 0x0000000704087227 */ /* 0x000fca00078e00ff */
[----:B------:R-:W-:-:S05]  /*01a0*/  IADD3 R4, PT, PT, -R8, RZ, RZ ;  /* 0x000000ff08047210 */ /* 0x000fca0007ffe1ff */
[C---:B------:R-:W-:Y:S02]  /*01b0*/  IMAD R7, R10.reuse, R4, R7 ;  /* 0x000000040a077224 */ /* 0x040fe400078e0207 */
[----:B0-----:R-:W-:Y:S01]  /*01c0*/  VIADD R4, R3, 0xffffffe ;  /* 0x0ffffffe03047836 */ /* 0x001fe20000000000 */
[----:B---3--:R-:W-:Y:S02]  /*01d0*/  IADD3 R3, PT, PT, R13, -0x1, RZ ;  /* 0xffffffff0d037810 */ /* 0x008fe40007ffe0ff */
[----:B------:R-:W-:Y:S01]  /*01e0*/  ISETP.GT.U32.AND P2, PT, R10, R7, PT ;  /* 0x000000070a00720c */ /* 0x000fe20003f44070 */
[----:B------:R0:W1:Y:S02]  /*01f0*/  F2I.FTZ.U32.TRUNC.NTZ R5, R4 ;  /* 0x0000000400057305 */ /* 0x000064000021f000 */
[----:B0-----:R-:W-:-:S10]  /*0200*/  HFMA2 R4, -RZ, RZ, 0, 0 ;  /* 0x00000000ff047431 */ /* 0x001fd400000001ff */
[----:B------:R-:W-:Y:S01]  /*0210*/  @!P2 IMAD.IADD R7, R7, 0x1, -R10 ;  /* 0x000000010707a824 */ /* 0x000fe200078e0a0a */
[----:B------:R-:W-:Y:S02]  /*0220*/  @!P2 IADD3 R8, PT, PT, R8, 0x1, RZ ;  /* 0x000000010808a810 */ /* 0x000fe40007ffe0ff */
[----:B------:R-:W-:Y:S01]  /*0230*/  ISETP.NE.AND P2, PT, R11, RZ, PT ;  /* 0x000000ff0b00720c */ /* 0x000fe20003f45270 */
[----:B-1----:R-:W-:Y:S01]  /*0240*/  IMAD.MOV R9, RZ, RZ, -R5 ;  /* 0x000000ffff097224 */ /* 0x002fe200078e0a05 */
[----:B------:R-:W-:Y:S01]  /*0250*/  ISETP.GE.U32.AND P0, PT, R7, R10, PT ;  /* 0x0000000a0700720c */ /* 0x000fe20003f06070 */
[----:B------:R-:W-:Y:S02]  /*0260*/  IMAD.IADD R7, R3, 0x1, R2 ;  /* 0x0000000103077824 */ /* 0x000fe400078e0202 */
[----:B------:R-:W-:-:S03]  /*0270*/  IMAD R9, R9, R0, RZ ;  /* 0x0000000009097224 */ /* 0x000fc600078e02ff */
[----:B------:R-:W-:Y:S01]  /*0280*/  IABS R6, R7 ;  /* 0x0000000700067213 */ /* 0x000fe20000000000 */
[----:B------:R-:W-:Y:S01]  /*0290*/  IMAD.HI.U32 R4, R5, R9, R4 ;  /* 0x0000000905047227 */ /* 0x000fe200078e0004 */
[----:B------:R-:W-:-:S03]  /*02a0*/  LOP3.LUT R7, R7, R2, RZ, 0x3c, !PT ;  /* 0x0000000207077212 */ /* 0x000fc600078e3cff */
[----:B------:R-:W-:Y:S02]  /*02b0*/  IMAD.MOV.U32 R5, RZ, RZ, R6 ;  /* 0x000000ffff057224 */ /* 0x000fe400078e0006 */
[----:B------:R-:W-:Y:S02]  /*02c0*/  @P0 VIADD R8, R8, 0x1 ;  /* 0x0000000108080836 */ /* 0x000fe40000000000 */
[----:B------:R-:W-:-:S04]  /*02d0*/  IMAD.HI.U32 R9, R4, R5, RZ ;  /* 0x0000000504097227 */ /* 0x000fc800078e00ff */
[----:B------:R-:W-:Y:S01]  /*02e0*/  @!P1 IMAD.MOV R8, RZ, RZ, -R8 ;  /* 0x000000ffff089224 */ /* 0x000fe200078e0a08 */
[----:B------:R-:W-:Y:S02]  /*02f0*/  @!P2 LOP3.LUT R8, RZ, R11, RZ, 0x33, !PT ;  /* 0x0000000bff08a212 */ /* 0x000fe400078e33ff */
[----:B------:R-:W-:Y:S02]  /*0300*/  IADD3 R10, PT, PT, -R9, RZ, RZ ;  /* 0x000000ff090a7210 */ /* 0x000fe40007ffe1ff */
[----:B------:R-:W-:Y:S02]  /*0310*/  IABS R6, R8 ;  /* 0x0000000800067213 */ /* 0x000fe40000000000 */
[----:B------:R-:W-:Y:S01]  /*0320*/  ISETP.GE.AND P1, PT, R7, RZ, PT ;  /* 0x000000ff0700720c */ /* 0x000fe20003f26270 */
[C---:B------:R-:W-:Y:S01]  /*0330*/  IMAD R5, R0.reuse, R10, R5 ;  /* 0x0000000a00057224 */ /* 0x040fe200078e0205 */
[----:B------:R-:W-:Y:S01]  /*0340*/  IABS R12, R8 ;  /* 0x00000008000c7213 */ /* 0x000fe20000000000 */
[----:B------:R-:W-:Y:S01]  /*0350*/  IMAD.MOV.U32 R4, RZ, RZ, R6 ;  /* 0x000000ffff047224 */ /* 0x000fe200078e0006 */
[----:B------:R-:W0:Y:S02]  /*0360*/  S2R R10, SR_TID.X ;  /* 0x00000000000a7919 */ /* 0x000e240000002100 */
[----:B------:R-:W-:Y:S01]  /*0370*/  ISETP.GT.U32.AND P2, PT, R0, R5, PT ;  /* 0x000000050000720c */ /* 0x000fe20003f44070 */
[----:B------:R-:W1:Y:S01]  /*0380*/  I2F.RP R6, R4 ;  /* 0x0000000400067306 */ /* 0x000e620000209400 */
[----:B------:R-:W-:-:S11]  /*0390*/  IADD3 R12, PT, PT, RZ, -R12, RZ ;  /* 0x8000000cff0c7210 */ /* 0x000fd60007ffe0ff */
[----:B------:R-:W-:Y:S01]  /*03a0*/  @!P2 IMAD.IADD R5, R5, 0x1, -R0 ;  /* 0x000000010505a824 */ /* 0x000fe200078e0a00 */
[----:B------:R-:W-:Y:S01]  /*03b0*/  @!P2 IADD3 R9, PT, PT, R9, 0x1, RZ ;  /* 0x000000010909a810 */ /* 0x000fe20007ffe0ff */
[----:B-1----:R-:W1:Y:S01]  /*03c0*/  MUFU.RCP R6, R6 ;  /* 0x0000000600067308 */ /* 0x002e620000001000 */
[----:B------:R-:W-:Y:S02]  /*03d0*/  ISETP.NE.AND P2, PT, R2, RZ, PT ;  /* 0x000000ff0200720c */ /* 0x000fe40003f45270 */
[----:B------:R-:W-:Y:S02]  /*03e0*/  ISETP.GE.U32.AND P0, PT, R5, R0, PT ;  /* 0x000000000500720c */ /* 0x000fe40003f06070 */
[----:B0-----:R-:W-:Y:S01]  /*03f0*/  LOP3.LUT R5, R10, UR4, RZ, 0xfc, !PT ;  /* 0x000000040a057c12 */ /* 0x001fe2000f8efcff */
[----:B------:R-:W0:Y:S10]  /*0400*/  LDCU UR4, c[0x0][0x390] ;  /* 0x00007200ff0477ac */ /* 0x000e340008000800 */
[----:B------:R-:W-:-:S02]  /*0410*/  @P0 VIADD R9, R9, 0x1 ;  /* 0x0000000109090836 */ /* 0x000fc40000000000 */
[----:B-1----:R-:W-:Y:S01]  /*0420*/  VIADD R14, R6, 0xffffffe ;  /* 0x0ffffffe060e7836 */ /* 0x002fe20000000000 */
[----:B------:R-:W-:Y:S01]  /*0430*/  IABS R0, R5 ;  /* 0x0000000500007213 */ /* 0x000fe20000000000 */
[----:B------:R-:W-:Y:S01]  /*0440*/  @!P1 IMAD.MOV R9, RZ, RZ, -R9 ;  /* 0x000000ffff099224 */ /* 0x000fe200078e0a09 */
[----:B------:R-:W-:Y:S01]  /*0450*/  @!P2 LOP3.LUT R9, RZ, R2, RZ, 0x33, !PT ;  /* 0x00000002ff09a212 */ /* 0x000fe200078e33ff */
[----:B------:R1:W2:Y:S03]  /*0460*/  F2I.FTZ.U32.TRUNC.NTZ R15, R14 ;  /* 0x0000000e000f7305 */ /* 0x0002a6000021f000 */
[----:B------:R-:W-:-:S05]  /*0470*/  IABS R6, R9 ;  /* 0x0000000900067213 */ /* 0x000fca0000000000 */
[----:B------:R-:W3:Y:S01]  /*0480*/  I2F.RP R10, R6 ;  /* 0x00000006000a7306 */ /* 0x000ee20000209400 */
[----:B-1----:R-:W-:Y:S01]  /*0490*/  IMAD.MOV.U32 R14, RZ, RZ, RZ ;  /* 0x000000ffff0e7224 */ /* 0x002fe200078e00ff */
[----:B--2---:R-:W-:-:S05]  /*04a0*/  IADD3 R7, PT, PT, RZ, -R15, RZ ;  /* 0x8000000fff077210 */ /* 0x004fca0007ffe0ff */
[----:B------:R-:W-:Y:S01]  /*04b0*/  IMAD R7, R7, R4, RZ ;  /* 0x0000000407077224 */ /* 0x000fe200078e02ff */
[----:B---3--:R-:W1:Y:S03]  /*04c0*/  MUFU.RCP R10, R10 ;  /* 0x0000000a000a7308 */ /* 0x008e660000001000 */
[----:B------:R-:W-:-:S04]  /*04d0*/  IMAD.HI.U32 R14, R15, R7, R14 ;  /* 0x000000070f0e7227 */ /* 0x000fc800078e000e */
[----:B------:R-:W-:-:S04]  /*04e0*/  IMAD.MOV.U32 R7, RZ, RZ, R0 ;  /* 0x000000ffff077224 */ /* 0x000fc800078e0000 */
[----:B------:R-:W-:-:S04]  /*04f0*/  IMAD.HI.U32 R0, R14, R7, RZ ;  /* 0x000000070e007227 */ /* 0x000fc800078e00ff */
[----:B------:R-:W-:Y:S02]  /*0500*/  IMAD R7, R0, R12, R7 ;  /* 0x0000000c00077224 */ /* 0x000fe400078e0207 */
[----:B-1----:R-:W-:-:S03]  /*0510*/  VIADD R14, R10, 0xffffffe ;  /* 0x0ffffffe0a0e7836 */ /* 0x002fc60000000000 */
[----:B------:R-:W-:Y:S02]  /*0520*/  ISETP.GT.U32.AND P2, PT, R4, R7, PT ;  /* 0x000000070400720c */ /* 0x000fe40003f44070 */
[----:B------:R-:W-:Y:S01]  /*0530*/  IABS R10, R9 ;  /* 0x00000009000a7213 */ /* 0x000fe20000000000 */
[----:B------:R1:W2:Y:S04]  /*0540*/  F2I.FTZ.U32.TRUNC.NTZ R15, R14 ;  /* 0x0000000e000f7305 */ /* 0x0002a8000021f000 */
[----:B------:R-:W-:Y:S02]  /*0550*/  IMAD.MOV R10, RZ, RZ, -R10 ;  /* 0x000000ffff0a7224 */ /* 0x000fe400078e0a0a */
[----:B-1----:R-:W-:-:S04]  /*0560*/  IMAD.MOV.U32 R14, RZ, RZ, RZ ;  /* 0x000000ffff0e7224 */ /* 0x002fc800078e00ff */
[----:B------:R-:W-:Y:S01]  /*0570*/  @!P2 IADD3 R0, PT, PT, R0, 0x1, RZ ;  /* 0x000000010000a810 */ /* 0x000fe20007ffe0ff */
[----:B------:R-:W-:Y:S01]  /*0580*/  @!P2 IMAD.IADD R7, R7, 0x1, -R4 ;  /* 0x000000010707a824 */ /* 0x000fe200078e0a04 */
[----:B------:R-:W-:-:S04]  /*0590*/  ISETP.NE.AND P2, PT, R8, RZ, PT ;  /* 0x000000ff0800720c */ /* 0x000fc80003f45270 */
[----:B------:R-:W-:Y:S01]  /*05a0*/  ISETP.GE.U32.AND P0, PT, R7, R4, PT ;  /* 0x000000040700720c */ /* 0x000fe20003f06070 */
[----:B--2---:R-:W-:Y:S01]  /*05b0*/  IMAD.MOV R7, RZ, RZ, -R15 ;  /* 0x000000ffff077224 */ /* 0x004fe200078e0a0f */
[----:B------:R-:W-:-:S03]  /*05c0*/  LOP3.LUT R4, R5, R8, RZ, 0x3c, !PT ;  /* 0x0000000805047212 */ /* 0x000fc600078e3cff */
[----:B------:R-:W-:Y:S01]  /*05d0*/  IMAD R7, R7, R6, RZ ;  /* 0x0000000607077224 */ /* 0x000fe200078e02ff */
[----:B------:R-:W-:-:S03]  /*05e0*/  ISETP.GE.AND P1, PT, R4, RZ, PT ;  /* 0x000000ff0400720c */ /* 0x000fc60003f26270 */
[----:B------:R-:W-:-:S04]  /*05f0*/  IMAD.HI.U32 R14, R15, R7, R14 ;  /* 0x000000070f0e7227 */ /* 0x000fc800078e000e */
[----:B------:R-:W-:-:S06]  /*0600*/  @P0 VIADD R0, R0, 0x1 ;  /* 0x0000000100000836 */ /* 0x000fcc0000000000 */
[----:B------:R-:W-:Y:S02]  /*0610*/  @!P1 IADD3 R0, PT, PT, -R0, RZ, RZ ;  /* 0x000000ff00009210 */ /* 0x000fe40007ffe1ff */
[----:B------:R-:W-:-:S04]  /*0620*/  @!P2 LOP3.LUT R0, RZ, R8, RZ, 0x33, !PT ;  /* 0x00000008ff00a212 */ /* 0x000fc800078e33ff */
[----:B------:R-:W-:-:S04]  /*0630*/  IABS R4, R0 ;  /* 0x0000000000047213 */ /* 0x000fc80000000000 */
[----:B------:R-:W-:Y:S01]  /*0640*/  MOV R7, R4 ;  /* 0x0000000400077202 */ /* 0x000fe20000000f00 */
[----:B------:R-:W-:-:S04]  /*0650*/  IMAD.MOV.U32 R4, RZ, RZ, R10 ;  /* 0x000000ffff047224 */ /* 0x000fc800078e000a */
[----:B------:R-:W-:-:S04]  /*0660*/  IMAD.HI.U32 R20, R14, R7, RZ ;  /* 0x000000070e147227 */ /* 0x000fc800078e00ff */
[----:B------:R-:W-:Y:S01]  /*0670*/  IMAD R7, R20, R4, R7 ;  /* 0x0000000414077224 */ /* 0x000fe200078e0207 */
[----:B------:R-:W-:-:S04]  /*0680*/  LOP3.LUT R4, R0, R9, RZ, 0x3c, !PT ;  /* 0x0000000900047212 */ /* 0x000fc800078e3cff */
[----:B------:R-:W-:Y:S02]  /*0690*/  ISETP.GT.U32.AND P2, PT, R6, R7, PT ;  /* 0x000000070600720c */ /* 0x000fe40003f44070 */
[----:B------:R-:W-:Y:S02]  /*06a0*/  ISETP.GE.AND P1, PT, R4, RZ, PT ;  /* 0x000000ff0400720c */ /* 0x000fe40003f26270 */
[----:B------:R-:W-:-:S09]  /*06b0*/  LOP3.LUT R4, R8, R9, RZ, 0xfc, !PT ;  /* 0x0000000908047212 */ /* 0x000fd200078efcff */
[-C--:B------:R-:W-:Y:S01]  /*06c0*/  @!P2 IADD3 R7, PT, PT, R7, -R6.reuse, RZ ;  /* 0x800000060707a210 */ /* 0x080fe20007ffe0ff */
[----:B------:R-:W-:Y:S01]  /*06d0*/  @!P2 VIADD R20, R20, 0x1 ;  /* 0x000000011414a836 */ /* 0x000fe20000000000 */
[----:B------:R-:W-:Y:S02]  /*06e0*/  ISETP.NE.AND P2, PT, R9, RZ, PT ;  /* 0x000000ff0900720c */ /* 0x000fe40003f45270 */
[----:B------:R-:W-:-:S13]  /*06f0*/  ISETP.GE.U32.AND P0, PT, R7, R6, PT ;  /* 0x000000060700720c */ /* 0x000fda0003f06070 */
[----:B------:R-:W-:-:S05]  /*0700*/  @P0 IADD3 R20, PT, PT, R20, 0x1, RZ ;  /* 0x0000000114140810 */ /* 0x000fca0007ffe0ff */
[----:B------:R-:W-:Y:S01]  /*0710*/  @!P1 IMAD.MOV R20, RZ, RZ, -R20 ;  /* 0x000000ffff149224 */ /* 0x000fe200078e0a14 */
[----:B------:R-:W-:-:S04]  /*0720*/  @!P2 LOP3.LUT R20, RZ, R9, RZ, 0x33, !PT ;  /* 0x00000009ff14a212 */ /* 0x000fc800078e33ff */
[----:B0-----:R-:W-:-:S04]  /*0730*/  ISETP.GE.AND P0, PT, R20, UR4, PT ;  /* 0x0000000414007c0c */ /* 0x001fc8000bf06270 */
        /* <DEDUP_REMOVED lines=10> */
[----:B-1----:R0:W5:Y:S01]  /*07e0*/  LDG.E R23, desc[UR6][R22.64] ;  /* 0x0000000616177981 */ /* 0x002162000c1e1900 */
[----:B--2---:R-:W-:-:S06]  /*07f0*/  IMAD.WIDE R16, R20, 0x4, R16 ;  /* 0x0000000414107825 */ /* 0x004fcc00078e0210 */
[----:B------:R1:W2:Y:S01]  /*0800*/  LDG.E R17, desc[UR6][R16.64] ;  /* 0x0000000610117981 */ /* 0x0002a2000c1e1900 */
[----:B---3--:R-:W-:-:S05]  /*0810*/  IMAD.WIDE R6, R20, 0x4, R6 ;  /* 0x0000000414067825 */ /* 0x008fca00078e0206 */
[----:B------:R-:W3:Y:S01]  /*0820*/  LDG.E R18, desc[UR6][R6.64] ;  /* 0x0000000606127981 */ /* 0x000ee2000c1e1900 */
[----:B------:R-:W-:Y:S02]  /*0830*/  IMAD R19, R9, R19, R0 ;  /* 0x0000001309137224 */ /* 0x000fe400078e0200 */
[----:B0-----:R-:W-:-:S04]  /*0840*/  IMAD R22, R8, R12, R5 ;  /* 0x0000000c08167224 */ /* 0x001fc800078e0205 */
[----:B-1----:R-:W-:Y:S01]  /*0850*/  IMAD R16, R22, R11, 0x1 ;  /* 0x0000000116107424 */ /* 0x002fe200078e020b */
[----:B-----5:R-:W0:Y:S08]  /*0860*/  F2I.FLOOR.NTZ R10, R23 ;  /* 0x00000017000a7305 */ /* 0x020e300000207100 */
[----:B--2---:R-:W1:Y:S01]  /*0870*/  F2I.FLOOR.NTZ R15, R17 ;  /* 0x00000011000f7305 */ /* 0x004e620000207100 */
[----:B---3--:R-:W-:Y:S01]  /*0880*/  FADD R4, R18, -1 ;  /* 0xbf80000012047421 */ /* 0x008fe20000000000 */
[----:B0-----:R-:W-:-:S06]  /*0890*/  IMAD R10, R19, R2, R10 ;  /* 0x00000002130a7224 */ /* 0x001fcc00078e020a */
[----:B------:R-:W0:Y:S01]  /*08a0*/  F2I.CEIL.NTZ R0, R4 ;  /* 0x0000000400007305 */ /* 0x000e22000020b100 */
[----:B------:R-:W-:Y:S01]  /*08b0*/  IADD3 R12, PT, PT, R10, 0x1, RZ ;  /* 0x000000010a0c7810 */ /* 0x000fe20007ffe0ff */
[----:B-1----:R-:W-:-:S03]  /*08c0*/  IMAD.IADD R14, R16, 0x1, R15 ;  /* 0x00000001100e7824 */ /* 0x002fc600078e020f */
[----:B------:R-:W-:-:S04]  /*08d0*/  ISETP.GE.AND P0, PT, R12, R13, PT ;  /* 0x0000000d0c00720c */ /* 0x000fc80003f06270 */
[----:B------:R-:W-:Y:S02]  /*08e0*/  ISETP.GE.OR P1, PT, R14, UR8, P0 ;  /* 0x000000080e007c0c */ /* 0x000fe40008726670 */
[----:B0-----:R-:W-:-:S04]  /*08f0*/  IADD3 R16, PT, PT, R16, R0, RZ ;  /* 0x0000000010107210 */ /* 0x001fc80007ffe0ff */
[----:B------:R-:W-:-:S07]  /*0900*/  ISETP.LT.OR P0, PT, R16, 0x1, P0 ;  /* 0x000000011000780c */ /* 0x000fce0000701670 */
[----:B------:R-:W0:Y:S08]  /*0910*/  @!P1 LDC R25, c[0x0][0x3c0] ;  /* 0x0000f000ff199b82 */ /* 0x000e300000000800 */
[----:B------:R-:W1:Y:S08]  /*0920*/  @!P1 LDC.64 R6, c[0x0][0x3b8] ;  /* 0x0000ee00ff069b82 */ /* 0x000e700000000a00 */
[----:B------:R-:W2:Y:S01]  /*0930*/  @!P0 LDC R21, c[0x0][0x3c0] ;  /* 0x0000f000ff158b82 */ /* 0x000ea20000000800 */
[----:B------:R-:W-:-:S02]  /*0940*/  @!P0 VIMNMX.RELU R24, PT, PT, R3, R12, PT ;  /* 0x0000000c03188248 */ /* 0x000fc40003fe1100 */
[----:B------:R-:W-:-:S05]  /*0950*/  @!P1 VIMNMX.RELU R26, PT, PT, R3, R12, PT ;  /* 0x0000000c031a9248 */ /* 0x000fca0003fe1100 */
[----:B------:R-:W3:Y:S01]  /*0960*/  @!P0 LDC.64 R4, c[0x0][0x3b8] ;  /* 0x0000ee00ff048b82 */ /* 0x000ee20000000a00 */
[----:B------:R-:W-:Y:S01]  /*0970*/  @!P1 VIMNMX.RELU R23, PT, PT, R14, UR5, PT ;  /* 0x000000050e179c48 */ /* 0x000fe2000bfe1100 */
[----:B------:R-:W-:-:S06]  /*0980*/  @!P0 IMAD R11, R22, R11, R0 ;  /* 0x0000000b160b8224 */ /* 0x000fcc00078e0200 */
[----:B------:R-:W5:Y:S01]  /*0990*/  LDC.64 R2, c[0x0][0x380] ;  /* 0x0000e000ff027b82 */ /* 0x000f620000000a00 */
[----:B0-----:R-:W-:Y:S01]  /*09a0*/  @!P1 IMAD R23, R26, R25, R23 ;  /* 0x000000191a179224 */ /* 0x001fe200078e0217 */
[----:B------:R-:W-:Y:S02]  /*09b0*/  @!P0 VIMNMX.RELU R11, PT, PT, R11, UR5, PT ;  /* 0x000000050b0b8c48 */ /* 0x000fe4000bfe1100 */
[----:B------:R-:W-:Y:S01]  /*09c0*/  VIADDMNMX.RELU R10, R10, 0x2, R13, PT ;  /* 0x000000020a0a7846 */ /* 0x000fe2000380110d */
[----:B-1----:R-:W-:Y:S01]  /*09d0*/  @!P1 IMAD.WIDE R6, R23, 0x4, R6 ;  /* 0x0000000417069825 */ /* 0x002fe200078e0206 */
[----:B------:R-:W-:-:S03]  /*09e0*/  VIMNMX.RELU R23, PT, PT, R12, R13, PT ;  /* 0x0000000d0c177248 */ /* 0x000fc60003fe1100 */
[----:B--2---:R-:W-:Y:S02]  /*09f0*/  @!P0 IMAD R11, R24, R21, R11 ;  /* 0x00000015180b8224 */ /* 0x004fe400078e020b */
[----:B------:R-:W-:Y:S01]  /*0a00*/  IMAD R24, R10, UR8, R10 ;  /* 0x000000080a187c24 */ /* 0x000fe2000f8e020a */
[----:B------:R-:W-:Y:S01]  /*0a10*/  VIMNMX.RELU R10, PT, PT, R14, UR8, PT ;  /* 0x000000080e0a7c48 */ /* 0x000fe2000bfe1100 */
[----:B------:R-:W-:Y:S02]  /*0a20*/  IMAD.MOV.U32 R21, RZ, RZ, RZ ;  /* 0x000000ffff157224 */ /* 0x000fe400078e00ff */
[----:B------:R-:W-:Y:S02]  /*0a30*/  IMAD R23, R23, UR8, R23 ;  /* 0x0000000817177c24 */ /* 0x000fe4000f8e0217 */
[----:B------:R-:W-:Y:S01]  /*0a40*/  IMAD R19, R8, R19, R22 ;  /* 0x0000001308137224 */ /* 0x000fe200078e0216 */
[----:B------:R-:W-:Y:S01]  /*0a50*/  MOV R22, RZ ;  /* 0x000000ff00167202 */ /* 0x000fe20000000f00 */
[----:B---3--:R-:W-:Y:S01]  /*0a60*/  @!P0 IMAD.WIDE R4, R11, 0x4, R4 ;  /* 0x000000040b048825 */ /* 0x008fe200078e0204 */
[----:B------:R0:W2:Y:S01]  /*0a70*/  @!P1 LDG.E R21, desc[UR6][R6.64] ;  /* 0x0000000606159981 */ /* 0x0000a2000c1e1900 */
[----:B------:R-:W-:-:S02]  /*0a80*/  IADD3 R27, PT, PT, R10, R23, RZ ;  /* 0x000000170a1b7210 */ /* 0x000fc40007ffe0ff */
[----:B------:R-:W-:Y:S01]  /*0a90*/  IMAD.IADD R11, R24, 0x1, R10 ;  /* 0x00000001180b7824 */ /* 0x000fe200078e020a */
[----:B------:R-:W-:Y:S01]  /*0aa0*/  VIMNMX.RELU R26, PT, PT, R16, UR8, PT ;  /* 0x00000008101a7c48 */ /* 0x000fe2000bfe1100 */
[----:B------:R-:W-:Y:S01]  /*0ab0*/  IMAD R25, R9, R8, RZ ;  /* 0x0000000809197224 */ /* 0x000fe200078e02ff */
[----:B------:R4:W3:Y:S01]  /*0ac0*/  @!P0 LDG.E R22, desc[UR6][R4.64] ;  /* 0x0000000604168981 */ /* 0x0008e2000c1e1900 */
[----:B-----5:R-:W-:-:S04]  /*0ad0*/  IMAD.WIDE R8, R11, 0x4, R2 ;  /* 0x000000040b087825 */ /* 0x020fc800078e0202 */
[----:B------:R-:W-:Y:S01]  /*0ae0*/  IMAD.WIDE R10, R27, 0x4, R2 ;  /* 0x000000041b0a7825 */ /* 0x000fe200078e0202 */
[----:B------:R-:W-:Y:S01]  /*0af0*/  IADD3 R23, PT, PT, R23, R26, RZ ;  /* 0x0000001a17177210 */ /* 0x000fe20007ffe0ff */
[----:B------:R-:W5:Y:S02]  /*0b00*/  LDG.E R8, desc[UR6][R8.64] ;  /* 0x0000000608087981 */ /* 0x000f64000c1e1900 */
[----:B------:R-:W-:Y:S02]  /*0b10*/  IMAD.IADD R27, R24, 0x1, R26 ;  /* 0x00000001181b7824 */ /* 0x000fe400078e021a */
[----:B------:R-:W-:Y:S01]  /*0b20*/  IMAD R24, R20, R25, RZ ;  /* 0x0000001914187224 */ /* 0x000fe200078e02ff */
[----:B------:R1:W5:Y:S01]  /*0b30*/  LDG.E R10, desc[UR6][R10.64] ;  /* 0x000000060a0a7981 */ /* 0x000362000c1e1900 */
[----:B0-----:R-:W-:-:S03]  /*0b40*/  IMAD.WIDE R6, R27, 0x4, R2 ;  /* 0x000000041b067825 */ /* 0x001fc600078e0202 */
[----:B------:R-:W-:Y:S01]  /*0b50*/  SHF.R.S32.HI R20, RZ, 0x1f, R24 ;  /* 0x0000001fff147819 */ /* 0x000fe20000011418 */
[----:B------:R-:W-:Y:S01]  /*0b60*/  IMAD.WIDE R2, R23, 0x4, R2 ;  /* 0x0000000417027825 */ /* 0x000fe200078e0202 */
[----:B------:R-:W-:Y:S01]  /*0b70*/  IADD3 R24, P0, PT, R24, R19, RZ ;  /* 0x0000001318187210 */ /* 0x000fe20007f1e0ff */
[----:B------:R0:W5:Y:S03]  /*0b80*/  LDG.E R6, desc[UR6][R6.64] ;  /* 0x0000000606067981 */ /* 0x000166000c1e1900 */
[----:B------:R-:W-:Y:S01]  /*0b90*/  LEA.HI.X.SX32 R19, R19, R20, 0x1, P0 ;  /* 0x0000001413137211 */ /* 0x000fe200000f0eff */
[----:B------:R5:W5:Y:S01]  /*0ba0*/  LDG.E R2, desc[UR6][R2.64] ;  /* 0x0000000602027981 */ /* 0x000b62000c1e1900 */
[----:B----4-:R-:W-:-:S04]  /*0bb0*/  LEA R4, P0, R24, UR10, 0x2 ;  /* 0x0000000a18047c11 */ /* 0x010fc8000f8010ff */
[----:B------:R-:W-:-:S05]  /*0bc0*/  LEA.HI.X R5, R24, UR11, R19, 0x2, P0 ;  /* 0x0000000b18057c11 */ /* 0x000fca00080f1413 */
[----:B------:R-:W4:Y:S01]  /*0bd0*/  LDG.E R9, desc[UR6][R4.64] ;  /* 0x0000000604097981 */ /* 0x000f22000c1e1900 */
[----:B-1----:R-:W-:Y:S02]  /*0be0*/  I2FP.F32.S32 R11, R0 ;  /* 0x00000000000b7245 */ /* 0x002fe40000201400 */
[----:B------:R-:W-:Y:S02]  /*0bf0*/  I2FP.F32.S32 R0, R15 ;  /* 0x0000000f00007245 */ /* 0x000fe40000201400 */
[----:B------:R-:W-:Y:S01]  /*0c00*/  ISETP.GE.AND P0, PT, R14, 0x1, PT ;  /* 0x000000010e00780c */ /* 0x000fe20003f06270 */
[----:B------:R-:W-:Y:S02]  /*0c10*/  FADD R11, -R18, R11 ;  /* 0x0000000b120b7221 */ /* 0x000fe40000000100 */
[----:B------:R-:W-:Y:S01]  /*0c20*/  FADD R0, R17, -R0 ;  /* 0x8000000011007221 */ /* 0x000fe20000000000 */
[----:B------:R-:W-:Y:S01]  /*0c30*/  ISETP.GE.AND P1, PT, R16, UR8, PT ;  /* 0x0000000810007c0c */ /* 0x000fe2000bf26270 */
[----:B0-----:R-:W-:-:S03]  /*0c40*/  FADD R7, R11, 1 ;  /* 0x3f8000000b077421 */ /* 0x001fc60000000000 */
[----:B------:R-:W-:Y:S02]  /*0c50*/  FSEL R0, R0, 1, P0 ;  /* 0x3f80000000007808 */ /* 0x000fe40000000000 */
[----:B------:R-:W-:Y:S02]  /*0c60*/  FSEL R14, R7, 1, !P1 ;  /* 0x3f800000070e7808 */ /* 0x000fe40004800000 */
[----:B------:R-:W-:-:S04]  /*0c70*/  ISETP.GE.AND P0, PT, R12, R13, PT ;  /* 0x0000000d0c00720c */ /* 0x000fc80003f06270 */
[----:B------:R-:W-:Y:S01]  /*0c80*/  ISETP.GT.AND P0, PT, R12, RZ, !P0 ;  /* 0x000000ff0c00720c */ /* 0x000fe20004704270 */
[----:B--2---:R-:W-:-:S04]  /*0c90*/  FFMA R21, R0, R21, RZ ;  /* 0x0000001500157223 */ /* 0x004fc800000000ff */
[----:B---3--:R-:W-:-:S04]  /*0ca0*/  FFMA R21, R14, R22, R21 ;  /* 0x000000160e157223 */ /* 0x008fc80000000015 */
[----:B-----5:R-:W-:Y:S01]  /*0cb0*/  FADD R21, R21, R8 ;  /* 0x0000000815157221 */ /* 0x020fe20000000000 */
[----:B------:R-:W-:-:S03]  /*0cc0*/  SEL R0, RZ, 0x1, !P0 ;  /* 0x00000001ff007807 */ /* 0x000fc60004000000 */
[----:B------:R-:W-:Y:S01]  /*0cd0*/  FADD R21, R21, -R10 ;  /* 0x8000000a15157221 */ /* 0x000fe20000000000 */
[----:B------:R-:W-:-:S03]  /*0ce0*/  I2FP.F32.U32 R3, R0 ;  /* 0x0000000000037245 */ /* 0x000fc60000201000 */
[----:B------:R-:W-:-:S04]  /*0cf0*/  FADD R21, R21, -R6 ;  /* 0x8000000615157221 */ /* 0x000fc80000000000 */
[----:B------:R-:W-:-:S04]  /*0d00*/  FADD R2, R21, R2 ;  /* 0x0000000215027221 */ /* 0x000fc80000000000 */
[----:B------:R-:W-:-:S04]  /*0d10*/  FMUL R2, R2, R3 ;  /* 0x0000000302027220 */ /* 0x000fc80000400000 */
[----:B----4-:R-:W-:-:S05]  /*0d20*/  FMUL R9, R2, R9 ;  /* 0x0000000902097220 */ /* 0x010fca0000400000 */
[----:B------:R-:W-:Y:S01]  /*0d30*/  STG.E desc[UR6][R4.64], R9 ;  /* 0x0000000904007986 */ /* 0x000fe2000c101906 */
[----:B------:R-:W-:Y:S05]  /*0d40*/  EXIT ;  /* 0x000000000000794d */ /* 0x000fea0003800000 */
.L_x_13:
        /* <DEDUP_REMOVED lines=11> */
.L_x_67:


//--------------------- .text.updateGradInputFracKernel --------------------------
	.section	.text.updateGradInputFracKernel,"ax",@progbits
	.align	128
        .global         updateGradInputFracKernel
        .type           updateGradInputFracKernel,@function
        .size           updateGradInputFracKernel,(.L_x_68 - updateGradInputFracKernel)
        .other          updateGradInputFracKernel,@"STO_CUDA_ENTRY STV_DEFAULT"
updateGradInputFracKernel:
.text.updateGradInputFracKernel:
[----:B------:R-:W-:Y:S01]  /*0000*/  LDC R1, c[0x0][0x37c] ;  /* 0x0000df00ff017b82 */ /* 0x000fe20000000800 */
[----:B------:R-:W0:Y:S01]  /*0010*/  LDCU UR16, c[0x0][0x3d0] ;  /* 0x00007a00ff1077ac */ /* 0x000e220008000800 */
[----:B------:R-:W1:Y:S01]  /*0020*/  S2R R5, SR_TID.Y ;  /* 0x0000000000057919 */ /* 0x000e620000002200 */
[----:B------:R-:W2:Y:S01]  /*0030*/  LDCU UR17, c[0x0][0x3d4] ;  /* 0x00007a80ff1177ac */ /* 0x000ea20008000800 */
[----:B------:R-:W3:Y:S01]  /*0040*/  LDCU UR13, c[0x0][0x394] ;  /* 0x00007280ff0d77ac */ /* 0x000ee20008000800 */
[----:B------:R-:W4:Y:S01]  /*0050*/  LDCU UR15, c[0x0][0x390] ;  /* 0x00007200ff0f77ac */ /* 0x000f220008000800 */
[----:B0-----:R-:W-:Y:S01]  /*0060*/  IMAD.U32 R0, RZ, RZ, UR16 ;  /* 0x00000010ff007e24 */ /* 0x001fe2000f8e00ff */
[----:B------:R-:W-:-:S04]  /*0070*/  UISETP.NE.AND UP0, UPT, UR16, URZ, UPT ;  /* 0x000000ff1000728c */ /* 0x000fc8000bf05270 */
[----:B------:R-:W-:Y:S01]  /*0080*/  IABS R2, R0 ;  /* 0x0000000000027213 */ /* 0x000fe20000000000 */
[----:B--2---:R-:W-:Y:S01]  /*0090*/  IMAD.U32 R0, RZ, RZ, UR17 ;  /* 0x00000011ff007e24 */ /* 0x004fe2000f8e00ff */
[----:B---3--:R-:W-:Y:S02]  /*00a0*/  UIADD3 UR4, UPT, UPT, UR13, UR17, URZ ;  /* 0x000000110d047290 */ /* 0x008fe4000fffe0ff */
[----:B------:R-:W-:Y:S02]  /*00b0*/  R2UR UR8, R2 ;  /* 0x00000000020872ca */ /* 0x000fe400000e0000 */
[----:B------:R-:W-:Y:S01]  /*00c0*/  IABS R0, R0 ;  /* 0x0000000000007213 */ /* 0x000fe20000000000 */
[----:B----4-:R-:W-:Y:S02]  /*00d0*/  UIADD3 UR9, UPT, UPT, UR15, -0x1, UR16 ;  /* 0xffffffff0f097890 */ /* 0x010fe4000fffe010 */
[----:B------:R-:W-:Y:S01]  /*00e0*/  UIADD3 UR11, UPT, UPT, UR4, -0x1, URZ ;  /* 0xffffffff040b7890 */ /* 0x000fe2000fffe0ff */
[----:B------:R-:W-:-:S02]  /*00f0*/  R2UR UR18, R0 ;  /* 0x00000000001272ca */ /* 0x000fc400000e0000 */
[----:B------:R-:W-:-:S05]  /*0100*/  UMOV UR4, URZ ;  /* 0x000000ff00047c82 */ /* 0x000fca0008000000 */
[----:B------:R-:W0:Y:S08]  /*0110*/  I2F.RP R0, UR8 ;  /* 0x0000000800007d06 */ /* 0x000e300008209400 */
[----:B------:R-:W2:Y:S08]  /*0120*/  I2F.RP R3, UR18 ;  /* 0x0000001200037d06 */ /* 0x000eb00008209400 */
[----:B0-----:R-:W0:Y:S08]  /*0130*/  MUFU.RCP R0, R0 ;  /* 0x0000000000007308 */ /* 0x001e300000001000 */
[----:B--2---:R-:W2:Y:S01]  /*0140*/  MUFU.RCP R3, R3 ;  /* 0x0000000300037308 */ /* 0x004ea20000001000 */
[----:B0-----:R-:W-:Y:S01]  /*0150*/  VIADD R2, R0, 0xffffffe ;  /* 0x0ffffffe00027836 */ /* 0x001fe20000000000 */
[----:B------:R-:W-:Y:S01]  /*0160*/  MOV R0, UR9 ;  /* 0x0000000900007c02 */ /* 0x000fe20008000f00 */
[----:B------:R-:W-:-:S03]  /*0170*/  ULOP3.LUT UR9, UR9, UR16, URZ, 0x3c, !UPT ;  /* 0x0000001009097292 */ /* 0x000fc6000f8e3cff */
[----:B------:R-:W-:Y:S02]  /*0180*/  IABS R0, R0 ;  /* 0x0000000000007213 */ /* 0x000fe40000000000 */
[----:B------:R-:W0:Y:S01]  /*0190*/  F2I.FTZ.U32.TRUNC.NTZ R2, R2 ;  /* 0x0000000200027305 */ /* 0x000e22000021f000 */
[----:B------:R-:W-:Y:S01]  /*01a0*/  UISETP.GE.AND UP1, UPT, UR9, URZ, UPT ;  /* 0x000000ff0900728c */ /* 0x000fe2000bf26270 */
[----:B--2---:R-:W-:Y:S01]  /*01b0*/  VIADD R4, R3, 0xffffffe ;  /* 0x0ffffffe03047836 */ /* 0x004fe20000000000 */
[----:B------:R-:W-:Y:S01]  /*01c0*/  R2UR UR12, R0 ;  /* 0x00000000000c72ca */ /* 0x000fe200000e0000 */
[----:B------:R-:W2:Y:S04]  /*01d0*/  S2R R3, SR_TID.X ;  /* 0x0000000000037919 */ /* 0x000ea80000002100 */
[----:B------:R-:W3:Y:S01]  /*01e0*/  F2I.FTZ.U32.TRUNC.NTZ R4, R4 ;  /* 0x0000000400047305 */ /* 0x000ee2000021f000 */
[----:B------:R-:W1:Y:S01]  /*01f0*/  S2R R0, SR_CTAID.Y ;  /* 0x0000000000007919 */ /* 0x000e620000002600 */
[----:B0-----:R-:W-:Y:S01]  /*0200*/  R2UR UR5, R2 ;  /* 0x00000000020572ca */ /* 0x001fe200000e0000 */
[----:B------:R-:W-:Y:S01]  /*0210*/  IMAD.U32 R2, RZ, RZ, UR11 ;  /* 0x0000000bff027e24 */ /* 0x000fe2000f8e00ff */
[----:B------:R-:W-:-:S04]  /*0220*/  ULOP3.LUT UR11, UR11, UR17, URZ, 0x3c, !UPT ;  /* 0x000000110b0b7292 */ /* 0x000fc8000f8e3cff */
[----:B------:R-:W-:Y:S01]  /*0230*/  IABS R2, R2 ;  /* 0x0000000200027213 */ /* 0x000fe20000000000 */
[----:B------:R-:W-:Y:S01]  /*0240*/  UISETP.GE.AND UP2, UPT, UR11, URZ, UPT ;  /* 0x000000ff0b00728c */ /* 0x000fe2000bf46270 */
[----:B---3--:R-:W-:Y:S02]  /*0250*/  R2UR UR7, R4 ;  /* 0x00000000040772ca */ /* 0x008fe400000e0000 */
[----:B------:R-:W-:Y:S02]  /*0260*/  R2UR UR14, R2 ;  /* 0x00000000020e72ca */ /* 0x000fe400000e0000 */
[----:B------:R-:W2:Y:S01]  /*0270*/  S2R R2, SR_CTAID.X ;  /* 0x0000000000027919 */ /* 0x000ea20000002500 */
[----:B------:R-:W-:-:S04]  /*0280*/  UIADD3 UR6, UPT, UPT, URZ, -UR5, URZ ;  /* 0x80000005ff067290 */ /* 0x000fc8000fffe0ff */
[----:B------:R-:W-:-:S04]  /*0290*/  UIMAD UR6, UR6, UR8, URZ ;  /* 0x00000008060672a4 */ /* 0x000fc8000f8e02ff */
[----:B------:R-:W-:Y:S02]  /*02a0*/  UIADD3 UR10, UPT, UPT, URZ, -UR7, URZ ;  /* 0x80000007ff0a7290 */ /* 0x000fe4000fffe0ff */
[----:B------:R-:W-:Y:S02]  /*02b0*/  UIMAD.WIDE.U32 UR4, UR5, UR6, UR4 ;  /* 0x00000006050472a5 */ /* 0x000fe4000f8e0004 */
[----:B------:R-:W-:Y:S01]  /*02c0*/  UIMAD UR10, UR10, UR18, URZ ;  /* 0x000000120a0a72a4 */ /* 0x000fe2000f8e02ff */
[----:B-1----:R-:W-:Y:S01]  /*02d0*/  IMAD R0, R0, 0x20, R5 ;  /* 0x0000002000007824 */ /* 0x002fe200078e0205 */
[----:B------:R-:W-:Y:S02]  /*02e0*/  UMOV UR6, URZ ;  /* 0x000000ff00067c82 */ /* 0x000fe40008000000 */
[----:B------:R-:W-:Y:S02]  /*02f0*/  UIMAD.WIDE.U32 UR6, UR7, UR10, UR6 ;  /* 0x0000000a070672a5 */ /* 0x000fe4000f8e0006 */
[----:B------:R-:W-:Y:S01]  /*0300*/  ISETP.GE.AND P0, PT, R0, UR13, PT ;  /* 0x0000000d00007c0c */ /* 0x000fe2000bf06270 */
[----:B------:R-:W-:Y:S01]  /*0310*/  UMOV UR10, UR5 ;  /* 0x00000005000a7c82 */ /* 0x000fe20008000000 */
[----:B------:R-:W-:-:S02]  /*0320*/  UIMAD.WIDE.U32 UR6, UR7, UR14, URZ ;  /* 0x0000000e070672a5 */ /* 0x000fc4000f8e00ff */
[----:B------:R-:W-:Y:S02]  /*0330*/  UIMAD.WIDE.U32 UR4, UR10, UR12, URZ ;  /* 0x0000000c0a0472a5 */ /* 0x000fe4000f8e00ff */
[----:B------:R-:W-:Y:S02]  /*0340*/  UIADD3 UR6, UPT, UPT, -UR7, URZ, URZ ;  /* 0x000000ff07067290 */ /* 0x000fe4000fffe1ff */
[----:B------:R-:W-:Y:S02]  /*0350*/  UIADD3 UR4, UPT, UPT, -UR5, URZ, URZ ;  /* 0x000000ff05047290 */ /* 0x000fe4000fffe1ff */
[----:B------:R-:W-:Y:S02]  /*0360*/  UIMAD UR6, UR18, UR6, UR14 ;  /* 0x00000006120672a4 */ /* 0x000fe4000f8e020e */
[----:B------:R-:W-:Y:S01]  /*0370*/  UIMAD UR4, UR8, UR4, UR12 ;  /* 0x00000004080472a4 */ /* 0x000fe2000f8e020c */
[----:B--2---:R-:W-:Y:S01]  /*0380*/  IMAD R2, R2, 0x20, R3 ;  /* 0x0000002002027824 */ /* 0x004fe200078e0203 */
[----:B------:R-:W-:-:S02]  /*0390*/  UISETP.GT.U32.AND UP6, UPT, UR18, UR6, UPT ;  /* 0x000000061200728c */ /* 0x000fc4000bfc4070 */
[----:B------:R-:W-:Y:S02]  /*03a0*/  UISETP.GT.U32.AND UP5, UPT, UR8, UR4, UPT ;  /* 0x000000040800728c */ /* 0x000fe4000bfa4070 */
[----:B------:R-:W-:-:S07]  /*03b0*/  ISETP.GE.OR P0, PT, R2, UR15, P0 ;  /* 0x0000000f02007c0c */ /* 0x000fce0008706670 */
[----:B------:R-:W-:Y:S02]  /*03c0*/  @!UP6 UIADD3 UR6, UPT, UPT, UR6, -UR18, URZ ;  /* 0x800000120606e290 */ /* 0x000fe4000fffe0ff */
[----:B------:R-:W-:Y:S02]  /*03d0*/  @!UP5 UIADD3 UR4, UPT, UPT, UR4, -UR8, URZ ;  /* 0x800000080404d290 */ /* 0x000fe4000fffe0ff */
[----:B------:R-:W-:Y:S02]  /*03e0*/  UISETP.GE.U32.AND UP4, UPT, UR6, UR18, UPT ;  /* 0x000000120600728c */ /* 0x000fe4000bf86070 */
[----:B------:R-:W-:Y:S02]  /*03f0*/  UISETP.GE.U32.AND UP3, UPT, UR4, UR8, UPT ;  /* 0x000000080400728c */ /* 0x000fe4000bf66070 */
[----:B------:R-:W-:Y:S02]  /*0400*/  @!UP5 UIADD3 UR5, UPT, UPT, UR5, 0x1, URZ ;  /* 0x000000010505d890 */ /* 0x000fe4000fffe0ff */
[----:B------:R-:W-:-:S05]  /*0410*/  @!UP6 UIADD3 UR7, UPT, UPT, UR7, 0x1, URZ ;  /* 0x000000010707e890 */ /* 0x000fca000fffe0ff */
[----:B------:R-:W-:Y:S02]  /*0420*/  @UP4 UIADD3 UR7, UPT, UPT, UR7, 0x1, URZ ;  /* 0x0000000107074890 */ /* 0x000fe4000fffe0ff */
[----:B------:R-:W-:Y:S02]  /*0430*/  @UP3 UIADD3 UR5, UPT, UPT, UR5, 0x1, URZ ;  /* 0x0000000105053890 */ /* 0x000fe4000fffe0ff */
[----:B------:R-:W-:-:S03]  /*0440*/  UISETP.NE.AND UP3, UPT, UR17, URZ, UPT ;  /* 0x000000ff1100728c */ /* 0x000fc6000bf65270 */
[----:B------:R-:W-:Y:S02]  /*0450*/  UMOV UR12, UR7 ;  /* 0x00000007000c7c82 */ /* 0x000fe40008000000 */
[----:B------:R-:W-:Y:S01]  /*0460*/  UMOV UR11, UR5 ;  /* 0x00000005000b7c82 */ /* 0x000fe20008000000 */
[----:B------:R-:W-:Y:S02]  /*0470*/  @!UP2 UIADD3 UR12, UPT, UPT, -UR12, URZ, URZ ;  /* 0x000000ff0c0ca290 */ /* 0x000fe4000fffe1ff */
[----:B------:R-:W-:Y:S02]  /*0480*/  @!UP1 UIADD3 UR11, UPT, UPT, -UR11, URZ, URZ ;  /* 0x000000ff0b0b9290 */ /* 0x000fe4000fffe1ff */
[----:B------:R-:W-:Y:S02]  /*0490*/  @!UP0 ULOP3.LUT UR11, URZ, UR16, URZ, 0x33, !UPT ;  /* 0x00000010ff0b8292 */ /* 0x000fe4000f8e33ff */
[----:B------:R-:W-:Y:S01]  /*04a0*/  @!UP3 ULOP3.LUT UR12, URZ, UR17, URZ, 0x33, !UPT ;  /* 0x00000011ff0cb292 */ /* 0x000fe2000f8e33ff */
[----:B------:R-:W-:Y:S11]  /*04b0*/  @P0 EXIT ;  /* 0x000000000000094d */ /* 0x000ff60003800000 */
[----:B------:R-:W0:Y:S01]  /*04c0*/  LDCU UR9, c[0x0][0x398] ;  /* 0x00007300ff0977ac */ /* 0x000e220008000800 */
[----:B------:R-:W-:Y:S01]  /*04d0*/  IMAD.MOV.U32 R19, RZ, RZ, RZ ;  /* 0x000000ffff137224 */ /* 0x000fe200078e00ff */
[----:B------:R-:W1:Y:S01]  /*04e0*/  LDCU.64 UR20, c[0x0][0x358] ;  /* 0x00006b00ff1477ac */ /* 0x000e620008000a00 */
[----:B0-----:R-:W-:-:S09]  /*04f0*/  UISETP.GE.AND UP0, UPT, UR9, 0x1, UPT ;  /* 0x000000010900788c */ /* 0x001fd2000bf06270 */
[----:B-1----:R-:W-:Y:S05]  /*0500*/  BRA.U !UP0, `(.L_x_14) ;  /* 0x0000001d08507547 */ /* 0x002fea000b800000 */
[----:B------:R-:W-:Y:S01]  /*0510*/  UIADD3 UR4, UPT, UPT, UR13, -0x1, URZ ;  /* 0xffffffff0d047890 */ /* 0x000fe2000fffe0ff */
[----:B------:R-:W-:Y:S01]  /*0520*/  ISETP.NE.AND P1, PT, R0, RZ, PT ;  /* 0x000000ff0000720c */ /* 0x000fe20003f25270 */
[----:B------:R-:W-:Y:S01]  /*0530*/  UIADD3 UR5, UPT, UPT, UR15, -0x1, URZ ;  /* 0xffffffff0f057890 */ /* 0x000fe2000fffe0ff */
[----:B------:R-:W-:Y:S02]  /*0540*/  ISETP.NE.AND P0, PT, R2, RZ, PT ;  /* 0x000000ff0200720c */ /* 0x000fe40003f05270 */
[----:B------:R-:W-:Y:S01]  /*0550*/  CS2R R18, SRZ ;  /* 0x0000000000127805 */ /* 0x000fe2000001ff00 */
[----:B------:R-:W-:Y:S01]  /*0560*/  UIADD3 UR16, UPT, UPT, UR15, 0x42, URZ ;  /* 0x000000420f107890 */ /* 0x000fe2000fffe0ff */
[----:B------:R-:W-:Y:S01]  /*0570*/  ISETP.NE.AND P3, PT, R0, UR4, PT ;  /* 0x0000000400007c0c */ /* 0x000fe2000bf65270 */
[----:B------:R-:W0:Y:S01]  /*0580*/  LDCU.64 UR6, c[0x0][0x380] ;  /* 0x00007000ff0677ac */ /* 0x000e220008000a00 */
[----:B------:R-:W-:Y:S02]  /*0590*/  ISETP.NE.AND P2, PT, R2, UR5, PT ;  /* 0x0000000502007c0c */ /* 0x000fe4000bf45270 */
[----:B------:R-:W-:Y:S01]  /*05a0*/  P2R R3, PR, RZ, 0x8 ;  /* 0x00000008ff037803 */ /* 0x000fe20000000000 */
[----:B------:R-:W1:Y:S01]  /*05b0*/  LDCU.64 UR18, c[0x0][0x3c0] ;  /* 0x00007800ff1277ac */ /* 0x000e620008000a00 */
[----:B------:R-:W2:Y:S01]  /*05c0*/  LDCU UR31, c[0x0][0x3d0] ;  /* 0x00007a00ff1f77ac */ /* 0x000ea20008000800 */
[----:B------:R-:W3:Y:S01]  /*05d0*/  LDCU UR32, c[0x0][0x3d4] ;  /* 0x00007a80ff2077ac */ /* 0x000ee20008000800 */
[----:B------:R-:W4:Y:S01]  /*05e0*/  LDCU UR34, c[0x0][0x390] ;  /* 0x00007200ff2277ac */ /* 0x000f220008000800 */
[----:B------:R-:W0:Y:S01]  /*05f0*/  LDCU UR14, c[0x0][0x394] ;  /* 0x00007280ff0e77ac */ /* 0x000e220008000800 */
[----:B------:R-:W0:Y:S01]  /*0600*/  LDCU UR30, c[0x0][0x3cc] ;  /* 0x00007980ff1e77ac */ /* 0x000e220008000800 */
[----:B------:R-:W0:Y:S01]  /*0610*/  LDCU.64 UR28, c[0x0][0x3a8] ;  /* 0x00007500ff1c77ac */ /* 0x000e220008000a00 */
[----:B------:R-:W0:Y:S01]  /*0620*/  LDCU.64 UR26, c[0x0][0x3b8] ;  /* 0x00007700ff1a77ac */ /* 0x000e220008000a00 */
[----:B------:R-:W0:Y:S01]  /*0630*/  LDCU.64 UR24, c[0x0][0x3a0] ;  /* 0x00007400ff1877ac */ /* 0x000e220008000a00 */
[----:B------:R-:W0:Y:S01]  /*0640*/  LDCU.64 UR22, c[0x0][0x3b0] ;  /* 0x00007600ff1677ac */ /* 0x000e220008000a00 */
[----:B------:R-:W-:-:S02]  /*0650*/  UIADD3 UR9, UPT, UPT, -UR9, URZ, URZ ;  /* 0x000000ff09097290 */ /* 0x000fc4000fffe1ff */
[----:B------:R-:W-:-:S12]  /*0660*/  UIADD3 UR17, UPT, UPT, UR13, 0x42, URZ ;  /* 0x000000420d117890 */ /* 0x000fd8000fffe0ff */
.L_x_27:
[----:B0-----:R-:W-:Y:S01]  /*0670*/  IMAD.U32 R4, RZ, RZ, UR24 ;  /* 0x00000018ff047e24 */ /* 0x001fe2000f8e00ff */
[----:B------:R-:W-:Y:S01]  /*0680*/  MOV R8, UR28 ;  /* 0x0000001c00087c02 */ /* 0x000fe20008000f00 */
[----:B------:R-:W-:Y:S01]  /*0690*/  IMAD.U32 R5, RZ, RZ, UR25 ;  /* 0x00000019ff057e24 */ /* 0x000fe2000f8e00ff */
[----:B------:R-:W-:Y:S01]  /*06a0*/  ISETP.NE.AND P6, PT, R3, RZ, PT ;  /* 0x000000ff0300720c */ /* 0x000fe20003fc5270 */
[----:B------:R-:W-:-:S03]  /*06b0*/  IMAD.U32 R9, RZ, RZ, UR29 ;  /* 0x0000001dff097e24 */ /* 0x000fc6000f8e00ff */
[----:B------:R-:W5:Y:S04]  /*06c0*/  LDG.E R4, desc[UR20][R4.64] ;  /* 0x0000001404047981 */ /* 0x000f68000c1e1900 */
[----:B------:R2:W4:Y:S01]  /*06d0*/  LDG.E R9, desc[UR20][R8.64] ;  /* 0x0000001408097981 */ /* 0x000522000c1e1900 */
[----:B------:R-:W-:Y:S01]  /*06e0*/  IMAD.U32 R12, RZ, RZ, UR22 ;  /* 0x00000016ff0c7e24 */ /* 0x000fe2000f8e00ff */
[----:B------:R-:W-:Y:S01]  /*06f0*/  MOV R11, UR27 ;  /* 0x0000001b000b7c02 */ /* 0x000fe20008000f00 */
[----:B------:R-:W-:Y:S02]  /*0700*/  IMAD.U32 R13, RZ, RZ, UR23 ;  /* 0x00000017ff0d7e24 */ /* 0x000fe4000f8e00ff */
[----:B------:R-:W-:-:S03]  /*0710*/  IMAD.U32 R10, RZ, RZ, UR26 ;  /* 0x0000001aff0a7e24 */ /* 0x000fc6000f8e00ff */
[----:B------:R-:W4:Y:S04]  /*0720*/  LDG.E R7, desc[UR20][R12.64] ;  /* 0x000000140c077981 */ /* 0x000f28000c1e1900 */
[----:B------:R0:W4:Y:S01]  /*0730*/  LDG.E R6, desc[UR20][R10.64] ;  /* 0x000000140a067981 */ /* 0x000122000c1e1900 */
[----:B---3--:R-:W-:Y:S02]  /*0740*/  IABS R14, UR32 ;  /* 0x00000020000e7c13 */ /* 0x008fe40008000000 */
[----:B--2---:R-:W-:Y:S02]  /*0750*/  IABS R8, UR31 ;  /* 0x0000001f00087c13 */ /* 0x004fe40008000000 */
[----:B------:R-:W-:Y:S02]  /*0760*/  R2UR UR33, R14 ;  /* 0x000000000e2172ca */ /* 0x000fe400000e0000 */
[----:B------:R-:W-:-:S11]  /*0770*/  R2UR UR13, R8 ;  /* 0x00000000080d72ca */ /* 0x000fd600000e0000 */
[----:B------:R-:W2:Y:S08]  /*0780*/  I2F.RP R15, UR33 ;  /* 0x00000021000f7d06 */ /* 0x000eb00008209400 */
[----:B------:R-:W3:Y:S08]  /*0790*/  I2F.RP R14, UR13 ;  /* 0x0000000d000e7d06 */ /* 0x000ef00008209400 */
[----:B--2---:R-:W0:Y:S08]  /*07a0*/  MUFU.RCP R15, R15 ;  /* 0x0000000f000f7308 */ /* 0x004e300000001000 */
[----:B---3--:R-:W2:Y:S01]  /*07b0*/  MUFU.RCP R14, R14 ;  /* 0x0000000e000e7308 */ /* 0x008ea20000001000 */
[----:B0-----:R-:W-:-:S02]  /*07c0*/  VIADD R11, R15, 0xffffffe ;  /* 0x0ffffffe0f0b7836 */ /* 0x001fc40000000000 */
[----:B--2---:R-:W-:-:S05]  /*07d0*/  VIADD R17, R14, 0xffffffe ;  /* 0x0ffffffe0e117836 */ /* 0x004fca0000000000 */
[----:B------:R-:W-:Y:S08]  /*07e0*/  F2I.FTZ.U32.TRUNC.NTZ R11, R11 ;  /* 0x0000000b000b7305 */ /* 0x000ff0000021f000 */
[----:B------:R-:W0:Y:S02]  /*07f0*/  F2I.FTZ.U32.TRUNC.NTZ R17, R17 ;  /* 0x0000001100117305 */ /* 0x000e24000021f000 */
[----:B0-----:R-:W-:Y:S01]  /*0800*/  R2UR UR5, R17 ;  /* 0x00000000110572ca */ /* 0x001fe200000e0000 */
[----:B------:R-:W-:Y:S01]  /*0810*/  IMAD R22, RZ, RZ, -UR31 ;  /* 0x8000001fff167e24 */ /* 0x000fe2000f8e02ff */
[----:B------:R-:W-:Y:S01]  /*0820*/  UMOV UR4, URZ ;  /* 0x000000ff00047c82 */ /* 0x000fe20008000000 */
[----:B------:R-:W-:Y:S01]  /*0830*/  IMAD R23, RZ, RZ, -UR32 ;  /* 0x80000020ff177e24 */ /* 0x000fe2000f8e02ff */
[----:B------:R-:W-:Y:S02]  /*0840*/  BSSY.RECONVERGENT B0, `(.L_x_15) ;  /* 0x0000092000007945 */ /* 0x000fe40003800200 */
[----:B-----5:R-:W0:Y:S08]  /*0850*/  F2I.FLOOR.NTZ R10, -R4 ;  /* 0x80000004000a7305 */ /* 0x020e300000207100 */
[----:B----4-:R-:W2:Y:S01]  /*0860*/  F2I.CEIL.NTZ R5, -R9 ;  /* 0x8000000900057305 */ /* 0x010ea2000020b100 */
[----:B0-----:R-:W-:-:S02]  /*0870*/  ISETP.GT.AND P4, PT, R10, -0x2, PT ;  /* 0xfffffffe0a00780c */ /* 0x001fc40003f84270 */
[C---:B--2---:R-:W-:Y:S02]  /*0880*/  ISETP.GE.AND P3, PT, R5.reuse, 0x1, PT ;  /* 0x000000010500780c */ /* 0x044fe40003f66270 */
[----:B------:R-:W-:Y:S02]  /*0890*/  I2FP.F32.S32 R12, R5 ;  /* 0x00000005000c7245 */ /* 0x000fe40000201400 */
[----:B------:R-:W-:-:S05]  /*08a0*/  @!P0 SEL R5, R5, RZ, !P4 ;  /* 0x000000ff05058207 */ /* 0x000fca0006000000 */
[----:B------:R-:W-:Y:S01]  /*08b0*/  IMAD.IADD R32, R2, 0x1, R5 ;  /* 0x0000000102207824 */ /* 0x000fe200078e0205 */
[----:B------:R-:W0:Y:S04]  /*08c0*/  F2I.FLOOR.NTZ R8, -R7 ;  /* 0x8000000700087305 */ /* 0x000e280000207100 */
[----:B------:R-:W-:-:S04]  /*08d0*/  IADD3 R5, PT, PT, R32, UR31, RZ ;  /* 0x0000001f20057c10 */ /* 0x000fc8000fffe0ff */
[----:B------:R-:W2:Y:S01]  /*08e0*/  F2I.CEIL.NTZ R13, -R6 ;  /* 0x80000006000d7305 */ /* 0x000ea2000020b100 */
[C---:B------:R-:W-:Y:S01]  /*08f0*/  ISETP.GE.AND P4, PT, R5.reuse, 0x1, PT ;  /* 0x000000010500780c */ /* 0x040fe20003f86270 */
[----:B------:R-:W-:-:S05]  /*0900*/  VIADD R5, R5, 0xffffffff ;  /* 0xffffffff05057836 */ /* 0x000fca0000000000 */
[----:B------:R-:W-:Y:S02]  /*0910*/  SEL R16, R32, R5, !P4 ;  /* 0x0000000520107207 */ /* 0x000fe40006000000 */
[----:B0-----:R-:W-:Y:S02]  /*0920*/  ISETP.GT.AND P5, PT, R8, -0x2, PT ;  /* 0xfffffffe0800780c */ /* 0x001fe40003fa4270 */
[----:B------:R-:W-:Y:S01]  /*0930*/  IABS R20, R16 ;  /* 0x0000001000147213 */ /* 0x000fe20000000000 */
[----:B------:R-:W-:Y:S01]  /*0940*/  IMAD.MOV R5, RZ, RZ, -R11 ;  /* 0x000000ffff057224 */ /* 0x000fe200078e0a0b */
[----:B--2---:R-:W-:-:S03]  /*0950*/  ISETP.GE.AND P4, PT, R13, 0x1, PT ;  /* 0x000000010d00780c */ /* 0x004fc60003f86270 */
[----:B------:R-:W-:Y:S01]  /*0960*/  IMAD.HI.U32 R14, R20, UR10, RZ ;  /* 0x0000000a140e7c27 */ /* 0x000fe2000f8e00ff */
[----:B------:R-:W-:Y:S02]  /*0970*/  I2FP.F32.S32 R15, R13 ;  /* 0x0000000d000f7245 */ /* 0x000fe40000201400 */
[----:B------:R-:W-:Y:S01]  /*0980*/  @!P1 SEL R13, R13, RZ, !P5 ;  /* 0x000000ff0d0d9207 */ /* 0x000fe20006800000 */
[----:B------:R-:W-:Y:S01]  /*0990*/  IMAD R17, R5, UR33, RZ ;  /* 0x0000002105117c24 */ /* 0x000fe2000f8e02ff */
[----:B------:R-:W-:-:S03]  /*09a0*/  IADD3 R5, PT, PT, -R14, RZ, RZ ;  /* 0x000000ff0e057210 */ /* 0x000fc60007ffe1ff */
[----:B------:R-:W-:Y:S02]  /*09b0*/  IMAD.IADD R30, R0, 0x1, R13 ;  /* 0x00000001001e7824 */ /* 0x000fe400078e020d */
[----:B------:R-:W-:Y:S02]  /*09c0*/  VIADD R13, R10, 0x1 ;  /* 0x000000010a0d7836 */ /* 0x000fe40000000000 */
[----:B------:R-:W-:Y:S02]  /*09d0*/  IMAD.MOV.U32 R10, RZ, RZ, RZ ;  /* 0x000000ffff0a7224 */ /* 0x000fe400078e00ff */
[----:B------:R-:W-:Y:S01]  /*09e0*/  IMAD R20, R5, UR13, R20 ;  /* 0x0000000d05147c24 */ /* 0x000fe2000f8e0214 */
[----:B------:R-:W-:Y:S01]  /*09f0*/  I2FP.F32.S32 R5, R13 ;  /* 0x0000000d00057245 */ /* 0x000fe20000201400 */
[----:B------:R-:W-:Y:S01]  /*0a00*/  IMAD.HI.U32 R11, R11, R17, R10 ;  /* 0x000000110b0b7227 */ /* 0x000fe200078e000a */
[----:B------:R-:W-:-:S03]  /*0a10*/  @!P2 SEL R13, R13, UR16, P3 ;  /* 0x000000100d0dac07 */ /* 0x000fc60009800000 */
[----:B------:R-:W-:Y:S01]  /*0a20*/  VIADD R10, R30, UR32 ;  /* 0x000000201e0a7c36 */ /* 0x000fe20008000000 */
[----:B------:R-:W-:Y:S01]  /*0a30*/  IADD3 R21, PT, PT, R8, 0x1, RZ ;  /* 0x0000000108157810 */ /* 0x000fe20007ffe0ff */
[----:B------:R-:W-:Y:S02]  /*0a40*/  IMAD.IADD R13, R2, 0x1, R13 ;  /* 0x00000001020d7824 */ /* 0x000fe400078e020d */
[C---:B------:R-:W-:Y:S01]  /*0a50*/  VIADD R17, R10.reuse, 0xffffffff ;  /* 0xffffffff0a117836 */ /* 0x040fe20000000000 */
[----:B------:R-:W-:Y:S02]  /*0a60*/  ISETP.GE.AND P3, PT, R10, 0x1, PT ;  /* 0x000000010a00780c */ /* 0x000fe40003f66270 */
[----:B------:R-:W-:Y:S02]  /*0a70*/  I2FP.F32.S32 R10, R21 ;  /* 0x00000015000a7245 */ /* 0x000fe40000201400 */
[----:B------:R-:W-:Y:S02]  /*0a80*/  SEL R17, R30, R17, !P3 ;  /* 0x000000111e117207 */ /* 0x000fe40005800000 */
[----:B------:R-:W-:-:S02]  /*0a90*/  @!P6 SEL R21, R21, UR17, P4 ;  /* 0x000000111515ec07 */ /* 0x000fc4000a000000 */
[C---:B------:R-:W-:Y:S02]  /*0aa0*/  ISETP.GE.AND P3, PT, R13.reuse, 0x1, PT ;  /* 0x000000010d00780c */ /* 0x040fe40003f66270 */
[----:B------:R-:W-:Y:S01]  /*0ab0*/  ISETP.LT.U32.AND P4, PT, R20, UR8, PT ;  /* 0x0000000814007c0c */ /* 0x000fe2000bf81070 */
[----:B------:R-:W-:Y:S01]  /*0ac0*/  UIADD3 UR10, UPT, UPT, URZ, -UR5, URZ ;  /* 0x80000005ff0a7290 */ /* 0x000fe2000fffe0ff */
[----:B------:R-:W-:Y:S02]  /*0ad0*/  IABS R26, R17 ;  /* 0x00000011001a7213 */ /* 0x000fe40000000000 */
[----:B------:R-:W-:Y:S01]  /*0ae0*/  SEL R22, R22, 0xffffffff, !P3 ;  /* 0xffffffff16167807 */ /* 0x000fe20005800000 */
[----:B------:R-:W-:Y:S01]  /*0af0*/  UIMAD UR10, UR10, UR13, URZ ;  /* 0x0000000d0a0a72a4 */ /* 0x000fe2000f8e02ff */
[----:B------:R-:W-:Y:S02]  /*0b00*/  IMAD.IADD R8, R0, 0x1, R21 ;  /* 0x0000000100087824 */ /* 0x000fe400078e0215 */
[----:B------:R-:W-:Y:S01]  /*0b10*/  IADD3 R21, PT, PT, R13, R22, RZ ;  /* 0x000000160d157210 */ /* 0x000fe20007ffe0ff */
[----:B------:R-:W-:Y:S01]  /*0b20*/  IMAD.HI.U32 R22, R11, R26, RZ ;  /* 0x0000001a0b167227 */ /* 0x000fe200078e00ff */
[----:B------:R-:W-:Y:S01]  /*0b30*/  UIMAD.WIDE.U32 UR4, UR5, UR10, UR4 ;  /* 0x0000000a050472a5 */ /* 0x000fe2000f8e0004 */
[----:B------:R-:W-:-:S02]  /*0b40*/  ISETP.GE.AND P3, PT, R8, 0x1, PT ;  /* 0x000000010800780c */ /* 0x000fc40003f66270 */
[----:B------:R-:W-:Y:S01]  /*0b50*/  IMAD.MOV R25, RZ, RZ, -R22 ;  /* 0x000000ffff197224 */ /* 0x000fe200078e0a16 */
[----:B------:R-:W-:Y:S01]  /*0b60*/  IABS R24, R21 ;  /* 0x0000001500187213 */ /* 0x000fe20000000000 */
[----:B------:R-:W-:Y:S01]  /*0b70*/  @!P4 VIADD R20, R20, -UR13 ;  /* 0x8000000d1414cc36 */ /* 0x000fe20008000000 */
[----:B------:R-:W-:Y:S01]  /*0b80*/  SEL R23, R23, 0xffffffff, !P3 ;  /* 0xffffffff17177807 */ /* 0x000fe20005800000 */
[----:B------:R-:W-:Y:S01]  /*0b90*/  IMAD R25, R25, UR33, R26 ;  /* 0x0000002119197c24 */ /* 0x000fe2000f8e021a */
[----:B------:R-:W-:Y:S02]  /*0ba0*/  UMOV UR10, UR5 ;  /* 0x00000005000a7c82 */ /* 0x000fe40008000000 */
[----:B------:R-:W-:Y:S01]  /*0bb0*/  ISETP.GE.U32.AND P5, PT, R20, UR8, PT ;  /* 0x0000000814007c0c */ /* 0x000fe2000bfa6070 */
[----:B------:R-:W-:Y:S01]  /*0bc0*/  IMAD.HI.U32 R20, R24, UR10, RZ ;  /* 0x0000000a18147c27 */ /* 0x000fe2000f8e00ff */
[----:B------:R-:W-:Y:S02]  /*0bd0*/  LOP3.LUT R16, R16, UR31, RZ, 0x3c, !PT ;  /* 0x0000001f10107c12 */ /* 0x000fe4000f8e3cff */
[----:B------:R-:W-:Y:S01]  /*0be0*/  ISETP.LT.U32.AND P3, PT, R25, UR33, PT ;  /* 0x0000002119007c0c */ /* 0x000fe2000bf61070 */
[----:B------:R-:W-:-:S02]  /*0bf0*/  IMAD.IADD R23, R8, 0x1, R23 ;  /* 0x0000000108177824 */ /* 0x000fc400078e0217 */
[----:B------:R-:W-:Y:S01]  /*0c00*/  IMAD.MOV R27, RZ, RZ, -R20 ;  /* 0x000000ffff1b7224 */ /* 0x000fe200078e0a14 */
[----:B------:R-:W-:Y:S02]  /*0c10*/  @!P4 IADD3 R14, PT, PT, R14, 0x1, RZ ;  /* 0x000000010e0ec810 */ /* 0x000fe40007ffe0ff */
[----:B------:R-:W-:Y:S01]  /*0c20*/  ISETP.GE.AND P4, PT, R16, RZ, PT ;  /* 0x000000ff1000720c */ /* 0x000fe20003f86270 */
[----:B------:R-:W-:Y:S01]  /*0c30*/  IMAD R24, R27, UR13, R24 ;  /* 0x0000000d1b187c24 */ /* 0x000fe2000f8e0218 */
[----:B------:R-:W-:Y:S01]  /*0c40*/  IABS R26, R23 ;  /* 0x00000017001a7213 */ /* 0x000fe20000000000 */
[----:B------:R-:W-:Y:S01]  /*0c50*/  UMOV UR8, UR13 ;  /* 0x0000000d00087c82 */ /* 0x000fe20008000000 */
[----:B------:R-:W-:Y:S02]  /*0c60*/  @P5 VIADD R14, R14, 0x1 ;  /* 0x000000010e0e5836 */ /* 0x000fe40000000000 */
[----:B------:R-:W-:Y:S01]  /*0c70*/  ISETP.LT.U32.AND P5, PT, R24, UR8, PT ;  /* 0x0000000818007c0c */ /* 0x000fe2000bfa1070 */
[----:B------:R-:W-:-:S04]  /*0c80*/  IMAD.HI.U32 R16, R11, R26, RZ ;  /* 0x0000001a0b107227 */ /* 0x000fc800078e00ff */
[----:B------:R-:W-:Y:S02]  /*0c90*/  @!P3 VIADD R25, R25, -UR33 ;  /* 0x800000211919bc36 */ /* 0x000fe40008000000 */
[----:B------:R-:W-:Y:S02]  /*0ca0*/  IMAD.MOV R27, RZ, RZ, -R16 ;  /* 0x000000ffff1b7224 */ /* 0x000fe400078e0a10 */
[----:B------:R-:W-:Y:S01]  /*0cb0*/  @!P4 IMAD.MOV R14, RZ, RZ, -R14 ;  /* 0x000000ffff0ec224 */ /* 0x000fe200078e0a0e */
[----:B------:R-:W-:Y:S01]  /*0cc0*/  ISETP.GE.U32.AND P4, PT, R25, UR33, PT ;  /* 0x0000002119007c0c */ /* 0x000fe2000bf86070 */
[----:B------:R-:W-:Y:S02]  /*0cd0*/  IMAD R25, R27, UR33, R26 ;  /* 0x000000211b197c24 */ /* 0x000fe4000f8e021a */
[----:B------:R-:W-:Y:S02]  /*0ce0*/  @!P5 VIADD R20, R20, 0x1 ;  /* 0x000000011414d836 */ /* 0x000fe40000000000 */
[----:B------:R-:W-:Y:S01]  /*0cf0*/  @!P5 VIADD R24, R24, -UR13 ;  /* 0x8000000d1818dc36 */ /* 0x000fe20008000000 */
[----:B------:R-:W-:-:S02]  /*0d00*/  ISETP.LT.U32.AND P5, PT, R25, UR33, PT ;  /* 0x0000002119007c0c */ /* 0x000fc4000bfa1070 */
[----:B------:R-:W-:Y:S02]  /*0d10*/  @!P3 IADD3 R22, PT, PT, R22, 0x1, RZ ;  /* 0x000000011616b810 */ /* 0x000fe40007ffe0ff */
[----:B------:R-:W-:Y:S02]  /*0d20*/  ISETP.GE.U32.AND P3, PT, R24, UR8, PT ;  /* 0x0000000818007c0c */ /* 0x000fe4000bf66070 */
[----:B------:R-:W-:Y:S01]  /*0d30*/  LOP3.LUT R17, R17, UR32, RZ, 0x3c, !PT ;  /* 0x0000002011117c12 */ /* 0x000fe2000f8e3cff */
[----:B------:R-:W-:-:S03]  /*0d40*/  @P4 VIADD R22, R22, 0x1 ;  /* 0x0000000116164836 */ /* 0x000fc60000000000 */
[----:B------:R-:W-:-:S03]  /*0d50*/  ISETP.GE.AND P4, PT, R17, RZ, PT ;  /* 0x000000ff1100720c */ /* 0x000fc60003f86270 */
[----:B------:R-:W-:-:S04]  /*0d60*/  @!P5 VIADD R25, R25, -UR33 ;  /* 0x800000211919dc36 */ /* 0x000fc80008000000 */
[----:B------:R-:W-:Y:S01]  /*0d70*/  @P3 VIADD R20, R20, 0x1 ;  /* 0x0000000114143836 */ /* 0x000fe20000000000 */
[----:B------:R-:W-:Y:S02]  /*0d80*/  ISETP.GE.U32.AND P3, PT, R25, UR33, PT ;  /* 0x0000002119007c0c */ /* 0x000fe4000bf66070 */
[----:B------:R-:W-:Y:S02]  /*0d90*/  MOV R17, R22 ;  /* 0x0000001600117202 */ /* 0x000fe40000000f00 */
[----:B------:R-:W-:Y:S02]  /*0da0*/  LOP3.LUT R23, R23, UR32, RZ, 0x3c, !PT ;  /* 0x0000002017177c12 */ /* 0x000fe4000f8e3cff */
[----:B------:R-:W-:Y:S01]  /*0db0*/  LOP3.LUT R21, R21, UR31, RZ, 0x3c, !PT ;  /* 0x0000001f15157c12 */ /* 0x000fe2000f8e3cff */
[----:B------:R-:W-:Y:S01]  /*0dc0*/  @!P5 VIADD R16, R16, 0x1 ;  /* 0x000000011010d836 */ /* 0x000fe20000000000 */
[----:B------:R-:W-:Y:S01]  /*0dd0*/  ISETP.GE.AND P5, PT, R23, RZ, PT ;  /* 0x000000ff1700720c */ /* 0x000fe20003fa6270 */
[----:B------:R-:W-:Y:S01]  /*0de0*/  @!P4 IMAD.MOV R17, RZ, RZ, -R17 ;  /* 0x000000ffff11c224 */ /* 0x000fe200078e0a11 */
[----:B------:R-:W-:-:S03]  /*0df0*/  ISETP.GE.AND P4, PT, R21, RZ, PT ;  /* 0x000000ff1500720c */ /* 0x000fc60003f86270 */
[----:B------:R-:W-:-:S04]  /*0e00*/  @P3 VIADD R16, R16, 0x1 ;  /* 0x0000000110103836 */ /* 0x000fc80000000000 */
[----:B------:R-:W-:Y:S02]  /*0e10*/  IMAD.MOV.U32 R21, RZ, RZ, R16 ;  /* 0x000000ffff157224 */ /* 0x000fe400078e0010 */
[----:B------:R-:W-:Y:S01]  /*0e20*/  FADD R6, R6, R15 ;  /* 0x0000000f06067221 */ /* 0x000fe20000000000 */
[----:B------:R-:W-:Y:S01]  /*0e30*/  ISETP.NE.AND P3, PT, RZ, UR31, PT ;  /* 0x0000001fff007c0c */ /* 0x000fe2000bf65270 */
[----:B------:R-:W-:Y:S01]  /*0e40*/  @!P5 IMAD.MOV R21, RZ, RZ, -R21 ;  /* 0x000000ffff15d224 */ /* 0x000fe200078e0a15 */
[----:B------:R-:W-:Y:S02]  /*0e50*/  ISETP.GE.AND P5, PT, R32, 0x1, PT ;  /* 0x000000012000780c */ /* 0x000fe40003fa6270 */
[----:B------:R-:W-:Y:S02]  /*0e60*/  @!P4 IADD3 R20, PT, PT, -R20, RZ, RZ ;  /* 0x000000ff1414c210 */ /* 0x000fe40007ffe1ff */
[----:B------:R-:W-:Y:S02]  /*0e70*/  ISETP.NE.AND P4, PT, RZ, UR32, PT ;  /* 0x00000020ff007c0c */ /* 0x000fe4000bf85270 */
[----:B------:R-:W-:-:S02]  /*0e80*/  LOP3.LUT R16, RZ, UR32, RZ, 0x33, !PT ;  /* 0x00000020ff107c12 */ /* 0x000fc4000f8e33ff */
[----:B------:R-:W-:Y:S01]  /*0e90*/  LOP3.LUT R15, RZ, UR31, RZ, 0x33, !PT ;  /* 0x0000001fff0f7c12 */ /* 0x000fe2000f8e33ff */
[----:B------:R-:W-:Y:S01]  /*0ea0*/  FADD R4, -R4, 1 ;  /* 0x3f80000004047421 */ /* 0x000fe20000000100 */
[----:B------:R-:W-:Y:S02]  /*0eb0*/  SEL R21, R16, R21, !P4 ;  /* 0x0000001510157207 */ /* 0x000fe40006000000 */
[----:B------:R-:W-:Y:S01]  /*0ec0*/  SEL R20, R15, R20, !P3 ;  /* 0x000000140f147207 */ /* 0x000fe20005800000 */
[----:B------:R-:W-:Y:S01]  /*0ed0*/  FADD R5, R4, -R5 ;  /* 0x8000000504057221 */ /* 0x000fe20000000000 */
[----:B------:R-:W-:Y:S01]  /*0ee0*/  FADD R7, -R7, 1 ;  /* 0x3f80000007077421 */ /* 0x000fe20000000100 */
[----:B------:R-:W-:Y:S01]  /*0ef0*/  VIADD R24, R21, 0x1 ;  /* 0x0000000115187836 */ /* 0x000fe20000000000 */
[----:B------:R-:W-:Y:S01]  /*0f00*/  SEL R14, R15, R14, !P3 ;  /* 0x0000000e0f0e7207 */ /* 0x000fe20005800000 */
[----:B------:R-:W-:Y:S01]  /*0f10*/  VIADD R29, R20, 0x1 ;  /* 0x00000001141d7836 */ /* 0x000fe20000000000 */
[----:B------:R-:W-:Y:S01]  /*0f20*/  SEL R4, R16, R17, !P4 ;  /* 0x0000001110047207 */ /* 0x000fe20006000000 */
[----:B------:R-:W-:Y:S01]  /*0f30*/  FADD R9, R9, R12 ;  /* 0x0000000c09097221 */ /* 0x000fe20000000000 */
[----:B------:R-:W-:Y:S01]  /*0f40*/  FADD R12, R7, -R10 ;  /* 0x8000000a070c7221 */ /* 0x000fe20000000000 */
[----:B------:R-:W-:-:S02]  /*0f50*/  VIMNMX.RELU R33, PT, PT, R14, UR11, PT ;  /* 0x0000000b0e217c48 */ /* 0x000fc4000bfe1100 */
[----:B------:R-:W-:Y:S02]  /*0f60*/  VIMNMX.RELU R31, PT, PT, R4, UR12, PT ;  /* 0x0000000c041f7c48 */ /* 0x000fe4000bfe1100 */
[----:B------:R-:W-:Y:S02]  /*0f70*/  VIMNMX.RELU R7, PT, PT, R24, UR12, PT ;  /* 0x0000000c18077c48 */ /* 0x000fe4000bfe1100 */
[----:B------:R-:W-:Y:S01]  /*0f80*/  VIMNMX.RELU R10, PT, PT, R29, UR11, PT ;  /* 0x0000000b1d0a7c48 */ /* 0x000fe2000bfe1100 */
[----:B------:R-:W-:Y:S06]  /*0f90*/  @!P5 BRA `(.L_x_16) ;  /* 0x000000000038d947 */ /* 0x000fec0003800000 */
[----:B------:R-:W-:-:S04]  /*0fa0*/  IADD3 R21, PT, PT, R32, -0x1, RZ ;  /* 0xffffffff20157810 */ /* 0x000fc80007ffe0ff */
[----:B------:R-:W-:-:S05]  /*0fb0*/  IABS R20, R21 ;  /* 0x0000001500147213 */ /* 0x000fca0000000000 */
[----:B------:R-:W-:-:S04]  /*0fc0*/  IMAD.HI.U32 R17, R20, UR10, RZ ;  /* 0x0000000a14117c27 */ /* 0x000fc8000f8e00ff */
[----:B------:R-:W-:-:S04]  /*0fd0*/  IMAD.MOV R17, RZ, RZ, -R17 ;  /* 0x000000ffff117224 */ /* 0x000fc800078e0a11 */
[----:B------:R-:W-:-:S05]  /*0fe0*/  IMAD R17, R17, UR13, R20 ;  /* 0x0000000d11117c24 */ /* 0x000fca000f8e0214 */
[----:B------:R-:W-:-:S13]  /*0ff0*/  ISETP.LT.U32.AND P5, PT, R17, UR8, PT ;  /* 0x0000000811007c0c */ /* 0x000fda000bfa1070 */
[----:B------:R-:W-:-:S05]  /*1000*/  @!P5 VIADD R17, R17, -UR13 ;  /* 0x8000000d1111dc36 */ /* 0x000fca0008000000 */
[----:B------:R-:W-:-:S13]  /*1010*/  ISETP.LT.U32.AND P5, PT, R17, UR8, PT ;  /* 0x0000000811007c0c */ /* 0x000fda000bfa1070 */
[----:B------:R-:W-:Y:S01]  /*1020*/  @!P5 VIADD R17, R17, -UR13 ;  /* 0x8000000d1111dc36 */ /* 0x000fe20008000000 */
[----:B------:R-:W-:-:S13]  /*1030*/  ISETP.GE.AND P5, PT, R21, RZ, PT ;  /* 0x000000ff1500720c */ /* 0x000fda0003fa6270 */
[----:B------:R-:W-:-:S05]  /*1040*/  @!P5 IMAD.MOV R17, RZ, RZ, -R17 ;  /* 0x000000ffff11d224 */ /* 0x000fca00078e0a11 */
[----:B------:R-:W-:-:S04]  /*1050*/  SEL R17, R15, R17, !P3 ;  /* 0x000000110f117207 */ /* 0x000fc80005800000 */
[----:B------:R-:W-:Y:S01]  /*1060*/  ISETP.NE.AND P5, PT, R17, RZ, PT ;  /* 0x000000ff1100720c */ /* 0x000fe20003fa5270 */
[----:B------:R-:W-:-:S12]  /*1070*/  BRA `(.L_x_17) ;  /* 0x0000000000387947 */ /* 0x000fd80003800000 */
.L_x_16:
        /* <DEDUP_REMOVED lines=12> */
[----:B------:R-:W-:-:S04]  /*1140*/  IADD3 R20, PT, PT, R20, UR31, RZ ;  /* 0x0000001f14147c10 */ /* 0x000fc8000fffe0ff */
[----:B------:R-:W-:-:S13]  /*1150*/  ISETP.NE.AND P5, PT, R20, RZ, PT ;  /* 0x000000ff1400720c */ /* 0x000fda0003fa5270 */
.L_x_17:
[----:B-1----:R-:W-:Y:S05]  /*1160*/  BSYNC.RECONVERGENT B0 ;  /* 0x0000000000007941 */ /* 0x002fea0003800200 */
.L_x_15:
[----:B------:R-:W-:Y:S01]  /*1170*/  VIADD R17, R33, 0xffffffff ;  /* 0xffffffff21117836 */ /* 0x000fe20000000000 */
[----:B------:R-:W-:Y:S01]  /*1180*/  ISETP.GT.AND P6, PT, R32, UR34, PT ;  /* 0x0000002220007c0c */ /* 0x000fe2000bfc4270 */
[----:B------:R-:W-:Y:S03]  /*1190*/  BSSY.RECONVERGENT B0, `(.L_x_18) ;  /* 0x000001f000007945 */ /* 0x000fe60003800200 */
[----:B------:R-:W-:Y:S02]  /*11a0*/  @!P5 SEL R14, R17, R14, !P6 ;  /* 0x0000000e110ed207 */ /* 0x000fe40007000000 */
[----:B------:R-:W-:Y:S02]  /*11b0*/  ISETP.GE.AND P5, PT, R13, RZ, PT ;  /* 0x000000ff0d00720c */ /* 0x000fe40003fa6270 */
[----:B------:R-:W-:-:S11]  /*11c0*/  VIMNMX.RELU R28, PT, PT, R14, UR11, PT ;  /* 0x0000000b0e1c7c48 */ /* 0x000fd6000bfe1100 */
[----:B------:R-:W-:Y:S05]  /*11d0*/  @!P5 BRA `(.L_x_19) ;  /* 0x000000000034d947 */ /* 0x000fea0003800000 */
        /* <DEDUP_REMOVED lines=9> */
[----:B------:R-:W-:-:S04]  /*1270*/  @!P5 IADD3 R14, PT, PT, -R14, RZ, RZ ;  /* 0x000000ff0e0ed210 */ /* 0x000fc80007ffe1ff */
[----:B------:R-:W-:-:S04]  /*1280*/  SEL R14, R15, R14, !P3 ;  /* 0x0000000e0f0e7207 */ /* 0x000fc80005800000 */
[----:B------:R-:W-:Y:S01]  /*1290*/  ISETP.NE.AND P3, PT, R14, RZ, PT ;  /* 0x000000ff0e00720c */ /* 0x000fe20003f65270 */
[----:B------:R-:W-:-:S12]  /*12a0*/  BRA `(.L_x_20) ;  /* 0x0000000000347947 */ /* 0x000fd80003800000 */
.L_x_19:
        /* <DEDUP_REMOVED lines=13> */
.L_x_20:
[----:B------:R-:W-:Y:S05]  /*1380*/  BSYNC.RECONVERGENT B0 ;  /* 0x0000000000007941 */ /* 0x000fea0003800200 */
.L_x_18:
[----:B------:R-:W-:Y:S01]  /*1390*/  VIADD R14, R10, 0x1 ;  /* 0x000000010a0e7836 */ /* 0x000fe20000000000 */
[----:B------:R-:W-:Y:S01]  /*13a0*/  ISETP.GT.AND P5, PT, R13, -0x1, PT ;  /* 0xffffffff0d00780c */ /* 0x000fe20003fa4270 */
[----:B------:R-:W-:Y:S03]  /*13b0*/  BSSY.RECONVERGENT B0, `(.L_x_21) ;  /* 0x0000021000007945 */ /* 0x000fe60003800200 */
[----:B------:R-:W-:Y:S02]  /*13c0*/  @!P3 SEL R29, R14, R29, P5 ;  /* 0x0000001d0e1db207 */ /* 0x000fe40002800000 */
[----:B------:R-:W-:Y:S02]  /*13d0*/  ISETP.GE.AND P3, PT, R30, 0x1, PT ;  /* 0x000000011e00780c */ /* 0x000fe40003f66270 */
[----:B------:R-:W-:-:S11]  /*13e0*/  VIMNMX.RELU R29, PT, PT, R29, UR11, PT ;  /* 0x0000000b1d1d7c48 */ /* 0x000fd6000bfe1100 */
[----:B------:R-:W-:Y:S05]  /*13f0*/  @!P3 BRA `(.L_x_22) ;  /* 0x000000000038b947 */ /* 0x000fea0003800000 */
[----:B------:R-:W-:-:S05]  /*1400*/  VIADD R17, R30, 0xffffffff ;  /* 0xffffffff1e117836 */ /* 0x000fca0000000000 */
[----:B------:R-:W-:Y:S02]  /*1410*/  IABS R20, R17 ;  /* 0x0000001100147213 */ /* 0x000fe40000000000 */
[----:B------:R-:W-:-:S03]  /*1420*/  ISETP.GE.AND P5, PT, R17, RZ, PT ;  /* 0x000000ff1100720c */ /* 0x000fc60003fa6270 */
[----:B------:R-:W-:-:S04]  /*1430*/  IMAD.HI.U32 R14, R11, R20, RZ ;  /* 0x000000140b0e7227 */ /* 0x000fc800078e00ff */
[----:B------:R-:W-:-:S04]  /*1440*/  IMAD.MOV R15, RZ, RZ, -R14 ;  /* 0x000000ffff0f7224 */ /* 0x000fc800078e0a0e */
[----:B------:R-:W-:-:S05]  /*1450*/  IMAD R14, R15, UR33, R20 ;  /* 0x000000210f0e7c24 */ /* 0x000fca000f8e0214 */
[----:B------:R-:W-:-:S13]  /*1460*/  ISETP.LT.U32.AND P3, PT, R14, UR33, PT ;  /* 0x000000210e007c0c */ /* 0x000fda000bf61070 */
[----:B------:R-:W-:-:S05]  /*1470*/  @!P3 VIADD R14, R14, -UR33 ;  /* 0x800000210e0ebc36 */ /* 0x000fca0008000000 */
[----:B------:R-:W-:-:S13]  /*1480*/  ISETP.LT.U32.AND P3, PT, R14, UR33, PT ;  /* 0x000000210e007c0c */ /* 0x000fda000bf61070 */
[----:B------:R-:W-:-:S05]  /*1490*/  @!P3 IADD3 R14, PT, PT, R14, -UR33, RZ ;  /* 0x800000210e0ebc10 */ /* 0x000fca000fffe0ff */
[----:B------:R-:W-:-:S05]  /*14a0*/  @!P5 IMAD.MOV R14, RZ, RZ, -R14 ;  /* 0x000000ffff0ed224 */ /* 0x000fca00078e0a0e */
[----:B------:R-:W-:-:S04]  /*14b0*/  SEL R14, R16, R14, !P4 ;  /* 0x0000000e100e7207 */ /* 0x000fc80006000000 */
[----:B------:R-:W-:Y:S01]  /*14c0*/  ISETP.NE.AND P3, PT, R14, RZ, PT ;  /* 0x000000ff0e00720c */ /* 0x000fe20003f65270 */
[----:B------:R-:W-:-:S12]  /*14d0*/  BRA `(.L_x_23) ;  /* 0x0000000000387947 */ /* 0x000fd80003800000 */
.L_x_22:
        /* <DEDUP_REMOVED lines=11> */
[----:B------:R-:W-:-:S05]  /*1590*/  SEL R15, R16, R15, !P4 ;  /* 0x0000000f100f7207 */ /* 0x000fca0006000000 */
[----:B------:R-:W-:-:S05]  /*15a0*/  VIADD R15, R15, UR32 ;  /* 0x000000200f0f7c36 */ /* 0x000fca0008000000 */
[----:B------:R-:W-:-:S13]  /*15b0*/  ISETP.NE.AND P3, PT, R15, RZ, PT ;  /* 0x000000ff0f00720c */ /* 0x000fda0003f65270 */
.L_x_23:
[----:B------:R-:W-:Y:S05]  /*15c0*/  BSYNC.RECONVERGENT B0 ;  /* 0x0000000000007941 */ /* 0x000fea0003800200 */
.L_x_21:
[----:B------:R-:W-:Y:S01]  /*15d0*/  UMOV UR13, UR14 ;  /* 0x0000000e000d7c82 */ /* 0x000fe20008000000 */
[----:B------:R-:W-:Y:S01]  /*15e0*/  VIADD R15, R31, 0xffffffff ;  /* 0xffffffff1f0f7836 */ /* 0x000fe20000000000 */
[----:B------:R-:W-:Y:S01]  /*15f0*/  ISETP.GT.AND P5, PT, R30, UR13, PT ;  /* 0x0000000d1e007c0c */ /* 0x000fe2000bfa4270 */
[----:B------:R-:W-:Y:S03]  /*1600*/  BSSY.RECONVERGENT B0, `(.L_x_24) ;  /* 0x000001f000007945 */ /* 0x000fe60003800200 */
[----:B------:R-:W-:Y:S02]  /*1610*/  @!P3 SEL R4, R15, R4, !P5 ;  /* 0x000000040f04b207 */ /* 0x000fe40006800000 */
[----:B------:R-:W-:Y:S02]  /*1620*/  ISETP.GE.AND P3, PT, R8, RZ, PT ;  /* 0x000000ff0800720c */ /* 0x000fe40003f66270 */
[----:B------:R-:W-:-:S11]  /*1630*/  VIMNMX.RELU R4, PT, PT, R4, UR12, PT ;  /* 0x0000000c04047c48 */ /* 0x000fd6000bfe1100 */
[----:B------:R-:W-:Y:S05]  /*1640*/  @!P3 BRA `(.L_x_25) ;  /* 0x000000000034b947 */ /* 0x000fea0003800000 */
[----:B------:R-:W-:Y:S02]  /*1650*/  IABS R14, R8 ;  /* 0x00000008000e7213 */ /* 0x000fe40000000000 */
[----:B------:R-:W-:-:S03]  /*1660*/  ISETP.GE.AND P5, PT, R8, RZ, PT ;  /* 0x000000ff0800720c */ /* 0x000fc60003fa6270 */
[----:B------:R-:W-:-:S05]  /*1670*/  IMAD.HI.U32 R11, R11, R14, RZ ;  /* 0x0000000e0b0b7227 */ /* 0x000fca00078e00ff */
[----:B------:R-:W-:-:S05]  /*1680*/  IADD3 R11, PT, PT, -R11, RZ, RZ ;  /* 0x000000ff0b0b7210 */ /* 0x000fca0007ffe1ff */
[----:B------:R-:W-:-:S05]  /*1690*/  IMAD R11, R11, UR33, R14 ;  /* 0x000000210b0b7c24 */ /* 0x000fca000f8e020e */
[----:B------:R-:W-:-:S13]  /*16a0*/  ISETP.LT.U32.AND P3, PT, R11, UR33, PT ;  /* 0x000000210b007c0c */ /* 0x000fda000bf61070 */
[----:B------:R-:W-:-:S05]  /*16b0*/  @!P3 VIADD R11, R11, -UR33 ;  /* 0x800000210b0bbc36 */ /* 0x000fca0008000000 */
[----:B------:R-:W-:-:S13]  /*16c0*/  ISETP.LT.U32.AND P3, PT, R11, UR33, PT ;  /* 0x000000210b007c0c */ /* 0x000fda000bf61070 */
[----:B------:R-:W-:-:S04]  /*16d0*/  @!P3 VIADD R11, R11, -UR33 ;  /* 0x800000210b0bbc36 */ /* 0x000fc80008000000 */
[----:B------:R-:W-:-:S05]  /*16e0*/  @!P5 IMAD.MOV R11, RZ, RZ, -R11 ;  /* 0x000000ffff0bd224 */ /* 0x000fca00078e0a0b */
[----:B------:R-:W-:-:S04]  /*16f0*/  SEL R11, R16, R11, !P4 ;  /* 0x0000000b100b7207 */ /* 0x000fc80006000000 */
[----:B------:R-:W-:Y:S01]  /*1700*/  ISETP.NE.AND P3, PT, R11, RZ, PT ;  /* 0x000000ff0b00720c */ /* 0x000fe20003f65270 */
[----:B------:R-:W-:-:S12]  /*1710*/  BRA `(.L_x_26) ;  /* 0x0000000000347947 */ /* 0x000fd80003800000 */
.L_x_25:
        /* <DEDUP_REMOVED lines=11> */
[----:B------:R-:W-:-:S04]  /*17d0*/  IADD3 R11, PT, PT, R11, UR32, RZ ;  /* 0x000000200b0b7c10 */ /* 0x000fc8000fffe0ff */
[----:B------:R-:W-:-:S13]  /*17e0*/  ISETP.NE.AND P3, PT, R11, RZ, PT ;  /* 0x000000ff0b00720c */ /* 0x000fda0003f65270 */
.L_x_26:
[----:B------:R-:W-:Y:S05]  /*17f0*/  BSYNC.RECONVERGENT B0 ;  /* 0x0000000000007941 */ /* 0x000fea0003800200 */
.L_x_24:
[----:B------:R-:W-:Y:S02]  /*1800*/  IMAD R25, R10, UR12, R10 ;  /* 0x0000000c0a197c24 */ /* 0x000fe4000f8e020a */
[----:B------:R-:W-:Y:S02]  /*1810*/  IMAD.MOV.U32 R21, RZ, RZ, 0x4 ;  /* 0x00000004ff157424 */ /* 0x000fe400078e00ff */
[----:B------:R-:W-:Y:S02]  /*1820*/  IMAD.IADD R20, R7, 0x1, R25 ;  /* 0x0000000107147824 */ /* 0x000fe400078e0219 */
[----:B------:R-:W-:Y:S02]  /*1830*/  IMAD R11, R33, UR12, R33 ;  /* 0x0000000c210b7c24 */ /* 0x000fe4000f8e0221 */
[----:B------:R-:W-:-:S03]  /*1840*/  IMAD.WIDE R20, R20, R21, UR6 ;  /* 0x0000000614147e25 */ /* 0x000fc6000f8e0215 */
[----:B------:R-:W-:Y:S01]  /*1850*/  IADD3 R14, PT, PT, R7, R11, RZ ;  /* 0x0000000b070e7210 */ /* 0x000fe20007ffe0ff */
[----:B------:R-:W-:Y:S01]  /*1860*/  IMAD.MOV.U32 R15, RZ, RZ, 0x4 ;  /* 0x00000004ff0f7424 */ /* 0x000fe200078e00ff */
[----:B------:R-:W2:Y:S01]  /*1870*/  LDG.E R27, desc[UR20][R20.64] ;  /* 0x00000014141b7981 */ /* 0x000ea2000c1e1900 */
[----:B------:R-:W-:Y:S02]  /*1880*/  IMAD.MOV.U32 R17, RZ, RZ, 0x4 ;  /* 0x00000004ff117424 */ /* 0x000fe400078e00ff */
[----:B------:R-:W-:-:S04]  /*1890*/  IMAD.WIDE R14, R14, R15, UR6 ;  /* 0x000000060e0e7e25 */ /* 0x000fc8000f8e020f */
[----:B------:R-:W-:Y:S02]  /*18a0*/  IMAD.IADD R16, R31, 0x1, R25 ;  /* 0x000000011f107824 */ /* 0x000fe400078e0219 */
[----:B------:R-:W3:Y:S02]  /*18b0*/  LDG.E R15, desc[UR20][R14.64] ;  /* 0x000000140e0f7981 */ /* 0x000ee4000c1e1900 */
[----:B------:R-:W-:-:S05]  /*18c0*/  IMAD.WIDE R16, R16, R17, UR6 ;  /* 0x0000000610107e25 */ /* 0x000fca000f8e0211 */
[----:B------:R-:W4:Y:S01]  /*18d0*/  LDG.E R23, desc[UR20][R16.64] ;  /* 0x0000001410177981 */ /* 0x000f22000c1e1900 */
[----:B------:R-:W-:Y:S01]  /*18e0*/  VIADD R35, R7, 0x1 ;  /* 0x0000000107237836 */ /* 0x000fe20000000000 */
[----:B------:R-:W-:Y:S01]  /*18f0*/  ISETP.GT.AND P4, PT, R8, -0x1, PT ;  /* 0xffffffff0800780c */ /* 0x000fe20003f84270 */
[----:B------:R-:W-:Y:S02]  /*1900*/  HFMA2 R37, -RZ, RZ, 0, 2.384185791015625e-07 ;  /* 0x00000004ff257431 */ /* 0x000fe400000001ff */
[----:B------:R-:W-:Y:S01]  /*1910*/  IMAD R22, R29, UR12, R29 ;  /* 0x0000000c1d167c24 */ /* 0x000fe2000f8e021d */
[----:B------:R-:W-:Y:S01]  /*1920*/  @!P3 SEL R24, R35, R24, P4 ;  /* 0x000000182318b207 */ /* 0x000fe20002000000 */
[----:B------:R-:W-:Y:S02]  /*1930*/  IMAD.MOV.U32 R35, RZ, RZ, 0x4 ;  /* 0x00000004ff237424 */ /* 0x000fe400078e00ff */
[----:B------:R-:W-:Y:S01]  /*1940*/  IMAD.IADD R36, R7, 0x1, R22 ;  /* 0x0000000107247824 */ /* 0x000fe200078e0216 */
[----:B------:R-:W-:-:S03]  /*1950*/  VIMNMX.RELU R24, PT, PT, R24, UR12, PT ;  /* 0x0000000c18187c48 */ /* 0x000fc6000bfe1100 */
[----:B------:R-:W-:-:S04]  /*1960*/  IMAD.WIDE R36, R36, R37, UR6 ;  /* 0x0000000624247e25 */ /* 0x000fc8000f8e0225 */
[----:B------:R-:W-:Y:S01]  /*1970*/  IMAD.IADD R34, R24, 0x1, R25 ;  /* 0x0000000118227824 */ /* 0x000fe200078e0219 */
[----:B------:R-:W5:Y:S03]  /*1980*/  LDG.E R14, desc[UR20][R36.64] ;  /* 0x00000014240e7981 */ /* 0x000f66000c1e1900 */
[----:B------:R-:W-:-:S05]  /*1990*/  IMAD.WIDE R34, R34, R35, UR6 ;  /* 0x0000000622227e25 */ /* 0x000fca000f8e0223 */
[----:B------:R0:W5:Y:S01]  /*19a0*/  LDG.E R26, desc[UR20][R34.64] ;  /* 0x00000014221a7981 */ /* 0x000162000c1e1900 */
[----:B------:R-:W-:-:S04]  /*19b0*/  ISETP.GE.AND P3, PT, R8, UR13, PT ;  /* 0x0000000d08007c0c */ /* 0x000fc8000bf66270 */
[----:B------:R-:W-:-:S04]  /*19c0*/  ISETP.GE.OR P4, PT, R13, UR34, P3 ;  /* 0x000000220d007c0c */ /* 0x000fc80009f86670 */
[----:B------:R-:W-:-:S04]  /*19d0*/  ISETP.LT.OR P4, PT, R13, RZ, P4 ;  /* 0x000000ff0d00720c */ /* 0x000fc80002781670 */
[----:B------:R-:W-:-:S04]  /*19e0*/  ISETP.LT.OR P4, PT, R8, RZ, P4 ;  /* 0x000000ff0800720c */ /* 0x000fc80002781670 */
[----:B------:R-:W-:Y:S01]  /*19f0*/  ISETP.EQ.OR P4, PT, R10, R29, P4 ;  /* 0x0000001d0a00720c */ /* 0x000fe20002782670 */
[----:B0-----:R-:W-:-:S03]  /*1a00*/  IMAD.MOV.U32 R35, RZ, RZ, 0x4 ;  /* 0x00000004ff237424 */ /* 0x001fc600078e00ff */
[----:B------:R-:W-:Y:S01]  /*1a10*/  ISETP.EQ.OR P4, PT, R7, R24, P4 ;  /* 0x000000180700720c */ /* 0x000fe20002782670 */
[----:B------:R-:W-:Y:S02]  /*1a20*/  IMAD.IADD R36, R31, 0x1, R22 ;  /* 0x000000011f247824 */ /* 0x000fe400078e0216 */
[----:B------:R-:W-:Y:S01]  /*1a30*/  IMAD.IADD R25, R4, 0x1, R25 ;  /* 0x0000000104197824 */ /* 0x000fe200078e0219 */
[----:B------:R-:W-:Y:S02]  /*1a40*/  ISETP.GT.OR P3, PT, R32, UR34, P3 ;  /* 0x0000002220007c0c */ /* 0x000fe40009f64670 */
[----:B------:R-:W-:Y:S02]  /*1a50*/  ISETP.GT.AND P5, PT, R30, UR13, PT ;  /* 0x0000000d1e007c0c */ /* 0x000fe4000bfa4270 */
[----:B------:R-:W-:-:S04]  /*1a60*/  ISETP.LT.OR P3, PT, R32, 0x1, P3 ;  /* 0x000000012000780c */ /* 0x000fc80001f61670 */
[----:B------:R-:W-:-:S04]  /*1a70*/  ISETP.LT.OR P3, PT, R8, RZ, P3 ;  /* 0x000000ff0800720c */ /* 0x000fc80001f61670 */
[----:B------:R-:W-:-:S04]  /*1a80*/  ISETP.EQ.OR P3, PT, R33, R28, P3 ;  /* 0x0000001c2100720c */ /* 0x000fc80001f62670 */
[----:B------:R-:W-:Y:S01]  /*1a90*/  ISETP.EQ.OR P3, PT, R7, R24, P3 ;  /* 0x000000180700720c */ /* 0x000fe20001f62670 */
[----:B------:R-:W-:Y:S01]  /*1aa0*/  IMAD.MOV.U32 R8, RZ, RZ, RZ ;  /* 0x000000ffff087224 */ /* 0x000fe200078e00ff */
[----:B--2---:R-:W0:Y:S08]  /*1ab0*/  F2F.F64.F32 R20, R27 ;  /* 0x0000001b00147310 */ /* 0x004e300000201800 */
[----:B---3--:R-:W1:Y:S01]  /*1ac0*/  F2F.F64.F32 R16, R15 ;  /* 0x0000000f00107310 */ /* 0x008e620000201800 */
[----:B0-----:R-:W-:-:S07]  /*1ad0*/  DADD R20, R20, R18 ;  /* 0x0000000014147229 */ /* 0x001fce0000000012 */
[----:B----4-:R-:W0:Y:S01]  /*1ae0*/  F2F.F64.F32 R18, R23 ;  /* 0x0000001700127310 */ /* 0x010e220000201800 */
[----:B-1----:R-:W-:Y:S01]  /*1af0*/  DADD R16, R20, -R16 ;  /* 0x0000000014107229 */ /* 0x002fe20000000810 */
[----:B------:R-:W-:-:S07]  /*1b00*/  IMAD R20, R28, UR12, R28 ;  /* 0x0000000c1c147c24 */ /* 0x000fce000f8e021c */
[----:B0-----:R-:W-:Y:S01]  /*1b10*/  DADD R18, R16, -R18 ;  /* 0x0000000010127229 */ /* 0x001fe20000000812 */
[----:B------:R-:W-:Y:S02]  /*1b20*/  IMAD.MOV.U32 R17, RZ, RZ, 0x4 ;  /* 0x00000004ff117424 */ /* 0x000fe400078e00ff */
[----:B------:R-:W-:Y:S01]  /*1b30*/  IMAD.IADD R16, R31, 0x1, R11 ;  /* 0x000000011f107824 */ /* 0x000fe200078e020b */
[----:B------:R-:W-:-:S03]  /*1b40*/  IADD3 R34, PT, PT, R7, R20, RZ ;  /* 0x0000001407227210 */ /* 0x000fc60007ffe0ff */
[----:B------:R-:W-:-:S04]  /*1b50*/  IMAD.WIDE R16, R16, R17, UR6 ;  /* 0x0000000610107e25 */ /* 0x000fc8000f8e0211 */
[----:B------:R-:W-:Y:S01]  /*1b60*/  IMAD.WIDE R34, R34, R35, UR6 ;  /* 0x0000000622227e25 */ /* 0x000fe2000f8e0223 */
[----:B------:R0:W2:Y:S01]  /*1b70*/  LDG.E R22, desc[UR20][R16.64] ;  /* 0x0000001410167981 */ /* 0x0000a2000c1e1900 */
[----:B------:R-:W-:-:S04]  /*1b80*/  MOV R21, 0x4 ;  /* 0x0000000400157802 */ /* 0x000fc80000000f00 */
[----:B------:R1:W3:Y:S01]  /*1b90*/  LDG.E R34, desc[UR20][R34.64] ;  /* 0x0000001422227981 */ /* 0x0002e2000c1e1900 */
[----:B0-----:R-:W-:Y:S02]  /*1ba0*/  HFMA2 R16, -RZ, RZ, 0, 2.384185791015625e-07 ;  /* 0x00000004ff107431 */ /* 0x001fe400000001ff */
[----:B------:R-:W-:Y:S01]  /*1bb0*/  IMAD.WIDE R36, R36, R21, UR6 ;  /* 0x0000000624247e25 */ /* 0x000fe2000f8e0215 */
[----:B-1----:R-:W0:Y:S05]  /*1bc0*/  @!P4 LDC R35, c[0x0][0x3c8] ;  /* 0x0000f200ff23cb82 */ /* 0x002e2a0000000800 */
[----:B------:R-:W4:Y:S01]  /*1bd0*/  LDG.E R36, desc[UR20][R36.64] ;  /* 0x0000001424247981 */ /* 0x000f22000c1e1900 */
[----:B------:R-:W-:-:S05]  /*1be0*/  IMAD.WIDE R16, R25, R16, UR6 ;  /* 0x0000000619107e25 */ /* 0x000fca000f8e0210 */
[----:B------:R1:W2:Y:S02]  /*1bf0*/  LDG.E R37, desc[UR20][R16.64] ;  /* 0x0000001410257981 */ /* 0x0002a4000c1e1900 */
[----:B-1----:R-:W-:Y:S02]  /*1c00*/  IMAD.MOV.U32 R17, RZ, RZ, 0x4 ;  /* 0x00000004ff117424 */ /* 0x002fe400078e00ff */
[----:B------:R-:W-:-:S04]  /*1c10*/  IMAD.IADD R16, R4, 0x1, R11 ;  /* 0x0000000104107824 */ /* 0x000fc800078e020b */
[----:B------:R-:W-:-:S04]  /*1c20*/  IMAD.WIDE R16, R16, R17, UR6 ;  /* 0x0000000610107e25 */ /* 0x000fc8000f8e0211 */
[----:B-----5:R-:W-:Y:S01]  /*1c30*/  FADD R14, -R27, R14 ;  /* 0x0000000e1b0e7221 */ /* 0x020fe20000000100 */
[----:B------:R-:W-:Y:S01]  /*1c40*/  IMAD.IADD R20, R31, 0x1, R20 ;  /* 0x000000011f147824 */ /* 0x000fe200078e0214 */
[----:B------:R1:W5:Y:S03]  /*1c50*/  LDG.E R16, desc[UR20][R16.64] ;  /* 0x0000001410107981 */ /* 0x000366000c1e1900 */
[----:B------:R-:W-:-:S05]  /*1c60*/  IMAD.WIDE R20, R20, R21, UR6 ;  /* 0x0000000614147e25 */ /* 0x000fca000f8e0215 */
[----:B------:R0:W5:Y:S01]  /*1c70*/  LDG.E R25, desc[UR20][R20.64] ;  /* 0x0000001414197981 */ /* 0x000162000c1e1900 */
[----:B-1----:R-:W-:Y:S01]  /*1c80*/  FADD R17, -R27, R26 ;  /* 0x0000001a1b117221 */ /* 0x002fe20000000100 */
[----:B0-----:R-:W-:Y:S02]  /*1c90*/  @!P4 IMAD R26, R10, R35, R7 ;  /* 0x000000230a1ac224 */ /* 0x001fe400078e0207 */
[----:B------:R-:W-:Y:S02]  /*1ca0*/  IMAD.MOV.U32 R27, RZ, RZ, 0x4 ;  /* 0x00000004ff1b7424 */ /* 0x000fe400078e00ff */
[----:B------:R-:W-:Y:S02]  /*1cb0*/  IMAD.MOV.U32 R35, RZ, RZ, RZ ;  /* 0x000000ffff237224 */ /* 0x000fe400078e00ff */
[----:B------:R-:W-:Y:S01]  /*1cc0*/  @!P4 IMAD.WIDE R26, R26, R27, UR18 ;  /* 0x000000121a1ace25 */ /* 0x000fe2000f8e021b */
[----:B------:R-:W-:-:S03]  /*1cd0*/  MOV R20, 0x4 ;  /* 0x0000000400147802 */ /* 0x000fc60000000f00 */
[----:B------:R-:W-:Y:S01]  /*1ce0*/  IMAD.IADD R11, R24, 0x1, R11 ;  /* 0x00000001180b7824 */ /* 0x000fe200078e020b */
[----:B------:R-:W5:Y:S01]  /*1cf0*/  @!P4 LDG.E R35, desc[UR20][R26.64] ;  /* 0x000000141a23c981 */ /* 0x000f62000c1e1900 */
[----:B------:R-:W-:Y:S02]  /*1d00*/  ISETP.GE.OR P4, PT, R13, UR34, P5 ;  /* 0x000000220d007c0c */ /* 0x000fe4000af86670 */
[----:B------:R-:W-:Y:S02]  /*1d10*/  IMAD.WIDE R20, R11, R20, UR6 ;  /* 0x000000060b147e25 */ /* 0x000fe4000f8e0214 */
[----:B------:R-:W-:Y:S02]  /*1d20*/  ISETP.LT.OR P4, PT, R13, RZ, P4 ;  /* 0x000000ff0d00720c */ /* 0x000fe40002781670 */
[----:B------:R-:W-:Y:S01]  /*1d30*/  ISETP.GT.OR P5, PT, R32, UR34, P5 ;  /* 0x0000002220007c0c */ /* 0x000fe2000afa4670 */
[----:B------:R0:W5:Y:S01]  /*1d40*/  LDG.E R11, desc[UR20][R20.64] ;  /* 0x00000014140b7981 */ /* 0x000162000c1e1900 */
[----:B------:R-:W-:-:S02]  /*1d50*/  ISETP.LT.OR P4, PT, R30, 0x1, P4 ;  /* 0x000000011e00780c */ /* 0x000fc40002781670 */
[----:B------:R-:W-:Y:S02]  /*1d60*/  ISETP.LT.OR P5, PT, R32, 0x1, P5 ;  /* 0x000000012000780c */ /* 0x000fe40002fa1670 */
[----:B------:R-:W-:Y:S02]  /*1d70*/  ISETP.EQ.OR P4, PT, R10, R29, P4 ;  /* 0x0000001d0a00720c */ /* 0x000fe40002782670 */
[----:B------:R-:W-:Y:S02]  /*1d80*/  ISETP.LT.OR P5, PT, R30, 0x1, P5 ;  /* 0x000000011e00780c */ /* 0x000fe40002fa1670 */
[----:B------:R-:W-:Y:S01]  /*1d90*/  ISETP.EQ.OR P4, PT, R31, R4, P4 ;  /* 0x000000041f00720c */ /* 0x000fe20002782670 */
[----:B0-----:R-:W0:Y:S01]  /*1da0*/  @!P3 LDC R20, c[0x0][0x3c8] ;  /* 0x0000f200ff14bb82 */ /* 0x001e220000000800 */
[----:B------:R-:W-:-:S04]  /*1db0*/  ISETP.EQ.OR P5, PT, R33, R28, P5 ;  /* 0x0000001c2100720c */ /* 0x000fc80002fa2670 */
[----:B------:R-:W-:-:S07]  /*1dc0*/  ISETP.EQ.OR P5, PT, R31, R4, P5 ;  /* 0x000000041f00720c */ /* 0x000fce0002fa2670 */
[----:B------:R-:W1:Y:S08]  /*1dd0*/  @!P4 LDC R27, c[0x0][0x3c8] ;  /* 0x0000f200ff1bcb82 */ /* 0x000e700000000800 */
[----:B------:R-:W1:Y:S01]  /*1de0*/  @!P5 LDC R13, c[0x0][0x3c8] ;  /* 0x0000f200ff0ddb82 */ /* 0x000e620000000800 */
[----:B------:R-:W-:Y:S02]  /*1df0*/  IMAD.MOV.U32 R21, RZ, RZ, 0x4 ;  /* 0x00000004ff157424 */ /* 0x000fe400078e00ff */
[----:B0-----:R-:W-:-:S02]  /*1e00*/  @!P3 IMAD R20, R28, R20, R7 ;  /* 0x000000141c14b224 */ /* 0x001fc400078e0207 */
[----:B------:R-:W-:Y:S02]  /*1e10*/  HFMA2 R7, -RZ, RZ, 0, 0 ;  /* 0x00000000ff077431 */ /* 0x000fe400000001ff */
[----:B------:R-:W-:-:S05]  /*1e20*/  @!P3 IMAD.WIDE R20, R20, R21, UR18 ;  /* 0x000000121414be25 */ /* 0x000fca000f8e0215 */
[----:B------:R3:W5:Y:S01]  /*1e30*/  @!P3 LDG.E R7, desc[UR20][R20.64] ;  /* 0x000000141407b981 */ /* 0x000762000c1e1900 */
[----:B-1----:R-:W-:Y:S02]  /*1e40*/  @!P4 IMAD R26, R10, R27, R4 ;  /* 0x0000001b0a1ac224 */ /* 0x002fe400078e0204 */
[----:B------:R-:W-:-:S04]  /*1e50*/  IMAD.MOV.U32 R27, RZ, RZ, 0x4 ;  /* 0x00000004ff1b7424 */ /* 0x000fc800078e00ff */
[----:B------:R-:W-:-:S04]  /*1e60*/  @!P4 IMAD.WIDE R26, R26, R27, UR18 ;  /* 0x000000121a1ace25 */ /* 0x000fc8000f8e021b */
[----:B------:R-:W-:Y:S01]  /*1e70*/  IMAD.MOV.U32 R29, RZ, RZ, 0x4 ;  /* 0x00000004ff1d7424 */ /* 0x000fe200078e00ff */
[----:B------:R-:W5:Y:S01]  /*1e80*/  @!P4 LDG.E R8, desc[UR20][R26.64] ;  /* 0x000000141a08c981 */ /* 0x000f62000c1e1900 */
[----:B------:R-:W-:Y:S01]  /*1e90*/  @!P5 IMAD R28, R28, R13, R4 ;  /* 0x0000000d1c1cd224 */ /* 0x000fe200078e0204 */
[----:B------:R-:W-:-:S03]  /*1ea0*/  MOV R4, RZ ;  /* 0x000000ff00047202 */ /* 0x000fc60000000f00 */
[----:B------:R-:W-:-:S05]  /*1eb0*/  @!P5 IMAD.WIDE R28, R28, R29, UR18 ;  /* 0x000000121c1cde25 */ /* 0x000fca000f8e021d */
[----:B------:R-:W5:Y:S01]  /*1ec0*/  @!P5 LDG.E R4, desc[UR20][R28.64] ;  /* 0x000000141c04d981 */ /* 0x000f62000c1e1900 */
[----:B------:R-:W-:Y:S02]  /*1ed0*/  UIADD3 UR22, UP0, UPT, UR22, 0x4, URZ ;  /* 0x0000000416167890 */ /* 0x000fe4000ff1e0ff */
[----:B------:R-:W-:Y:S02]  /*1ee0*/  UIADD3 UR9, UPT, UPT, UR9, 0x1, URZ ;  /* 0x0000000109097890 */ /* 0x000fe4000fffe0ff */
[----:B------:R-:W-:Y:S02]  /*1ef0*/  UIADD3.X UR23, UPT, UPT, URZ, UR23, URZ, UP0, !UPT ;  /* 0x00000017ff177290 */ /* 0x000fe400087fe4ff */
[----:B------:R-:W-:Y:S02]  /*1f00*/  UISETP.NE.AND UP0, UPT, UR9, URZ, UPT ;  /* 0x000000ff0900728c */ /* 0x000fe4000bf05270 */
[----:B------:R-:W-:Y:S02]  /*1f10*/  UIMAD UR4, UR11, UR12, UR11 ;  /* 0x0000000c0b0472a4 */ /* 0x000fe4000f8e020b */
[----:B------:R-:W-:-:S02]  /*1f20*/  UIADD3 UR24, UP1, UPT, UR24, 0x4, URZ ;  /* 0x0000000418187890 */ /* 0x000fc4000ff3e0ff */
[----:B------:R-:W-:Y:S02]  /*1f30*/  UIADD3 UR26, UP2, UPT, UR26, 0x4, URZ ;  /* 0x000000041a1a7890 */ /* 0x000fe4000ff5e0ff */
[----:B------:R-:W-:Y:S02]  /*1f40*/  UIADD3 UR28, UP3, UPT, UR28, 0x4, URZ ;  /* 0x000000041c1c7890 */ /* 0x000fe4000ff7e0ff */
[----:B------:R-:W-:Y:S02]  /*1f50*/  UIADD3 UR4, UPT, UPT, UR12, 0x1, UR4 ;  /* 0x000000010c047890 */ /* 0x000fe4000fffe004 */
[----:B------:R-:W-:Y:S02]  /*1f60*/  UIADD3.X UR25, UPT, UPT, URZ, UR25, URZ, UP1, !UPT ;  /* 0x00000019ff197290 */ /* 0x000fe40008ffe4ff */
[----:B------:R-:W-:Y:S02]  /*1f70*/  UIADD3.X UR27, UPT, UPT, URZ, UR27, URZ, UP2, !UPT ;  /* 0x0000001bff1b7290 */ /* 0x000fe400097fe4ff */
[----:B------:R-:W-:-:S02]  /*1f80*/  UIADD3.X UR29, UPT, UPT, URZ, UR29, URZ, UP3, !UPT ;  /* 0x0000001dff1d7290 */ /* 0x000fc40009ffe4ff */
[----:B------:R-:W-:Y:S02]  /*1f90*/  UIMAD.WIDE UR6, UR4, 0x4, UR6 ;  /* 0x00000004040678a5 */ /* 0x000fe4000f8e0206 */
[----:B------:R-:W-:Y:S01]  /*1fa0*/  UIMAD.WIDE UR18, UR30, 0x4, UR18 ;  /* 0x000000041e1278a5 */ /* 0x000fe2000f8e0212 */
[----:B---3--:R-:W-:Y:S01]  /*1fb0*/  FADD R21, R15, -R34 ;  /* 0x800000220f157221 */ /* 0x008fe20000000000 */
[----:B----4-:R-:W-:-:S04]  /*1fc0*/  FADD R14, R14, -R36 ;  /* 0x800000240e0e7221 */ /* 0x010fc80000000000 */
[----:B------:R-:W-:-:S04]  /*1fd0*/  FADD R14, R23, R14 ;  /* 0x0000000e170e7221 */ /* 0x000fc80000000000 */
[----:B------:R-:W-:Y:S01]  /*1fe0*/  FMUL R13, R5, R14 ;  /* 0x0000000e050d7220 */ /* 0x000fe20000400000 */
[----:B--2---:R-:W-:Y:S01]  /*1ff0*/  FADD R20, -R22, R21 ;  /* 0x0000001516147221 */ /* 0x004fe20000000100 */
[----:B------:R-:W-:-:S04]  /*2000*/  FADD R37, R23, -R37 ;  /* 0x8000002517257221 */ /* 0x000fc80000000000 */
[----:B------:R-:W-:Y:S01]  /*2010*/  FADD R37, -R22, R37 ;  /* 0x0000002516257221 */ /* 0x000fe20000000100 */
[----:B-----5:R-:W-:Y:S01]  /*2020*/  FADD R20, R20, R25 ;  /* 0x0000001914147221 */ /* 0x020fe20000000000 */
[----:B------:R-:W-:Y:S02]  /*2030*/  FADD R24, R17, -R11 ;  /* 0x8000000b11187221 */ /* 0x000fe40000000000 */
[----:B------:R-:W0:Y:S02]  /*2040*/  F2F.F64.F32 R10, R22 ;  /* 0x00000016000a7310 */ /* 0x000e240000201800 */
[----:B------:R-:W-:-:S06]  /*2050*/  FADD R17, R15, R24 ;  /* 0x000000180f117221 */ /* 0x000fcc0000000000 */
[----:B------:R-:W1:Y:S01]  /*2060*/  F2F.F64.F32 R14, R13 ;  /* 0x0000000d000e7310 */ /* 0x000e620000201800 */
[----:B------:R-:W-:Y:S01]  /*2070*/  FMUL R17, R12, R17 ;  /* 0x000000110c117220 */ /* 0x000fe20000400000 */
[----:B0-----:R-:W-:-:S06]  /*2080*/  DADD R10, R18, R10 ;  /* 0x00000000120a7229 */ /* 0x001fcc000000000a */
[----:B------:R-:W0:Y:S01]  /*2090*/  F2F.F64.F32 R18, R17 ;  /* 0x0000001100127310 */ /* 0x000e220000201800 */
[----:B------:R-:W-:Y:S01]  /*20a0*/  FMUL R20, R9, R20 ;  /* 0x0000001409147220 */ /* 0x000fe20000400000 */
[----:B------:R-:W-:Y:S01]  /*20b0*/  FADD R37, R37, R16 ;  /* 0x0000001025257221 */ /* 0x000fe20000000000 */
[----:B-1----:R-:W-:-:S05]  /*20c0*/  DADD R14, R10, R14 ;  /* 0x000000000a0e7229 */ /* 0x002fca000000000e */
[----:B------:R-:W1:Y:S01]  /*20d0*/  F2F.F64.F32 R10, R20 ;  /* 0x00000014000a7310 */ /* 0x000e620000201800 */
[----:B------:R-:W-:Y:S01]  /*20e0*/  FMUL R37, R6, R37 ;  /* 0x0000002506257220 */ /* 0x000fe20000400000 */
[----:B------:R-:W-:Y:S01]  /*20f0*/  FMUL R16, R5, R12 ;  /* 0x0000000c05107220 */ /* 0x000fe20000400000 */
[----:B0-----:R-:W-:-:S05]  /*2100*/  DADD R18, R14, R18 ;  /* 0x000000000e127229 */ /* 0x001fca0000000012 */
[----:B------:R-:W0:Y:S01]  /*2110*/  F2F.F64.F32 R14, R37 ;  /* 0x00000025000e7310 */ /* 0x000e220000201800 */
[----:B------:R-:W-:Y:S02]  /*2120*/  FMUL R16, R16, R35 ;  /* 0x0000002310107220 */ /* 0x000fe40000400000 */
[----:B-1----:R-:W-:Y:S01]  /*2130*/  DADD R10, R18, R10 ;  /* 0x00000000120a7229 */ /* 0x002fe2000000000a */
[----:B------:R-:W-:-:S04]  /*2140*/  FMUL R18, R9, R12 ;  /* 0x0000000c09127220 */ /* 0x000fc80000400000 */
[----:B------:R-:W1:Y:S01]  /*2150*/  F2F.F64.F32 R12, R16 ;  /* 0x00000010000c7310 */ /* 0x000e620000201800 */
[----:B------:R-:W-:Y:S01]  /*2160*/  FMUL R17, R18, R7 ;  /* 0x0000000712117220 */ /* 0x000fe20000400000 */
[----:B------:R-:W-:Y:S01]  /*2170*/  FMUL R5, R6, R5 ;  /* 0x0000000506057220 */ /* 0x000fe20000400000 */
[----:B0-----:R-:W-:-:S05]  /*2180*/  DADD R14, R10, R14 ;  /* 0x000000000a0e7229 */ /* 0x001fca000000000e */
[----:B------:R-:W0:Y:S01]  /*2190*/  F2F.F64.F32 R10, R17 ;  /* 0x00000011000a7310 */ /* 0x000e220000201800 */
[----:B------:R-:W-:Y:S01]  /*21a0*/  FMUL R5, R5, R8 ;  /* 0x0000000805057220 */ /* 0x000fe20000400000 */
[----:B------:R-:W-:Y:S01]  /*21b0*/  FMUL R9, R9, R6 ;  /* 0x0000000609097220 */ /* 0x000fe20000400000 */
[----:B-1----:R-:W-:-:S05]  /*21c0*/  DADD R12, R14, R12 ;  /* 0x000000000e0c7229 */ /* 0x002fca000000000c */
[----:B------:R-:W1:Y:S01]  /*21d0*/  F2F.F64.F32 R6, R5 ;  /* 0x0000000500067310 */ /* 0x000e620000201800 */
[----:B------:R-:W-:Y:S02]  /*21e0*/  FMUL R4, R9, R4 ;  /* 0x0000000409047220 */ /* 0x000fe40000400000 */
[----:B0-----:R-:W-:-:S05]  /*21f0*/  DADD R10, R12, R10 ;  /* 0x000000000c0a7229 */ /* 0x001fca000000000a */
[----:B------:R-:W0:Y:S03]  /*2200*/  F2F.F64.F32 R18, R4 ;  /* 0x0000000400127310 */ /* 0x000e260000201800 */
[----:B-1----:R-:W-:-:S08]  /*2210*/  DADD R6, R10, R6 ;  /* 0x000000000a067229 */ /* 0x002fd00000000006 */
[----:B0-----:R-:W-:Y:S01]  /*2220*/  DADD R18, R6, R18 ;  /* 0x0000000006127229 */ /* 0x001fe20000000012 */
[----:B------:R-:W-:Y:S10]  /*2230*/  BRA.U UP0, `(.L_x_27) ;  /* 0xffffffe5000c7547 */ /* 0x000ff4000b83ffff */
[----:B------:R0:W1:Y:S02]  /*2240*/  F2F.F32.F64 R19, R18 ;  /* 0x0000001200137310 */ /* 0x0000640000301000 */
.L_x_14:
[----:B------:R-:W2:Y:S01]  /*2250*/  S2R R0, SR_CTAID.X ;  /* 0x0000000000007919 */ /* 0x000ea20000002500 */
[----:B------:R-:W3:Y:S01]  /*2260*/  LDC.64 R2, c[0x0][0x388] ;  /* 0x0000e200ff027b82 */ /* 0x000ee20000000a00 */
[----:B------:R-:W2:Y:S01]  /*2270*/  S2R R5, SR_TID.X ;  /* 0x0000000000057919 */ /* 0x000ea20000002100 */
[----:B------:R-:W4:Y:S01]  /*2280*/  S2R R4, SR_CTAID.Y ;  /* 0x0000000000047919 */ /* 0x000f220000002600 */
[----:B------:R-:W4:Y:S01]  /*2290*/  S2R R7, SR_TID.Y ;  /* 0x0000000000077919 */ /* 0x000f220000002200 */
[----:B--2---:R-:W-:Y:S02]  /*22a0*/  IMAD R5, R0, 0x20, R5 ;  /* 0x0000002000057824 */ /* 0x004fe400078e0205 */
[----:B----4-:R-:W-:-:S04]  /*22b0*/  IMAD R4, R4, 0x20, R7 ;  /* 0x0000002004047824 */ /* 0x010fc800078e0207 */
[----:B------:R-:W-:-:S04]  /*22c0*/  IMAD R5, R5, UR13, R4 ;  /* 0x0000000d05057c24 */ /* 0x000fc8000f8e0204 */
[----:B---3--:R-:W-:-:S05]  /*22d0*/  IMAD.WIDE R2, R5, 0x4, R2 ;  /* 0x0000000405027825 */ /* 0x008fca00078e0202 */
[----:B-1----:R-:W-:Y:S01]  /*22e0*/  STG.E desc[UR20][R2.64], R19 ;  /* 0x0000001302007986 */ /* 0x002fe2000c101914 */
[----:B------:R-:W-:Y:S05]  /*22f0*/  EXIT ;  /* 0x000000000000794d */ /* 0x000fea0003800000 */
.L_x_28:
        /* <DEDUP_REMOVED lines=16> */
.L_x_68:


//--------------------- .text.updateGradInputKernel --------------------------
	.section	.text.updateGradInputKernel,"ax",@progbits
	.align	128
        .global         updateGradInputKernel
        .type           updateGradInputKernel,@function
        .size           updateGradInputKernel,(.L_x_69 - updateGradInputKernel)
        .other          updateGradInputKernel,@"STO_CUDA_ENTRY STV_DEFAULT"
updateGradInputKernel:
.text.updateGradInputKernel:
[----:B------:R-:W-:Y:S08]  /*0000*/  LDC R1, c[0x0][0x37c] ;  /* 0x0000df00ff017b82 */ /* 0x000ff00000000800 */
[----:B------:R-:W0:Y:S01]  /*0010*/  LDC R20, c[0x0][0x3c4] ;  /* 0x0000f100ff147b82 */ /* 0x000e220000000800 */
[----:B------:R-:W1:Y:S01]  /*0020*/  S2R R17, SR_CTAID.Y ;  /* 0x0000000000117919 */ /* 0x000e620000002600 */
[----:B------:R-:W1:Y:S06]  /*0030*/  S2R R16, SR_TID.Y ;  /* 0x0000000000107919 */ /* 0x000e6c0000002200 */
[----:B------:R-:W2:Y:S01]  /*0040*/  LDC R11, c[0x0][0x3c0] ;  /* 0x0000f000ff0b7b82 */ /* 0x000ea20000000800 */
[----:B------:R-:W3:Y:S01]  /*0050*/  S2R R15, SR_CTAID.X ;  /* 0x00000000000f7919 */ /* 0x000ee20000002500 */
[----:B------:R-:W3:Y:S06]  /*0060*/  S2R R14, SR_TID.X ;  /* 0x00000000000e7919 */ /* 0x000eec0000002100 */
[----:B------:R-:W4:Y:S01]  /*0070*/  LDC R7, c[0x0][0x390] ;  /* 0x0000e400ff077b82 */ /* 0x000f220000000800 */
[----:B0-----:R-:W-:-:S07]  /*0080*/  IABS R6, R20 ;  /* 0x0000001400067213 */ /* 0x001fce0000000000 */
[----:B------:R-:W0:Y:S01]  /*0090*/  LDC R8, c[0x0][0x394] ;  /* 0x0000e500ff087b82 */ /* 0x000e220000000800 */
[----:B------:R-:W5:Y:S01]  /*00a0*/  I2F.RP R10, R6 ;  /* 0x00000006000a7306 */ /* 0x000f620000209400 */
[----:B--2---:R-:W-:-:S07]  /*00b0*/  IABS R0, R11 ;  /* 0x0000000b00007213 */ /* 0x004fce0000000000 */
[----:B------:R-:W2:Y:S08]  /*00c0*/  I2F.RP R9, R0 ;  /* 0x0000000000097306 */ /* 0x000eb00000209400 */
[----:B-----5:R-:W5:Y:S08]  /*00d0*/  MUFU.RCP R10, R10 ;  /* 0x0000000a000a7308 */ /* 0x020f700000001000 */
[----:B--2---:R-:W2:Y:S01]  /*00e0*/  MUFU.RCP R9, R9 ;  /* 0x0000000900097308 */ /* 0x004ea20000001000 */
[----:B-----5:R-:W-:-:S02]  /*00f0*/  VIADD R4, R10, 0xffffffe ;  /* 0x0ffffffe0a047836 */ /* 0x020fc40000000000 */
[----:B----4-:R-:W-:-:S05]  /*0100*/  VIADD R10, R7, 0xffffffff ;  /* 0xffffffff070a7836 */ /* 0x010fca0000000000 */
[----:B------:R4:W5:Y:S01]  /*0110*/  F2I.FTZ.U32.TRUNC.NTZ R5, R4 ;  /* 0x0000000400057305 */ /* 0x000962000021f000 */
[----:B------:R-:W-:Y:S01]  /*0120*/  IADD3 R12, PT, PT, R10, R11, RZ ;  /* 0x0000000b0a0c7210 */ /* 0x000fe20007ffe0ff */
[----:B--2---:R-:W-:Y:S02]  /*0130*/  VIADD R2, R9, 0xffffffe ;  /* 0x0ffffffe09027836 */ /* 0x004fe40000000000 */
[----:B0-----:R-:W-:Y:S01]  /*0140*/  VIADD R9, R8, 0xffffffff ;  /* 0xffffffff08097836 */ /* 0x001fe20000000000 */
[----:B------:R-:W-:-:S03]  /*0150*/  IABS R18, R12 ;  /* 0x0000000c00127213 */ /* 0x000fc60000000000 */
[----:B------:R0:W2:Y:S01]  /*0160*/  F2I.FTZ.U32.TRUNC.NTZ R3, R2 ;  /* 0x0000000200037305 */ /* 0x0000a2000021f000 */
[----:B----4-:R-:W-:Y:S02]  /*0170*/  IMAD.MOV.U32 R4, RZ, RZ, RZ ;  /* 0x000000ffff047224 */ /* 0x010fe400078e00ff */
[----:B------:R-:W-:Y:S02]  /*0180*/  IMAD.IADD R13, R9, 0x1, R20 ;  /* 0x00000001090d7824 */ /* 0x000fe400078e0214 */
[----:B-----5:R-:W-:Y:S02]  /*0190*/  IMAD.MOV R19, RZ, RZ, -R5 ;  /* 0x000000ffff137224 */ /* 0x020fe400078e0a05 */
[----:B0-----:R-:W-:Y:S02]  /*01a0*/  IMAD.MOV.U32 R2, RZ, RZ, RZ ;  /* 0x000000ffff027224 */ /* 0x001fe400078e00ff */
[----:B------:R-:W-:Y:S01]  /*01b0*/  IMAD R19, R19, R6, RZ ;  /* 0x0000000613137224 */ /* 0x000fe200078e02ff */
[----:B--2---:R-:W-:-:S03]  /*01c0*/  IADD3 R21, PT, PT, RZ, -R3, RZ ;  /* 0x80000003ff157210 */ /* 0x004fc60007ffe0ff */
[----:B------:R-:W-:-:S04]  /*01d0*/  IMAD.HI.U32 R4, R5, R19, R4 ;  /* 0x0000001305047227 */ /* 0x000fc800078e0004 */
[----:B------:R-:W-:Y:S01]  /*01e0*/  IMAD R5, R21, R0, RZ ;  /* 0x0000000015057224 */ /* 0x000fe200078e02ff */
[----:B------:R-:W-:-:S03]  /*01f0*/  IABS R21, R13 ;  /* 0x0000000d00157213 */ /* 0x000fc60000000000 */
[----:B------:R-:W-:-:S04]  /*0200*/  IMAD.HI.U32 R2, R3, R5, R2 ;  /* 0x0000000503027227 */ /* 0x000fc800078e0002 */
[----:B------:R-:W-:Y:S02]  /*0210*/  IMAD.MOV.U32 R5, RZ, RZ, R18 ;  /* 0x000000ffff057224 */ /* 0x000fe400078e0012 */
[----:B------:R-:W-:-:S04]  /*0220*/  IMAD.HI.U32 R19, R4, R21, RZ ;  /* 0x0000001504137227 */ /* 0x000fc800078e00ff */
[----:B------:R-:W-:Y:S01]  /*0230*/  IMAD.HI.U32 R18, R2, R5, RZ ;  /* 0x0000000502127227 */ /* 0x000fe200078e00ff */
[----:B------:R-:W-:-:S03]  /*0240*/  IADD3 R4, PT, PT, -R19, RZ, RZ ;  /* 0x000000ff13047210 */ /* 0x000fc60007ffe1ff */
[----:B------:R-:W-:Y:S02]  /*0250*/  IMAD.MOV R3, RZ, RZ, -R18 ;  /* 0x000000ffff037224 */ /* 0x000fe400078e0a12 */
[----:B------:R-:W-:Y:S02]  /*0260*/  IMAD R21, R6, R4, R21 ;  /* 0x0000000406157224 */ /* 0x000fe400078e0215 */
[----:B------:R-:W-:Y:S02]  /*0270*/  IMAD R5, R0, R3, R5 ;  /* 0x0000000300057224 */ /* 0x000fe400078e0205 */
[----:B-1----:R-:W-:Y:S01]  /*0280*/  IMAD R3, R17, 0x20, R16 ;  /* 0x0000002011037824 */ /* 0x002fe200078e0210 */
[----:B------:R-:W-:Y:S01]  /*0290*/  ISETP.GT.U32.AND P1, PT, R6, R21, PT ;  /* 0x000000150600720c */ /* 0x000fe20003f24070 */
[----:B---3--:R-:W-:Y:S01]  /*02a0*/  IMAD R4, R15, 0x20, R14 ;  /* 0x000000200f047824 */ /* 0x008fe200078e020e */
[----:B------:R-:W-:Y:S02]  /*02b0*/  ISETP.GT.U32.AND P2, PT, R0, R5, PT ;  /* 0x000000050000720c */ /* 0x000fe40003f44070 */
[----:B------:R-:W-:-:S04]  /*02c0*/  ISETP.GE.AND P0, PT, R3, R8, PT ;  /* 0x000000080300720c */ /* 0x000fc80003f06270 */
[----:B------:R-:W-:-:S05]  /*02d0*/  ISETP.GE.OR P0, PT, R4, R7, P0 ;  /* 0x000000070400720c */ /* 0x000fca0000706670 */
[----:B------:R-:W-:Y:S02]  /*02e0*/  @!P1 IADD3 R21, PT, PT, R21, -R6, RZ ;  /* 0x8000000615159210 */ /* 0x000fe40007ffe0ff */
[----:B------:R-:W-:-:S06]  /*02f0*/  @!P2 IMAD.IADD R5, R5, 0x1, -R0 ;  /* 0x000000010505a824 */ /* 0x000fcc00078e0a00 */
[----:B------:R-:W-:Y:S05]  /*0300*/  @P0 EXIT ;  /* 0x000000000000094d */ /* 0x000fea0003800000 */
[----:B------:R-:W0:Y:S01]  /*0310*/  LDCU UR4, c[0x0][0x398] ;  /* 0x00007300ff0477ac */ /* 0x000e220008000800 */
[----:B------:R-:W-:Y:S01]  /*0320*/  ISETP.GE.U32.AND P0, PT, R21, R6, PT ;  /* 0x000000061500720c */ /* 0x000fe20003f06070 */
[----:B------:R-:W-:Y:S01]  /*0330*/  @!P1 VIADD R19, R19, 0x1 ;  /* 0x0000000113139836 */ /* 0x000fe20000000000 */
[----:B------:R-:W-:Y:S01]  /*0340*/  ISETP.GE.U32.AND P5, PT, R5, R0, PT ;  /* 0x000000000500720c */ /* 0x000fe20003fa6070 */
[----:B------:R-:W-:Y:S01]  /*0350*/  @!P2 VIADD R18, R18, 0x1 ;  /* 0x000000011212a836 */ /* 0x000fe20000000000 */
[----:B------:R-:W-:Y:S01]  /*0360*/  LOP3.LUT R13, R13, R20, RZ, 0x3c, !PT ;  /* 0x000000140d0d7212 */ /* 0x000fe200078e3cff */
[----:B------:R-:W-:Y:S01]  /*0370*/  IMAD.MOV.U32 R15, RZ, RZ, RZ ;  /* 0x000000ffff0f7224 */ /* 0x000fe200078e00ff */
[----:B------:R-:W-:Y:S01]  /*0380*/  LOP3.LUT R12, R12, R11, RZ, 0x3c, !PT ;  /* 0x0000000b0c0c7212 */ /* 0x000fe200078e3cff */
[----:B------:R-:W1:Y:S01]  /*0390*/  LDCU.64 UR6, c[0x0][0x358] ;  /* 0x00006b00ff0677ac */ /* 0x000e620008000a00 */
[----:B------:R-:W-:Y:S02]  /*03a0*/  ISETP.GE.AND P4, PT, R13, RZ, PT ;  /* 0x000000ff0d00720c */ /* 0x000fe40003f86270 */
[----:B------:R-:W-:-:S02]  /*03b0*/  ISETP.GE.AND P3, PT, R12, RZ, PT ;  /* 0x000000ff0c00720c */ /* 0x000fc40003f66270 */
[----:B------:R-:W-:Y:S02]  /*03c0*/  ISETP.NE.AND P2, PT, R20, RZ, PT ;  /* 0x000000ff1400720c */ /* 0x000fe40003f45270 */
[----:B------:R-:W-:Y:S01]  /*03d0*/  ISETP.NE.AND P1, PT, R11, RZ, PT ;  /* 0x000000ff0b00720c */ /* 0x000fe20003f25270 */
[----:B------:R-:W-:Y:S01]  /*03e0*/  @P5 VIADD R18, R18, 0x1 ;  /* 0x0000000112125836 */ /* 0x000fe20000000000 */
[----:B------:R-:W-:Y:S01]  /*03f0*/  @P0 IADD3 R19, PT, PT, R19, 0x1, RZ ;  /* 0x0000000113130810 */ /* 0x000fe20007ffe0ff */
[----:B0-----:R-:W-:Y:S02]  /*0400*/  UISETP.GE.AND UP0, UPT, UR4, 0x1, UPT ;  /* 0x000000010400788c */ /* 0x001fe4000bf06270 */
[----:B------:R-:W-:Y:S02]  /*0410*/  IMAD.MOV.U32 R6, RZ, RZ, R18 ;  /* 0x000000ffff067224 */ /* 0x000fe400078e0012 */
[----:B------:R-:W-:Y:S02]  /*0420*/  IMAD.MOV.U32 R5, RZ, RZ, R19 ;  /* 0x000000ffff057224 */ /* 0x000fe400078e0013 */
[----:B------:R-:W-:-:S03]  /*0430*/  @!P3 IMAD.MOV R6, RZ, RZ, -R6 ;  /* 0x000000ffff06b224 */ /* 0x000fc600078e0a06 */
[----:B------:R-:W-:Y:S02]  /*0440*/  @!P4 IADD3 R5, PT, PT, -R5, RZ, RZ ;  /* 0x000000ff0505c210 */ /* 0x000fe40007ffe1ff */
[----:B------:R-:W-:Y:S02]  /*0450*/  @!P2 LOP3.LUT R5, RZ, R20, RZ, 0x33, !PT ;  /* 0x00000014ff05a212 */ /* 0x000fe400078e33ff */
[----:B------:R-:W-:Y:S01]  /*0460*/  @!P1 LOP3.LUT R6, RZ, R11, RZ, 0x33, !PT ;  /* 0x0000000bff069212 */ /* 0x000fe200078e33ff */
[----:B-1----:R-:W-:Y:S06]  /*0470*/  BRA.U !UP0, `(.L_x_29) ;  /* 0x0000000908c87547 */ /* 0x002fec000b800000 */
[----:B------:R-:W0:Y:S01]  /*0480*/  LDCU.64 UR16, c[0x0][0x380] ;  /* 0x00007000ff1077ac */ /* 0x000e220008000a00 */
[C---:B------:R-:W-:Y:S01]  /*0490*/  ISETP.NE.AND P0, PT, R3.reuse, R9, PT ;  /* 0x000000090300720c */ /* 0x040fe20003f05270 */
[C-C-:B------:R-:W-:Y:S01]  /*04a0*/  IMAD.IADD R9, R4.reuse, 0x1, R11.reuse ;  /* 0x0000000104097824 */ /* 0x140fe200078e020b */
[----:B------:R-:W-:Y:S01]  /*04b0*/  ISETP.NE.AND P1, PT, R4, R10, PT ;  /* 0x0000000a0400720c */ /* 0x000fe20003f25270 */
[----:B------:R-:W-:Y:S01]  /*04c0*/  IMAD.MOV R10, RZ, RZ, -R11 ;  /* 0x000000ffff0a7224 */ /* 0x000fe200078e0a0b */
[----:B------:R-:W-:Y:S01]  /*04d0*/  IADD3 R8, PT, PT, R8, 0x42, RZ ;  /* 0x0000004208087810 */ /* 0x000fe20007ffe0ff */
[C---:B------:R-:W-:Y:S01]  /*04e0*/  IMAD.IADD R11, R3.reuse, 0x1, R20 ;  /* 0x00000001030b7824 */ /* 0x040fe200078e0214 */
[----:B------:R-:W-:Y:S01]  /*04f0*/  ISETP.NE.AND P2, PT, R3, RZ, PT ;  /* 0x000000ff0300720c */ /* 0x000fe20003f45270 */
[----:B------:R-:W-:Y:S01]  /*0500*/  VIADD R7, R7, 0x42 ;  /* 0x0000004207077836 */ /* 0x000fe20000000000 */
[----:B------:R-:W-:Y:S02]  /*0510*/  ISETP.NE.AND P3, PT, R4, RZ, PT ;  /* 0x000000ff0400720c */ /* 0x000fe40003f65270 */
[----:B------:R-:W-:-:S02]  /*0520*/  CS2R R14, SRZ ;  /* 0x00000000000e7805 */ /* 0x000fc4000001ff00 */
[----:B------:R-:W-:Y:S01]  /*0530*/  IADD3 R20, PT, PT, -R20, RZ, RZ ;  /* 0x000000ff14147210 */ /* 0x000fe20007ffe1ff */
[----:B------:R-:W1:Y:S01]  /*0540*/  LDCU.64 UR14, c[0x0][0x3a8] ;  /* 0x00007500ff0e77ac */ /* 0x000e620008000a00 */
[----:B------:R-:W2:Y:S01]  /*0550*/  LDCU.64 UR12, c[0x0][0x3b8] ;  /* 0x00007700ff0c77ac */ /* 0x000ea20008000a00 */
[----:B0-----:R-:W-:Y:S02]  /*0560*/  IMAD.U32 R12, RZ, RZ, UR16 ;  /* 0x00000010ff0c7e24 */ /* 0x001fe4000f8e00ff */
[----:B------:R-:W-:Y:S01]  /*0570*/  IMAD.U32 R13, RZ, RZ, UR17 ;  /* 0x00000011ff0d7e24 */ /* 0x000fe2000f8e00ff */
[----:B------:R-:W0:Y:S01]  /*0580*/  LDCU.64 UR10, c[0x0][0x3a0] ;  /* 0x00007400ff0a77ac */ /* 0x000e220008000a00 */
[----:B------:R-:W3:Y:S01]  /*0590*/  LDCU.64 UR8, c[0x0][0x3b0] ;  /* 0x00007600ff0877ac */ /* 0x000ee20008000a00 */
[----:B------:R-:W-:-:S12]  /*05a0*/  UIADD3 UR4, UPT, UPT, -UR4, URZ, URZ ;  /* 0x000000ff04047290 */ /* 0x000fd8000fffe1ff */
.L_x_30:
[----:B---3--:R-:W-:Y:S01]  /*05b0*/  IMAD.U32 R16, RZ, RZ, UR8 ;  /* 0x00000008ff107e24 */ /* 0x008fe2000f8e00ff */
[----:B------:R-:W-:Y:S01]  /*05c0*/  MOV R17, UR9 ;  /* 0x0000000900117c02 */ /* 0x000fe20008000f00 */
[----:B--2---:R-:W-:Y:S01]  /*05d0*/  IMAD.U32 R18, RZ, RZ, UR12 ;  /* 0x0000000cff127e24 */ /* 0x004fe2000f8e00ff */
[----:B------:R-:W2:Y:S01]  /*05e0*/  LDC R21, c[0x0][0x3c4] ;  /* 0x0000f100ff157b82 */ /* 0x000ea20000000800 */
[----:B------:R-:W-:Y:S02]  /*05f0*/  IMAD.U32 R19, RZ, RZ, UR13 ;  /* 0x0000000dff137e24 */ /* 0x000fe4000f8e00ff */
[----:B------:R-:W3:Y:S04]  /*0600*/  LDG.E R16, desc[UR6][R16.64] ;  /* 0x0000000610107981 */ /* 0x000ee8000c1e1900 */
[----:B------:R-:W4:Y:S01]  /*0610*/  LDG.E R18, desc[UR6][R18.64] ;  /* 0x0000000612127981 */ /* 0x000f22000c1e1900 */
[----:B--2---:R-:W-:-:S04]  /*0620*/  IABS R25, R21 ;  /* 0x0000001500197213 */ /* 0x004fc80000000000 */
[----:B------:R-:W2:Y:S08]  /*0630*/  I2F.RP R26, R25 ;  /* 0x00000019001a7306 */ /* 0x000eb00000209400 */
[----:B--2---:R-:W2:Y:S02]  /*0640*/  MUFU.RCP R26, R26 ;  /* 0x0000001a001a7308 */ /* 0x004ea40000001000 */
[----:B--2---:R-:W-:-:S06]  /*0650*/  VIADD R23, R26, 0xffffffe ;  /* 0x0ffffffe1a177836 */ /* 0x004fcc0000000000 */
[----:B------:R-:W2:Y:S08]  /*0660*/  F2I.FTZ.U32.TRUNC.NTZ R23, R23 ;  /* 0x0000001700177305 */ /* 0x000eb0000021f000 */
[----:B---3--:R2:W3:Y:S08]  /*0670*/  F2I.FLOOR.NTZ R24, -R16 ;  /* 0x8000001000187305 */ /* 0x0084f00000207100 */
[----:B----4-:R1:W4:Y:S01]  /*0680*/  F2I.CEIL.NTZ R22, -R18 ;  /* 0x8000001200167305 */ /* 0x010322000020b100 */
[----:B--2---:R-:W-:-:S04]  /*0690*/  IMAD.MOV R16, RZ, RZ, -R23 ;  /* 0x000000ffff107224 */ /* 0x004fc800078e0a17 */
[----:B------:R-:W-:Y:S01]  /*06a0*/  IMAD R27, R16, R25, RZ ;  /* 0x00000019101b7224 */ /* 0x000fe200078e02ff */
[C---:B---3--:R-:W-:Y:S01]  /*06b0*/  ISETP.GT.AND P4, PT, R24.reuse, -0x2, PT ;  /* 0xfffffffe1800780c */ /* 0x048fe20003f84270 */
[----:B------:R-:W-:Y:S02]  /*06c0*/  VIADD R17, R24, 0x1 ;  /* 0x0000000118117836 */ /* 0x000fe40000000000 */
[----:B-1----:R-:W-:Y:S01]  /*06d0*/  IMAD.U32 R18, RZ, RZ, UR14 ;  /* 0x0000000eff127e24 */ /* 0x002fe2000f8e00ff */
[C---:B----4-:R-:W-:Y:S02]  /*06e0*/  ISETP.GE.AND P5, PT, R22.reuse, 0x1, PT ;  /* 0x000000011600780c */ /* 0x050fe40003fa6270 */
[----:B------:R-:W-:Y:S02]  /*06f0*/  @!P2 SEL R22, R22, RZ, !P4 ;  /* 0x000000ff1616a207 */ /* 0x000fe40006000000 */
[----:B------:R-:W-:Y:S02]  /*0700*/  @!P0 SEL R17, R8, R17, !P5 ;  /* 0x0000001108118207 */ /* 0x000fe40006800000 */
[----:B------:R-:W-:-:S02]  /*0710*/  IADD3 R22, PT, PT, R11, R22, RZ ;  /* 0x000000160b167210 */ /* 0x000fc40007ffe0ff */
[----:B------:R-:W-:Y:S02]  /*0720*/  IADD3 R17, PT, PT, R3, R17, RZ ;  /* 0x0000001103117210 */ /* 0x000fe40007ffe0ff */
[----:B------:R-:W-:-:S04]  /*0730*/  ISETP.GE.AND P4, PT, R22, 0x1, PT ;  /* 0x000000011600780c */ /* 0x000fc80003f86270 */
[----:B------:R-:W-:Y:S02]  /*0740*/  SEL R19, R20, 0xffffffff, !P4 ;  /* 0xffffffff14137807 */ /* 0x000fe40006000000 */
[----:B------:R-:W-:-:S03]  /*0750*/  ISETP.GE.AND P4, PT, R17, 0x1, PT ;  /* 0x000000011100780c */ /* 0x000fc60003f86270 */
[----:B------:R-:W-:Y:S01]  /*0760*/  IMAD.IADD R24, R22, 0x1, R19 ;  /* 0x0000000116187824 */ /* 0x000fe200078e0213 */
[----:B------:R-:W-:Y:S01]  /*0770*/  SEL R26, R20, 0xffffffff, !P4 ;  /* 0xffffffff141a7807 */ /* 0x000fe20006000000 */
[----:B------:R-:W-:Y:S01]  /*0780*/  IMAD.MOV.U32 R22, RZ, RZ, RZ ;  /* 0x000000ffff167224 */ /* 0x000fe200078e00ff */
[----:B------:R-:W-:Y:S02]  /*0790*/  MOV R19, UR15 ;  /* 0x0000000f00137c02 */ /* 0x000fe40008000f00 */
[----:B------:R-:W-:Y:S01]  /*07a0*/  IABS R16, R24 ;  /* 0x0000001800107213 */ /* 0x000fe20000000000 */
[----:B------:R-:W-:Y:S02]  /*07b0*/  IMAD.HI.U32 R27, R23, R27, R22 ;  /* 0x0000001b171b7227 */ /* 0x000fe400078e0016 */
[----:B------:R1:W2:Y:S02]  /*07c0*/  LDG.E R18, desc[UR6][R18.64] ;  /* 0x0000000612127981 */ /* 0x0002a4000c1e1900 */
[----:B------:R-:W-:-:S02]  /*07d0*/  IMAD.IADD R26, R17, 0x1, R26 ;  /* 0x00000001111a7824 */ /* 0x000fc400078e021a */
[----:B------:R-:W-:-:S04]  /*07e0*/  IMAD.HI.U32 R22, R27, R16, RZ ;  /* 0x000000101b167227 */ /* 0x000fc800078e00ff */
[----:B------:R-:W-:Y:S02]  /*07f0*/  IMAD.MOV R29, RZ, RZ, -R22 ;  /* 0x000000ffff1d7224 */ /* 0x000fe400078e0a16 */
[----:B0-----:R-:W-:Y:S02]  /*0800*/  IMAD.U32 R17, RZ, RZ, UR11 ;  /* 0x0000000bff117e24 */ /* 0x001fe4000f8e00ff */
[----:B------:R-:W-:Y:S02]  /*0810*/  IMAD R29, R25, R29, R16 ;  /* 0x0000001d191d7224 */ /* 0x000fe400078e0210 */
[----:B------:R-:W-:-:S06]  /*0820*/  IMAD.U32 R16, RZ, RZ, UR10 ;  /* 0x0000000aff107e24 */ /* 0x000fcc000f8e00ff */
[----:B------:R-:W3:Y:S01]  /*0830*/  LDG.E R16, desc[UR6][R16.64] ;  /* 0x0000000610107981 */ /* 0x000ee2000c1e1900 */
[----:B-1----:R-:W-:Y:S02]  /*0840*/  IABS R19, R26 ;  /* 0x0000001a00137213 */ /* 0x002fe40000000000 */
[----:B------:R-:W-:-:S03]  /*0850*/  ISETP.GT.U32.AND P6, PT, R25, R29, PT ;  /* 0x0000001d1900720c */ /* 0x000fc60003fc4070 */
[----:B------:R-:W-:-:S10]  /*0860*/  IMAD.HI.U32 R27, R27, R19, RZ ;  /* 0x000000131b1b7227 */ /* 0x000fd400078e00ff */
[----:B------:R-:W-:Y:S01]  /*0870*/  @!P6 IADD3 R29, PT, PT, R29, -R25, RZ ;  /* 0x800000191d1de210 */ /* 0x000fe20007ffe0ff */
[----:B------:R-:W-:Y:S01]  /*0880*/  @!P6 VIADD R22, R22, 0x1 ;  /* 0x000000011616e836 */ /* 0x000fe20000000000 */
[-C--:B------:R-:W-:Y:S02]  /*0890*/  LOP3.LUT R26, R26, R21.reuse, RZ, 0x3c, !PT ;  /* 0x000000151a1a7212 */ /* 0x080fe400078e3cff */
[----:B------:R-:W-:Y:S01]  /*08a0*/  LOP3.LUT R24, R24, R21, RZ, 0x3c, !PT ;  /* 0x0000001518187212 */ /* 0x000fe200078e3cff */
[----:B--2---:R-:W0:Y:S08]  /*08b0*/  F2I.CEIL.NTZ R28, -R18 ;  /* 0x80000012001c7305 */ /* 0x004e30000020b100 */
[----:B---3--:R1:W2:Y:S01]  /*08c0*/  F2I.FLOOR.NTZ R23, -R16 ;  /* 0x8000001000177305 */ /* 0x0082a20000207100 */
[----:B0-----:R-:W-:Y:S01]  /*08d0*/  ISETP.GE.AND P4, PT, R28, 0x1, PT ;  /* 0x000000011c00780c */ /* 0x001fe20003f86270 */
[----:B-1----:R-:W-:Y:S01]  /*08e0*/  IMAD.MOV R16, RZ, RZ, -R27 ;  /* 0x000000ffff107224 */ /* 0x002fe200078e0a1b */
[----:B--2---:R-:W-:-:S04]  /*08f0*/  ISETP.GT.AND P5, PT, R23, -0x2, PT ;  /* 0xfffffffe1700780c */ /* 0x004fc80003fa4270 */
[----:B------:R-:W-:Y:S01]  /*0900*/  @!P3 SEL R28, R28, RZ, !P5 ;  /* 0x000000ff1c1cb207 */ /* 0x000fe20006800000 */
[----:B------:R-:W-:Y:S02]  /*0910*/  IMAD R18, R25, R16, R19 ;  /* 0x0000001019127224 */ /* 0x000fe400078e0213 */
[----:B------:R-:W0:Y:S02]  /*0920*/  LDC R19, c[0x0][0x3c0] ;  /* 0x0000f000ff137b82 */ /* 0x000e240000000800 */
[----:B------:R-:W-:-:S05]  /*0930*/  IMAD.IADD R16, R9, 0x1, R28 ;  /* 0x0000000109107824 */ /* 0x000fca00078e021c */
[----:B------:R-:W-:-:S04]  /*0940*/  ISETP.GE.AND P6, PT, R16, 0x1, PT ;  /* 0x000000011000780c */ /* 0x000fc80003fc6270 */
[----:B------:R-:W-:Y:S02]  /*0950*/  SEL R17, R10, 0xffffffff, !P6 ;  /* 0xffffffff0a117807 */ /* 0x000fe40007000000 */
[----:B------:R-:W-:Y:S02]  /*0960*/  ISETP.GT.U32.AND P6, PT, R25, R18, PT ;  /* 0x000000121900720c */ /* 0x000fe40003fc4070 */
[----:B------:R-:W-:Y:S02]  /*0970*/  ISETP.GE.U32.AND P5, PT, R29, R25, PT ;  /* 0x000000191d00720c */ /* 0x000fe40003fa6070 */
[----:B------:R-:W-:-:S04]  /*0980*/  IADD3 R16, PT, PT, R16, R17, RZ ;  /* 0x0000001110107210 */ /* 0x000fc80007ffe0ff */
[----:B------:R-:W-:-:S05]  /*0990*/  IABS R29, R16 ;  /* 0x00000010001d7213 */ /* 0x000fca0000000000 */
[----:B------:R-:W-:Y:S02]  /*09a0*/  @!P6 IMAD.IADD R18, R18, 0x1, -R25 ;  /* 0x000000011212e824 */ /* 0x000fe400078e0a19 */
[----:B------:R-:W-:-:S03]  /*09b0*/  @P5 VIADD R22, R22, 0x1 ;  /* 0x0000000116165836 */ /* 0x000fc60000000000 */
[----:B------:R-:W-:Y:S01]  /*09c0*/  ISETP.GE.U32.AND P5, PT, R18, R25, PT ;  /* 0x000000191200720c */ /* 0x000fe20003fa6070 */
[----:B------:R-:W-:Y:S01]  /*09d0*/  IMAD.HI.U32 R25, R2, R29, RZ ;  /* 0x0000001d02197227 */ /* 0x000fe200078e00ff */
[----:B0-----:R-:W-:-:S04]  /*09e0*/  IABS R18, R19 ;  /* 0x0000001300127213 */ /* 0x001fc80000000000 */
[----:B------:R-:W-:-:S05]  /*09f0*/  IADD3 R2, PT, PT, -R25, RZ, RZ ;  /* 0x000000ff19027210 */ /* 0x000fca0007ffe1ff */
[----:B------:R-:W-:Y:S02]  /*0a00*/  IMAD R29, R18, R2, R29 ;  /* 0x00000002121d7224 */ /* 0x000fe400078e021d */
[----:B------:R-:W0:Y:S01]  /*0a10*/  I2F.RP R2, R18 ;  /* 0x0000001200027306 */ /* 0x000e220000209400 */
[----:B------:R-:W-:-:S04]  /*0a20*/  @!P6 VIADD R27, R27, 0x1 ;  /* 0x000000011b1be836 */ /* 0x000fc80000000000 */
[----:B------:R-:W-:Y:S01]  /*0a30*/  @P5 VIADD R27, R27, 0x1 ;  /* 0x000000011b1b5836 */ /* 0x000fe20000000000 */
[----:B------:R-:W-:Y:S02]  /*0a40*/  ISETP.GT.U32.AND P5, PT, R0, R29, PT ;  /* 0x0000001d0000720c */ /* 0x000fe40003fa4070 */
[----:B0-----:R-:W0:Y:S01]  /*0a50*/  MUFU.RCP R2, R2 ;  /* 0x0000000200027308 */ /* 0x001e220000001000 */
[----:B------:R-:W-:Y:S01]  /*0a60*/  VIADD R23, R23, 0x1 ;  /* 0x0000000117177836 */ /* 0x000fe20000000000 */
[----:B------:R-:W-:-:S09]  /*0a70*/  ISETP.GE.AND P6, PT, R26, RZ, PT ;  /* 0x000000ff1a00720c */ /* 0x000fd20003fc6270 */
[----:B------:R-:W-:Y:S02]  /*0a80*/  @!P5 IADD3 R29, PT, PT, R29, -R18, RZ ;  /* 0x800000121d1dd210 */ /* 0x000fe40007ffe0ff */
[----:B------:R-:W-:Y:S02]  /*0a90*/  @!P1 SEL R23, R7, R23, !P4 ;  /* 0x0000001707179207 */ /* 0x000fe40006000000 */
[----:B------:R-:W-:Y:S01]  /*0aa0*/  ISETP.GE.U32.AND P4, PT, R29, R0, PT ;  /* 0x000000001d00720c */ /* 0x000fe20003f86070 */
[----:B0-----:R-:W-:Y:S02]  /*0ab0*/  VIADD R17, R2, 0xffffffe ;  /* 0x0ffffffe02117836 */ /* 0x001fe40000000000 */
[----:B------:R-:W-:-:S04]  /*0ac0*/  IMAD.IADD R0, R4, 0x1, R23 ;  /* 0x0000000104007824 */ /* 0x000fc800078e0217 */
[----:B------:R-:W0:Y:S01]  /*0ad0*/  F2I.FTZ.U32.TRUNC.NTZ R17, R17 ;  /* 0x0000001100117305 */ /* 0x000e22000021f000 */
[----:B------:R-:W-:Y:S01]  /*0ae0*/  @!P6 IMAD.MOV R27, RZ, RZ, -R27 ;  /* 0x000000ffff1be224 */ /* 0x000fe200078e0a1b */
[----:B------:R-:W-:Y:S02]  /*0af0*/  ISETP.GE.AND P6, PT, R0, 0x1, PT ;  /* 0x000000010000780c */ /* 0x000fe40003fc6270 */
[----:B------:R-:W-:Y:S02]  /*0b00*/  LOP3.LUT R16, R16, R19, RZ, 0x3c, !PT ;  /* 0x0000001310107212 */ /* 0x000fe400078e3cff */
[----:B------:R-:W-:Y:S02]  /*0b10*/  SEL R23, R10, 0xffffffff, !P6 ;  /* 0xffffffff0a177807 */ /* 0x000fe40007000000 */
[----:B------:R-:W-:Y:S01]  /*0b20*/  ISETP.GE.AND P6, PT, R16, RZ, PT ;  /* 0x000000ff1000720c */ /* 0x000fe20003fc6270 */
[----:B------:R-:W-:Y:S02]  /*0b30*/  HFMA2 R16, -RZ, RZ, 0, 0 ;  /* 0x00000000ff107431 */ /* 0x000fe400000001ff */
[----:B------:R-:W-:-:S02]  /*0b40*/  IMAD.IADD R26, R0, 0x1, R23 ;  /* 0x00000001001a7824 */ /* 0x000fc400078e0217 */
[----:B0-----:R-:W-:-:S04]  /*0b50*/  IMAD.MOV R29, RZ, RZ, -R17 ;  /* 0x000000ffff1d7224 */ /* 0x001fc800078e0a11 */
[----:B------:R-:W-:-:S04]  /*0b60*/  IMAD R29, R29, R18, RZ ;  /* 0x000000121d1d7224 */ /* 0x000fc800078e02ff */
[----:B------:R-:W-:Y:S01]  /*0b70*/  IMAD.HI.U32 R2, R17, R29, R16 ;  /* 0x0000001d11027227 */ /* 0x000fe200078e0010 */
[----:B------:R-:W-:-:S05]  /*0b80*/  IABS R17, R26 ;  /* 0x0000001a00117213 */ /* 0x000fca0000000000 */
[----:B------:R-:W-:-:S04]  /*0b90*/  IMAD.HI.U32 R16, R2, R17, RZ ;  /* 0x0000001102107227 */ /* 0x000fc800078e00ff */
[----:B------:R-:W-:-:S04]  /*0ba0*/  IMAD.MOV R0, RZ, RZ, -R16 ;  /* 0x000000ffff007224 */ /* 0x000fc800078e0a10 */
[----:B------:R-:W-:Y:S01]  /*0bb0*/  IMAD R17, R18, R0, R17 ;  /* 0x0000000012117224 */ /* 0x000fe200078e0211 */
[----:B------:R-:W-:Y:S01]  /*0bc0*/  MOV R0, R18 ;  /* 0x0000001200007202 */ /* 0x000fe20000000f00 */
[----:B------:R-:W-:-:S03]  /*0bd0*/  @!P5 VIADD R25, R25, 0x1 ;  /* 0x000000011919d836 */ /* 0x000fc60000000000 */
[----:B------:R-:W-:Y:S02]  /*0be0*/  ISETP.GT.U32.AND P5, PT, R0, R17, PT ;  /* 0x000000110000720c */ /* 0x000fe40003fa4070 */
[----:B------:R-:W-:Y:S02]  /*0bf0*/  @P4 IADD3 R25, PT, PT, R25, 0x1, RZ ;  /* 0x0000000119194810 */ /* 0x000fe40007ffe0ff */
[----:B------:R-:W-:-:S09]  /*0c00*/  LOP3.LUT R26, R26, R19, RZ, 0x3c, !PT ;  /* 0x000000131a1a7212 */ /* 0x000fd200078e3cff */
[----:B------:R-:W-:Y:S02]  /*0c10*/  @!P5 IMAD.IADD R17, R17, 0x1, -R18 ;  /* 0x000000011111d824 */ /* 0x000fe400078e0a12 */
[----:B------:R-:W-:-:S03]  /*0c20*/  @!P5 VIADD R16, R16, 0x1 ;  /* 0x000000011010d836 */ /* 0x000fc60000000000 */
[----:B------:R-:W-:Y:S02]  /*0c30*/  ISETP.GE.U32.AND P4, PT, R17, R0, PT ;  /* 0x000000001100720c */ /* 0x000fe40003f86070 */
[----:B------:R-:W-:Y:S02]  /*0c40*/  ISETP.GE.AND P5, PT, R26, RZ, PT ;  /* 0x000000ff1a00720c */ /* 0x000fe40003fa6270 */
[----:B------:R-:W-:Y:S02]  /*0c50*/  LOP3.LUT R18, RZ, R21, RZ, 0x33, !PT ;  /* 0x00000015ff127212 */ /* 0x000fe400078e33ff */
[----:B------:R-:W-:Y:S02]  /*0c60*/  @!P6 IADD3 R25, PT, PT, -R25, RZ, RZ ;  /* 0x000000ff1919e210 */ /* 0x000fe40007ffe1ff */
[----:B------:R-:W-:-:S05]  /*0c70*/  ISETP.NE.AND P6, PT, R19, RZ, PT ;  /* 0x000000ff1300720c */ /* 0x000fca0003fc5270 */
[----:B------:R-:W-:Y:S01]  /*0c80*/  @P4 VIADD R16, R16, 0x1 ;  /* 0x0000000110104836 */ /* 0x000fe20000000000 */
[----:B------:R-:W-:Y:S02]  /*0c90*/  ISETP.NE.AND P4, PT, R21, RZ, PT ;  /* 0x000000ff1500720c */ /* 0x000fe40003f85270 */
[----:B------:R-:W-:Y:S01]  /*0ca0*/  LOP3.LUT R26, RZ, R19, RZ, 0x33, !PT ;  /* 0x00000013ff1a7212 */ /* 0x000fe200078e33ff */
[----:B------:R-:W-:Y:S01]  /*0cb0*/  @!P5 IMAD.MOV R16, RZ, RZ, -R16 ;  /* 0x000000ffff10d224 */ /* 0x000fe200078e0a10 */
[----:B------:R-:W-:Y:S02]  /*0cc0*/  ISETP.GE.AND P5, PT, R24, RZ, PT ;  /* 0x000000ff1800720c */ /* 0x000fe40003fa6270 */
[----:B------:R-:W-:Y:S02]  /*0cd0*/  SEL R24, R18, R27, !P4 ;  /* 0x0000001b12187207 */ /* 0x000fe40006000000 */
[----:B------:R-:W-:Y:S02]  /*0ce0*/  SEL R17, R26, R16, !P6 ;  /* 0x000000101a117207 */ /* 0x000fe40007000000 */
[----:B------:R-:W-:Y:S01]  /*0cf0*/  VIADDMNMX.RELU R19, R24, 0x1, R5, PT ;  /* 0x0000000118137846 */ /* 0x000fe20003801105 */
[----:B------:R-:W-:Y:S01]  /*0d00*/  VIADD R21, R5, 0x1 ;  /* 0x0000000105157836 */ /* 0x000fe20000000000 */
[----:B------:R-:W-:-:S02]  /*0d10*/  VIADDMNMX.RELU R24, R17, 0x1, R6, PT ;  /* 0x0000000111187846 */ /* 0x000fc40003801106 */
[----:B------:R-:W-:Y:S02]  /*0d20*/  MOV R23, R22 ;  /* 0x0000001600177202 */ /* 0x000fe40000000f00 */
[----:B------:R-:W-:Y:S01]  /*0d30*/  SEL R25, R26, R25, !P6 ;  /* 0x000000191a197207 */ /* 0x000fe20007000000 */
[----:B------:R-:W-:Y:S02]  /*0d40*/  IMAD R17, R21, R24, R19 ;  /* 0x0000001815117224 */ /* 0x000fe400078e0213 */
[----:B------:R-:W-:Y:S01]  /*0d50*/  @!P5 IMAD.MOV R23, RZ, RZ, -R23 ;  /* 0x000000ffff17d224 */ /* 0x000fe200078e0a17 */
[----:B------:R-:W-:Y:S01]  /*0d60*/  VIMNMX.RELU R22, PT, PT, R25, R6, PT ;  /* 0x0000000619167248 */ /* 0x000fe20003fe1100 */
[----:B------:R-:W-:-:S03]  /*0d70*/  IMAD.WIDE R16, R17, 0x4, R12 ;  /* 0x0000000411107825 */ /* 0x000fc600078e020c */
[----:B------:R-:W-:Y:S01]  /*0d80*/  SEL R18, R18, R23, !P4 ;  /* 0x0000001712127207 */ /* 0x000fe20006000000 */
[----:B------:R-:W-:Y:S01]  /*0d90*/  IMAD R27, R21, R22, R19 ;  /* 0x00000016151b7224 */ /* 0x000fe200078e0213 */
[----:B------:R-:W2:Y:S02]  /*0da0*/  LDG.E R28, desc[UR6][R16.64] ;  /* 0x00000006101c7981 */ /* 0x000ea4000c1e1900 */
[----:B------:R-:W-:Y:S01]  /*0db0*/  VIMNMX.RELU R18, PT, PT, R18, R5, PT ;  /* 0x0000000512127248 */ /* 0x000fe20003fe1100 */
[----:B------:R-:W-:-:S04]  /*0dc0*/  IMAD.WIDE R26, R27, 0x4, R12 ;  /* 0x000000041b1a7825 */ /* 0x000fc800078e020c */
[----:B------:R-:W-:Y:S02]  /*0dd0*/  IMAD R25, R21, R24, R18 ;  /* 0x0000001815197224 */ /* 0x000fe400078e0212 */
[----:B------:R-:W3:Y:S02]  /*0de0*/  LDG.E R26, desc[UR6][R26.64] ;  /* 0x000000061a1a7981 */ /* 0x000ee4000c1e1900 */
[----:B------:R-:W-:-:S04]  /*0df0*/  IMAD.WIDE R24, R25, 0x4, R12 ;  /* 0x0000000419187825 */ /* 0x000fc800078e020c */
[----:B------:R-:W-:Y:S02]  /*0e00*/  IMAD R23, R21, R22, R18 ;  /* 0x0000001615177224 */ /* 0x000fe400078e0212 */
[----:B------:R-:W4:Y:S02]  /*0e10*/  LDG.E R24, desc[UR6][R24.64] ;  /* 0x0000000618187981 */ /* 0x000f24000c1e1900 */
[----:B------:R-:W-:-:S06]  /*0e20*/  IMAD.WIDE R22, R23, 0x4, R12 ;  /* 0x0000000417167825 */ /* 0x000fcc00078e020c */
[----:B------:R-:W5:Y:S01]  /*0e30*/  LDG.E R22, desc[UR6][R22.64] ;  /* 0x0000000616167981 */ /* 0x000f62000c1e1900 */
[----:B------:R-:W-:Y:S02]  /*0e40*/  UIADD3 UR8, UP0, UPT, UR8, 0x4, URZ ;  /* 0x0000000408087890 */ /* 0x000fe4000ff1e0ff */
[----:B------:R-:W-:Y:S02]  /*0e50*/  UIADD3 UR4, UPT, UPT, UR4, 0x1, URZ ;  /* 0x0000000104047890 */ /* 0x000fe4000fffe0ff */
[----:B------:R-:W-:Y:S02]  /*0e60*/  UIADD3.X UR9, UPT, UPT, URZ, UR9, URZ, UP0, !UPT ;  /* 0x00000009ff097290 */ /* 0x000fe400087fe4ff */
[----:B------:R-:W-:Y:S01]  /*0e70*/  UISETP.NE.AND UP0, UPT, UR4, URZ, UPT ;  /* 0x000000ff0400728c */ /* 0x000fe2000bf05270 */
[----:B------:R-:W-:Y:S01]  /*0e80*/  IMAD R21, R6, R21, R21 ;  /* 0x0000001506157224 */ /* 0x000fe200078e0215 */
[----:B------:R-:W-:Y:S02]  /*0e90*/  UIADD3 UR10, UP1, UPT, UR10, 0x4, URZ ;  /* 0x000000040a0a7890 */ /* 0x000fe4000ff3e0ff */
[----:B------:R-:W-:Y:S01]  /*0ea0*/  UIADD3 UR12, UP2, UPT, UR12, 0x4, URZ ;  /* 0x000000040c0c7890 */ /* 0x000fe2000ff5e0ff */
[----:B------:R-:W-:Y:S01]  /*0eb0*/  IMAD.WIDE R12, R21, 0x4, R12 ;  /* 0x00000004150c7825 */ /* 0x000fe200078e020c */
[----:B------:R-:W-:-:S02]  /*0ec0*/  UIADD3 UR14, UP3, UPT, UR14, 0x4, URZ ;  /* 0x000000040e0e7890 */ /* 0x000fc4000ff7e0ff */
[----:B------:R-:W-:Y:S02]  /*0ed0*/  UIADD3.X UR11, UPT, UPT, URZ, UR11, URZ, UP1, !UPT ;  /* 0x0000000bff0b7290 */ /* 0x000fe40008ffe4ff */
[----:B------:R-:W-:Y:S02]  /*0ee0*/  UIADD3.X UR13, UPT, UPT, URZ, UR13, URZ, UP2, !UPT ;  /* 0x0000000dff0d7290 */ /* 0x000fe400097fe4ff */
[----:B------:R-:W-:Y:S01]  /*0ef0*/  UIADD3.X UR15, UPT, UPT, URZ, UR15, URZ, UP3, !UPT ;  /* 0x0000000fff0f7290 */ /* 0x000fe20009ffe4ff */
[----:B--2---:R-:W0:Y:S08]  /*0f00*/  F2F.F64.F32 R18, R28 ;  /* 0x0000001c00127310 */ /* 0x004e300000201800 */
[----:B---3--:R-:W1:Y:S01]  /*0f10*/  F2F.F64.F32 R16, R26 ;  /* 0x0000001a00107310 */ /* 0x008e620000201800 */
[----:B0-----:R-:W-:-:S07]  /*0f20*/  DADD R18, R18, R14 ;  /* 0x0000000012127229 */ /* 0x001fce000000000e */
[----:B----4-:R-:W0:Y:S01]  /*0f30*/  F2F.F64.F32 R14, R24 ;  /* 0x00000018000e7310 */ /* 0x010e220000201800 */
[----:B-1----:R-:W-:-:S07]  /*0f40*/  DADD R16, R18, -R16 ;  /* 0x0000000012107229 */ /* 0x002fce0000000810 */
[----:B-----5:R-:W1:Y:S01]  /*0f50*/  F2F.F64.F32 R18, R22 ;  /* 0x0000001600127310 */ /* 0x020e620000201800 */
[----:B0-----:R-:W-:-:S08]  /*0f60*/  DADD R14, R16, -R14 ;  /* 0x00000000100e7229 */ /* 0x001fd0000000080e */
[----:B-1----:R-:W-:Y:S01]  /*0f70*/  DADD R14, R14, R18 ;  /* 0x000000000e0e7229 */ /* 0x002fe20000000012 */
[----:B------:R-:W-:Y:S10]  /*0f80*/  BRA.U UP0, `(.L_x_30) ;  /* 0xfffffff500887547 */ /* 0x000ff4000b83ffff */
[----:B------:R0:W1:Y:S02]  /*0f90*/  F2F.F32.F64 R15, R14 ;  /* 0x0000000e000f7310 */ /* 0x0000640000301000 */
.L_x_29:
[----:B------:R-:W2:Y:S01]  /*0fa0*/  LDC.64 R6, c[0x0][0x388] ;  /* 0x0000e200ff067b82 */ /* 0x000ea20000000a00 */
[----:B------:R-:W3:Y:S02]  /*0fb0*/  LDCU UR4, c[0x0][0x394] ;  /* 0x00007280ff0477ac */ /* 0x000ee40008000800 */
[----:B---3--:R-:W-:-:S04]  /*0fc0*/  IMAD R3, R4, UR4, R3 ;  /* 0x0000000404037c24 */ /* 0x008fc8000f8e0203 */
[----:B--2---:R-:W-:-:S05]  /*0fd0*/  IMAD.WIDE R2, R3, 0x4, R6 ;  /* 0x0000000403027825 */ /* 0x004fca00078e0206 */
[----:B-1----:R-:W-:Y:S01]  /*0fe0*/  STG.E desc[UR6][R2.64], R15 ;  /* 0x0000000f02007986 */ /* 0x002fe2000c101906 */
[----:B------:R-:W-:Y:S05]  /*0ff0*/  EXIT ;  /* 0x000000000000794d */ /* 0x000fea0003800000 */
.L_x_31:
        /* <DEDUP_REMOVED lines=16> */
.L_x_69:


//--------------------- .text._Z32forwardNoNormReplicateFracKernelPKfiPfiiiiS0_S0_S0_S0_S0_iiii --------------------------
	.section	.text._Z32forwardNoNormReplicateFracKernelPKfiPfiiiiS0_S0_S0_S0_S0_iiii,"ax",@progbits
	.align	128
        .global         _Z32forwardNoNormReplicateFracKernelPKfiPfiiiiS0_S0_S0_S0_S0_iiii
        .type           _Z32forwardNoNormReplicateFracKernelPKfiPfiiiiS0_S0_S0_S0_S0_iiii,@function
        .size           _Z32forwardNoNormReplicateFracKernelPKfiPfiiiiS0_S0_S0_S0_S0_iiii,(.L_x_70 - _Z32forwardNoNormReplicateFracKernelPKfiPfiiiiS0_S0_S0_S0_S0_iiii)
        .other          _Z32forwardNoNormReplicateFracKernelPKfiPfiiiiS0_S0_S0_S0_S0_iiii,@"STO_CUDA_ENTRY STV_DEFAULT"
_Z32forwardNoNormReplicateFracKernelPKfiPfiiiiS0_S0_S0_S0_S0_iiii:
.text._Z32forwardNoNormReplicateFracKernelPKfiPfiiiiS0_S0_S0_S0_S0_iiii:
[----:B------:R-:W-:Y:S08]  /*0000*/  LDC R1, c[0x0][0x37c] ;  /* 0x0000df00ff017b82 */ /* 0x000ff00000000800 */
[----:B------:R-:W0:Y:S01]  /*0010*/  LDC R2, c[0x0][0x3dc] ;  /* 0x0000f700ff027b82 */ /* 0x000e220000000800 */
[----:B------:R-:W1:Y:S01]  /*0020*/  LDCU UR6, c[0x0][0x3a0] ;  /* 0x00007400ff0677ac */ /* 0x000e620008000800 */
[----:B------:R-:W2:Y:S06]  /*0030*/  LDCU UR5, c[0x0][0x3d4] ;  /* 0x00007a80ff0577ac */ /* 0x000eac0008000800 */
[----:B------:R-:W3:Y:S08]  /*0040*/  LDC R31, c[0x0][0x39c] ;  /* 0x0000e700ff1f7b82 */ /* 0x000ef00000000800 */
[----:B------:R-:W4:Y:S01]  /*0050*/  LDC R8, c[0x0][0x3d8] ;  /* 0x0000f600ff087b82 */ /* 0x000f220000000800 */
[----:B0-----:R-:W-:-:S07]  /*0060*/  IABS R11, R2 ;  /* 0x00000002000b7213 */ /* 0x001fce0000000000 */
[----:B------:R-:W0:Y:S01]  /*0070*/  S2UR UR4, SR_CTAID.X ;  /* 0x00000000000479c3 */ /* 0x000e220000002500 */
[----:B------:R-:W5:Y:S01]  /*0080*/  I2F.RP R3, R11 ;  /* 0x0000000b00037306 */ /* 0x000f620000209400 */
[----:B---3--:R-:W-:-:S04]  /*0090*/  VIADD R7, R31, 0xffffffff ;  /* 0xffffffff1f077836 */ /* 0x008fc80000000000 */
[----:B------:R-:W-:Y:S01]  /*00a0*/  IMAD.IADD R9, R7, 0x1, R2 ;  /* 0x0000000107097824 */ /* 0x000fe200078e0202 */
[----:B----4-:R-:W-:-:S04]  /*00b0*/  IABS R0, R8 ;  /* 0x0000000800007213 */ /* 0x010fc80000000000 */
[----:B------:R-:W-:Y:S01]  /*00c0*/  IABS R10, R9 ;  /* 0x00000009000a7213 */ /* 0x000fe20000000000 */
[----:B-----5:R-:W3:Y:S01]  /*00d0*/  MUFU.RCP R3, R3 ;  /* 0x0000000300037308 */ /* 0x020ee20000001000 */
[----:B------:R-:W-:-:S04]  /*00e0*/  LOP3.LUT R9, R9, R2, RZ, 0x3c, !PT ;  /* 0x0000000209097212 */ /* 0x000fc800078e3cff */
[----:B------:R-:W-:Y:S01]  /*00f0*/  ISETP.GE.AND P2, PT, R9, RZ, PT ;  /* 0x000000ff0900720c */ /* 0x000fe20003f46270 */
[----:B0-----:R-:W-:Y:S01]  /*0100*/  USHF.L.U32 UR4, UR4, 0xa, URZ ;  /* 0x0000000a04047899 */ /* 0x001fe200080006ff */
[----:B---3--:R-:W-:Y:S02]  /*0110*/  IADD3 R4, PT, PT, R3, 0xffffffe, RZ ;  /* 0x0ffffffe03047810 */ /* 0x008fe40007ffe0ff */
[----:B------:R-:W0:Y:S08]  /*0120*/  I2F.RP R3, R0 ;  /* 0x0000000000037306 */ /* 0x000e300000209400 */
[----:B------:R3:W4:Y:S08]  /*0130*/  F2I.FTZ.U32.TRUNC.NTZ R5, R4 ;  /* 0x0000000400057305 */ /* 0x000730000021f000 */
[----:B0-----:R-:W0:Y:S01]  /*0140*/  MUFU.RCP R3, R3 ;  /* 0x0000000300037308 */ /* 0x001e220000001000 */
[----:B---3--:R-:W-:Y:S01]  /*0150*/  HFMA2 R4, -RZ, RZ, 0, 0 ;  /* 0x00000000ff047431 */ /* 0x008fe200000001ff */
[----:B----4-:R-:W-:-:S05]  /*0160*/  IADD3 R6, PT, PT, RZ, -R5, RZ ;  /* 0x80000005ff067210 */ /* 0x010fca0007ffe0ff */
[----:B------:R-:W-:-:S04]  /*0170*/  IMAD R13, R6, R11, RZ ;  /* 0x0000000b060d7224 */ /* 0x000fc800078e02ff */
[----:B------:R-:W-:Y:S02]  /*0180*/  IMAD.HI.U32 R4, R5, R13, R4 ;  /* 0x0000000d05047227 */ /* 0x000fe400078e0004 */
[----:B------:R-:W3:Y:S04]  /*0190*/  LDC R13, c[0x0][0x398] ;  /* 0x0000e600ff0d7b82 */ /* 0x000ee80000000800 */
[----:B------:R-:W-:-:S04]  /*01a0*/  IMAD.HI.U32 R6, R4, R10, RZ ;  /* 0x0000000a04067227 */ /* 0x000fc800078e00ff */
[----:B------:R-:W-:-:S04]  /*01b0*/  IMAD.MOV R4, RZ, RZ, -R6 ;  /* 0x000000ffff047224 */ /* 0x000fc800078e0a06 */
[----:B------:R-:W-:Y:S01]  /*01c0*/  IMAD R10, R11, R4, R10 ;  /* 0x000000040b0a7224 */ /* 0x000fe200078e020a */
[----:B0-----:R-:W-:-:S04]  /*01d0*/  IADD3 R4, PT, PT, R3, 0xffffffe, RZ ;  /* 0x0ffffffe03047810 */ /* 0x001fc80007ffe0ff */
[----:B------:R-:W-:Y:S01]  /*01e0*/  ISETP.GT.U32.AND P1, PT, R11, R10, PT ;  /* 0x0000000a0b00720c */ /* 0x000fe20003f24070 */
[----:B------:R0:W4:Y:S02]  /*01f0*/  F2I.FTZ.U32.TRUNC.NTZ R5, R4 ;  /* 0x0000000400057305 */ /* 0x000124000021f000 */
[----:B0-----:R-:W-:-:S10]  /*0200*/  IMAD.MOV.U32 R4, RZ, RZ, RZ ;  /* 0x000000ffff047224 */ /* 0x001fd400078e00ff */
[----:B------:R-:W-:Y:S01]  /*0210*/  @!P1 IMAD.IADD R10, R10, 0x1, -R11 ;  /* 0x000000010a0a9824 */ /* 0x000fe200078e0a0b */
[----:B------:R-:W-:Y:S02]  /*0220*/  @!P1 IADD3 R6, PT, PT, R6, 0x1, RZ ;  /* 0x0000000106069810 */ /* 0x000fe40007ffe0ff */
[----:B------:R-:W-:Y:S01]  /*0230*/  ISETP.NE.AND P1, PT, R2, RZ, PT ;  /* 0x000000ff0200720c */ /* 0x000fe20003f25270 */
[----:B----4-:R-:W-:Y:S01]  /*0240*/  IMAD.MOV R15, RZ, RZ, -R5 ;  /* 0x000000ffff0f7224 */ /* 0x010fe200078e0a05 */
[----:B------:R-:W-:Y:S02]  /*0250*/  ISETP.GE.U32.AND P0, PT, R10, R11, PT ;  /* 0x0000000b0a00720c */ /* 0x000fe40003f06070 */
[----:B---3--:R-:W-:Y:S01]  /*0260*/  IADD3 R11, PT, PT, R13, -0x1, RZ ;  /* 0xffffffff0d0b7810 */ /* 0x008fe20007ffe0ff */
[----:B------:R-:W-:-:S03]  /*0270*/  IMAD R15, R15, R0, RZ ;  /* 0x000000000f0f7224 */ /* 0x000fc600078e02ff */
[----:B------:R-:W-:Y:S01]  /*0280*/  IADD3 R9, PT, PT, R11, R8, RZ ;  /* 0x000000080b097210 */ /* 0x000fe20007ffe0ff */
[----:B------:R-:W-:-:S06]  /*0290*/  IMAD.HI.U32 R4, R5, R15, R4 ;  /* 0x0000000f05047227 */ /* 0x000fcc00078e0004 */
[----:B------:R-:W-:-:S04]  /*02a0*/  @P0 VIADD R6, R6, 0x1 ;  /* 0x0000000106060836 */ /* 0x000fc80000000000 */
[----:B------:R-:W-:Y:S01]  /*02b0*/  IMAD.MOV.U32 R3, RZ, RZ, R6 ;  /* 0x000000ffff037224 */ /* 0x000fe200078e0006 */
[----:B------:R-:W-:Y:S02]  /*02c0*/  IABS R6, R9 ;  /* 0x0000000900067213 */ /* 0x000fe40000000000 */
[----:B------:R-:W-:Y:S02]  /*02d0*/  LOP3.LUT R9, R9, R8, RZ, 0x3c, !PT ;  /* 0x0000000809097212 */ /* 0x000fe400078e3cff */
[----:B------:R-:W-:Y:S02]  /*02e0*/  @!P2 IADD3 R3, PT, PT, -R3, RZ, RZ ;  /* 0x000000ff0303a210 */ /* 0x000fe40007ffe1ff */
[----:B------:R-:W-:Y:S02]  /*02f0*/  @!P1 LOP3.LUT R3, RZ, R2, RZ, 0x33, !PT ;  /* 0x00000002ff039212 */ /* 0x000fe400078e33ff */
[----:B------:R-:W-:Y:S02]  /*0300*/  MOV R15, R6 ;  /* 0x00000006000f7202 */ /* 0x000fe40000000f00 */
[----:B------:R-:W-:-:S02]  /*0310*/  IABS R6, R3 ;  /* 0x0000000300067213 */ /* 0x000fc40000000000 */
[----:B------:R-:W-:Y:S01]  /*0320*/  ISETP.GE.AND P2, PT, R9, RZ, PT ;  /* 0x000000ff0900720c */ /* 0x000fe20003f46270 */
[----:B------:R-:W-:Y:S01]  /*0330*/  IMAD.HI.U32 R5, R4, R15, RZ ;  /* 0x0000000f04057227 */ /* 0x000fe200078e00ff */
[----:B------:R-:W-:Y:S01]  /*0340*/  IABS R16, R3 ;  /* 0x0000000300107213 */ /* 0x000fe20000000000 */
[----:B------:R-:W0:Y:S02]  /*0350*/  I2F.RP R4, R6 ;  /* 0x0000000600047306 */ /* 0x000e240000209400 */
[----:B------:R-:W-:-:S04]  /*0360*/  IMAD.MOV R10, RZ, RZ, -R5 ;  /* 0x000000ffff0a7224 */ /* 0x000fc800078e0a05 */
[C---:B------:R-:W-:Y:S02]  /*0370*/  IMAD R15, R0.reuse, R10, R15 ;  /* 0x0000000a000f7224 */ /* 0x040fe400078e020f */
[----:B------:R-:W3:Y:S03]  /*0380*/  S2R R10, SR_TID.X ;  /* 0x00000000000a7919 */ /* 0x000ee60000002100 */
[----:B------:R-:W-:Y:S01]  /*0390*/  ISETP.GT.U32.AND P1, PT, R0, R15, PT ;  /* 0x0000000f0000720c */ /* 0x000fe20003f24070 */
[----:B0-----:R-:W0:-:S12]  /*03a0*/  MUFU.RCP R4, R4 ;  /* 0x0000000400047308 */ /* 0x001e180000001000 */
[-C--:B------:R-:W-:Y:S02]  /*03b0*/  @!P1 IADD3 R15, PT, PT, R15, -R0.reuse, RZ ;  /* 0x800000000f0f9210 */ /* 0x080fe40007ffe0ff */
[----:B------:R-:W-:Y:S02]  /*03c0*/  @!P1 IADD3 R5, PT, PT, R5, 0x1, RZ ;  /* 0x0000000105059810 */ /* 0x000fe40007ffe0ff */
[----:B------:R-:W-:Y:S02]  /*03d0*/  ISETP.GE.U32.AND P0, PT, R15, R0, PT ;  /* 0x000000000f00720c */ /* 0x000fe40003f06070 */
[----:B------:R-:W-:Y:S01]  /*03e0*/  ISETP.NE.AND P1, PT, R8, RZ, PT ;  /* 0x000000ff0800720c */ /* 0x000fe20003f25270 */
[----:B0-----:R-:W-:-:S04]  /*03f0*/  VIADD R14, R4, 0xffffffe ;  /* 0x0ffffffe040e7836 */ /* 0x001fc80000000000 */
[----:B------:R0:W4:Y:S01]  /*0400*/  F2I.FTZ.U32.TRUNC.NTZ R15, R14 ;  /* 0x0000000e000f7305 */ /* 0x000122000021f000 */
[----:B---3--:R-:W-:-:S05]  /*0410*/  LOP3.LUT R4, R10, UR4, RZ, 0xfc, !PT ;  /* 0x000000040a047c12 */ /* 0x008fca000f8efcff */
[----:B------:R-:W-:Y:S01]  /*0420*/  @P0 VIADD R5, R5, 0x1 ;  /* 0x0000000105050836 */ /* 0x000fe20000000000 */
[----:B------:R-:W3:Y:S01]  /*0430*/  LDCU UR4, c[0x0][0x388] ;  /* 0x00007100ff0477ac */ /* 0x000ee20008000800 */
[----:B------:R-:W-:Y:S01]  /*0440*/  IABS R10, R4 ;  /* 0x00000004000a7213 */ /* 0x000fe20000000000 */
[----:B0-----:R-:W-:Y:S02]  /*0450*/  HFMA2 R14, -RZ, RZ, 0, 0 ;  /* 0x00000000ff0e7431 */ /* 0x001fe400000001ff */
[----:B------:R-:W-:Y:S02]  /*0460*/  @!P2 IADD3 R5, PT, PT, -R5, RZ, RZ ;  /* 0x000000ff0505a210 */ /* 0x000fe40007ffe1ff */
[----:B------:R-:W-:Y:S01]  /*0470*/  @!P1 LOP3.LUT R5, RZ, R8, RZ, 0x33, !PT ;  /* 0x00000008ff059212 */ /* 0x000fe200078e33ff */
[----:B----4-:R-:W-:-:S03]  /*0480*/  IMAD.MOV R9, RZ, RZ, -R15 ;  /* 0x000000ffff097224 */ /* 0x010fc600078e0a0f */
[-C--:B------:R-:W-:Y:S02]  /*0490*/  IABS R0, R5.reuse ;  /* 0x0000000500007213 */ /* 0x080fe40000000000 */
[----:B------:R-:W-:Y:S01]  /*04a0*/  IABS R18, R5 ;  /* 0x0000000500127213 */ /* 0x000fe20000000000 */
[----:B------:R-:W-:Y:S01]  /*04b0*/  IMAD R9, R9, R6, RZ ;  /* 0x0000000609097224 */ /* 0x000fe200078e02ff */
[----:B------:R-:W0:Y:S03]  /*04c0*/  I2F.RP R12, R0 ;  /* 0x00000000000c7306 */ /* 0x000e260000209400 */
[----:B------:R-:W-:Y:S01]  /*04d0*/  IMAD.HI.U32 R14, R15, R9, R14 ;  /* 0x000000090f0e7227 */ /* 0x000fe200078e000e */
[----:B------:R-:W-:-:S03]  /*04e0*/  IADD3 R9, PT, PT, RZ, -R16, RZ ;  /* 0x80000010ff097210 */ /* 0x000fc60007ffe0ff */
[----:B------:R-:W-:-:S04]  /*04f0*/  IMAD.MOV.U32 R15, RZ, RZ, R10 ;  /* 0x000000ffff0f7224 */ /* 0x000fc800078e000a */
[----:B------:R-:W-:-:S04]  /*0500*/  IMAD.HI.U32 R10, R14, R15, RZ ;  /* 0x0000000f0e0a7227 */ /* 0x000fc800078e00ff */
[----:B------:R-:W-:Y:S01]  /*0510*/  IMAD R15, R10, R9, R15 ;  /* 0x000000090a0f7224 */ /* 0x000fe200078e020f */
[----:B0-----:R-:W0:Y:S01]  /*0520*/  MUFU.RCP R12, R12 ;  /* 0x0000000c000c7308 */ /* 0x001e220000001000 */
[----:B------:R-:W4:Y:S03]  /*0530*/  LDC R9, c[0x0][0x3a4] ;  /* 0x0000e900ff097b82 */ /* 0x000f260000000800 */
[----:B------:R-:W-:-:S13]  /*0540*/  ISETP.GT.U32.AND P1, PT, R6, R15, PT ;  /* 0x0000000f0600720c */ /* 0x000fda0003f24070 */
[----:B------:R-:W-:Y:S01]  /*0550*/  @!P1 IMAD.IADD R15, R15, 0x1, -R6 ;  /* 0x000000010f0f9824 */ /* 0x000fe200078e0a06 */
[----:B0-----:R-:W-:Y:S01]  /*0560*/  IADD3 R14, PT, PT, R12, 0xffffffe, RZ ;  /* 0x0ffffffe0c0e7810 */ /* 0x001fe20007ffe0ff */
[----:B------:R-:W-:Y:S01]  /*0570*/  @!P1 VIADD R10, R10, 0x1 ;  /* 0x000000010a0a9836 */ /* 0x000fe20000000000 */
[----:B------:R-:W-:Y:S02]  /*0580*/  ISETP.NE.AND P1, PT, R3, RZ, PT ;  /* 0x000000ff0300720c */ /* 0x000fe40003f25270 */
[----:B------:R-:W-:Y:S02]  /*0590*/  ISETP.GE.U32.AND P0, PT, R15, R6, PT ;  /* 0x000000060f00720c */ /* 0x000fe40003f06070 */
[----:B------:R-:W-:Y:S01]  /*05a0*/  LOP3.LUT R6, R4, R3, RZ, 0x3c, !PT ;  /* 0x0000000304067212 */ /* 0x000fe200078e3cff */
[----:B------:R0:W5:Y:S01]  /*05b0*/  F2I.FTZ.U32.TRUNC.NTZ R15, R14 ;  /* 0x0000000e000f7305 */ /* 0x000162000021f000 */
[----:B----4-:R-:W-:Y:S02]  /*05c0*/  IABS R12, R9 ;  /* 0x00000009000c7213 */ /* 0x010fe40000000000 */
[----:B------:R-:W-:-:S05]  /*05d0*/  ISETP.GE.AND P2, PT, R6, RZ, PT ;  /* 0x000000ff0600720c */ /* 0x000fca0003f46270 */
[----:B------:R-:W4:Y:S01]  /*05e0*/  I2F.RP R16, R12 ;  /* 0x0000000c00107306 */ /* 0x000f220000209400 */
[----:B0-----:R-:W-:Y:S01]  /*05f0*/  IMAD.MOV.U32 R14, RZ, RZ, RZ ;  /* 0x000000ffff0e7224 */ /* 0x001fe200078e00ff */
[----:B------:R-:W-:Y:S01]  /*0600*/  @P0 IADD3 R10, PT, PT, R10, 0x1, RZ ;  /* 0x000000010a0a0810 */ /* 0x000fe20007ffe0ff */
[----:B-----5:R-:W-:-:S05]  /*0610*/  IMAD.MOV R17, RZ, RZ, -R15 ;  /* 0x000000ffff117224 */ /* 0x020fca00078e0a0f */
[----:B------:R-:W-:Y:S02]  /*0620*/  @!P2 IADD3 R10, PT, PT, -R10, RZ, RZ ;  /* 0x000000ff0a0aa210 */ /* 0x000fe40007ffe1ff */
[----:B------:R-:W-:Y:S01]  /*0630*/  @!P1 LOP3.LUT R10, RZ, R3, RZ, 0x33, !PT ;  /* 0x00000003ff0a9212 */ /* 0x000fe200078e33ff */
[----:B------:R-:W-:-:S03]  /*0640*/  IMAD R17, R17, R0, RZ ;  /* 0x0000000011117224 */ /* 0x000fc600078e02ff */
[----:B------:R-:W-:Y:S01]  /*0650*/  IABS R6, R10 ;  /* 0x0000000a00067213 */ /* 0x000fe20000000000 */
[----:B------:R-:W-:Y:S01]  /*0660*/  IMAD.HI.U32 R14, R15, R17, R14 ;  /* 0x000000110f0e7227 */ /* 0x000fe200078e000e */
[----:B------:R-:W-:Y:S01]  /*0670*/  IADD3 R17, PT, PT, RZ, -R18, RZ ;  /* 0x80000012ff117210 */ /* 0x000fe20007ffe0ff */
[----:B----4-:R-:W0:Y:S02]  /*0680*/  MUFU.RCP R16, R16 ;  /* 0x0000001000107308 */ /* 0x010e240000001000 */
[----:B------:R-:W-:-:S04]  /*0690*/  IMAD.MOV.U32 R15, RZ, RZ, R6 ;  /* 0x000000ffff0f7224 */ /* 0x000fc800078e0006 */
[----:B------:R-:W-:-:S04]  /*06a0*/  IMAD.HI.U32 R6, R14, R15, RZ ;  /* 0x0000000f0e067227 */ /* 0x000fc800078e00ff */
[----:B------:R-:W-:-:S05]  /*06b0*/  IMAD R15, R6, R17, R15 ;  /* 0x00000011060f7224 */ /* 0x000fca00078e020f */
[----:B------:R-:W-:Y:S01]  /*06c0*/  ISETP.GT.U32.AND P1, PT, R0, R15, PT ;  /* 0x0000000f0000720c */ /* 0x000fe20003f24070 */
[----:B0-----:R-:W-:-:S12]  /*06d0*/  VIADD R14, R16, 0xffffffe ;  /* 0x0ffffffe100e7836 */ /* 0x001fd80000000000 */
[-C--:B------:R-:W-:Y:S02]  /*06e0*/  @!P1 IADD3 R15, PT, PT, R15, -R0.reuse, RZ ;  /* 0x800000000f0f9210 */ /* 0x080fe40007ffe0ff */
[----:B------:R-:W-:Y:S02]  /*06f0*/  @!P1 IADD3 R6, PT, PT, R6, 0x1, RZ ;  /* 0x0000000106069810 */ /* 0x000fe40007ffe0ff */
[----:B------:R-:W-:Y:S02]  /*0700*/  ISETP.GE.U32.AND P0, PT, R15, R0, PT ;  /* 0x000000000f00720c */ /* 0x000fe40003f06070 */
[----:B------:R-:W-:Y:S01]  /*0710*/  LOP3.LUT R0, R10, R5, RZ, 0x3c, !PT ;  /* 0x000000050a007212 */ /* 0x000fe200078e3cff */
[----:B------:R0:W4:Y:S01]  /*0720*/  F2I.FTZ.U32.TRUNC.NTZ R15, R14 ;  /* 0x0000000e000f7305 */ /* 0x000122000021f000 */
[----:B------:R-:W-:Y:S02]  /*0730*/  ISETP.NE.AND P1, PT, R5, RZ, PT ;  /* 0x000000ff0500720c */ /* 0x000fe40003f25270 */
[----:B------:R-:W-:-:S02]  /*0740*/  ISETP.GE.AND P2, PT, R0, RZ, PT ;  /* 0x000000ff0000720c */ /* 0x000fc40003f46270 */
[----:B0-----:R-:W-:-:S05]  /*0750*/  MOV R14, RZ ;  /* 0x000000ff000e7202 */ /* 0x001fca0000000f00 */
[----:B------:R-:W-:Y:S01]  /*0760*/  @P0 VIADD R6, R6, 0x1 ;  /* 0x0000000106060836 */ /* 0x000fe20000000000 */
[----:B----4-:R-:W-:-:S05]  /*0770*/  IADD3 R17, PT, PT, RZ, -R15, RZ ;  /* 0x8000000fff117210 */ /* 0x010fca0007ffe0ff */
[----:B------:R-:W-:Y:S01]  /*0780*/  @!P2 IMAD.MOV R6, RZ, RZ, -R6 ;  /* 0x000000ffff06a224 */ /* 0x000fe200078e0a06 */
[----:B------:R-:W-:Y:S01]  /*0790*/  @!P1 LOP3.LUT R6, RZ, R5, RZ, 0x33, !PT ;  /* 0x00000005ff069212 */ /* 0x000fe200078e33ff */
[----:B------:R-:W-:-:S03]  /*07a0*/  IMAD R17, R17, R12, RZ ;  /* 0x0000000c11117224 */ /* 0x000fc600078e02ff */
[----:B------:R-:W-:Y:S01]  /*07b0*/  IABS R0, R6 ;  /* 0x0000000600007213 */ /* 0x000fe20000000000 */
[----:B------:R-:W-:-:S04]  /*07c0*/  IMAD.HI.U32 R14, R15, R17, R14 ;  /* 0x000000110f0e7227 */ /* 0x000fc800078e000e */
[----:B------:R-:W-:-:S04]  /*07d0*/  IMAD.MOV.U32 R15, RZ, RZ, R0 ;  /* 0x000000ffff0f7224 */ /* 0x000fc800078e0000 */
[----:B------:R-:W-:-:S05]  /*07e0*/  IMAD.HI.U32 R14, R14, R15, RZ ;  /* 0x0000000f0e0e7227 */ /* 0x000fca00078e00ff */
[----:B------:R-:W-:-:S05]  /*07f0*/  IADD3 R0, PT, PT, -R14, RZ, RZ ;  /* 0x000000ff0e007210 */ /* 0x000fca0007ffe1ff */
[----:B------:R-:W-:Y:S01]  /*0800*/  IMAD R15, R12, R0, R15 ;  /* 0x000000000c0f7224 */ /* 0x000fe200078e020f */
[----:B------:R-:W-:-:S04]  /*0810*/  LOP3.LUT R0, R6, R9, RZ, 0x3c, !PT ;  /* 0x0000000906007212 */ /* 0x000fc800078e3cff */
[----:B------:R-:W-:Y:S02]  /*0820*/  ISETP.GT.U32.AND P1, PT, R12, R15, PT ;  /* 0x0000000f0c00720c */ /* 0x000fe40003f24070 */
[----:B------:R-:W-:Y:S02]  /*0830*/  ISETP.GE.AND P2, PT, R0, RZ, PT ;  /* 0x000000ff0000720c */ /* 0x000fe40003f46270 */
[----:B------:R-:W-:-:S09]  /*0840*/  LOP3.LUT R0, R3, R5, RZ, 0xfc, !PT ;  /* 0x0000000503007212 */ /* 0x000fd200078efcff */
[----:B------:R-:W-:Y:S01]  /*0850*/  @!P1 IMAD.IADD R15, R15, 0x1, -R12 ;  /* 0x000000010f0f9824 */ /* 0x000fe200078e0a0c */
[----:B------:R-:W-:Y:S02]  /*0860*/  @!P1 IADD3 R14, PT, PT, R14, 0x1, RZ ;  /* 0x000000010e0e9810 */ /* 0x000fe40007ffe0ff */
[----:B------:R-:W-:Y:S02]  /*0870*/  ISETP.NE.AND P1, PT, R9, RZ, PT ;  /* 0x000000ff0900720c */ /* 0x000fe40003f25270 */
[----:B------:R-:W-:Y:S01]  /*0880*/  ISETP.GE.U32.AND P0, PT, R15, R12, PT ;  /* 0x0000000c0f00720c */ /* 0x000fe20003f06070 */
[----:B-1----:R-:W-:-:S12]  /*0890*/  IMAD R15, R9, UR6, RZ ;  /* 0x00000006090f7c24 */ /* 0x002fd8000f8e02ff */
[----:B------:R-:W-:Y:S01]  /*08a0*/  @P0 VIADD R14, R14, 0x1 ;  /* 0x000000010e0e0836 */ /* 0x000fe20000000000 */
[----:B------:R-:W-:-:S04]  /*08b0*/  ISETP.GE.AND P0, PT, R6, R15, PT ;  /* 0x0000000f0600720c */ /* 0x000fc80003f06270 */
[----:B------:R-:W-:Y:S02]  /*08c0*/  ISETP.LT.OR P0, PT, R0, RZ, P0 ;  /* 0x000000ff0000720c */ /* 0x000fe40000701670 */
[----:B------:R-:W-:Y:S02]  /*08d0*/  @!P2 IADD3 R14, PT, PT, -R14, RZ, RZ ;  /* 0x000000ff0e0ea210 */ /* 0x000fe40007ffe1ff */
[----:B------:R-:W-:-:S05]  /*08e0*/  @!P1 LOP3.LUT R14, RZ, R9, RZ, 0x33, !PT ;  /* 0x00000009ff0e9212 */ /* 0x000fca00078e33ff */
[C---:B---3--:R-:W-:Y:S02]  /*08f0*/  IMAD R19, R14.reuse, UR4, RZ ;  /* 0x000000040e137c24 */ /* 0x048fe4000f8e02ff */
[----:B--2---:R-:W-:Y:S02]  /*0900*/  IMAD R30, R14, UR5, RZ ;  /* 0x000000050e1e7c24 */ /* 0x004fe4000f8e02ff */
[----:B------:R-:W-:Y:S05]  /*0910*/  @P0 EXIT ;  /* 0x000000000000094d */ /* 0x000fea0003800000 */
[----:B------:R-:W0:Y:S01]  /*0920*/  LDC.64 R16, c[0x0][0x3b0] ;  /* 0x0000ec00ff107b82 */ /* 0x000e220000000a00 */
[----:B------:R-:W1:Y:S07]  /*0930*/  LDCU.64 UR4, c[0x0][0x358] ;  /* 0x00006b00ff0477ac */ /* 0x000e6e0008000a00 */
[----:B------:R-:W2:Y:S08]  /*0940*/  LDC.64 R26, c[0x0][0x3c0] ;  /* 0x0000f000ff1a7b82 */ /* 0x000eb00000000a00 */
[----:B------:R-:W3:Y:S01]  /*0950*/  LDC.64 R14, c[0x0][0x3a8] ;  /* 0x0000ea00ff0e7b82 */ /* 0x000ee20000000a00 */
[----:B0-----:R-:W-:-:S07]  /*0960*/  IMAD.WIDE R16, R6, 0x4, R16 ;  /* 0x0000000406107825 */ /* 0x001fce00078e0210 */
[----:B------:R-:W0:Y:S01]  /*0970*/  LDC.64 R20, c[0x0][0x3b8] ;  /* 0x0000ee00ff147b82 */ /* 0x000e220000000a00 */
[----:B-1----:R1:W4:Y:S01]  /*0980*/  LDG.E R9, desc[UR4][R16.64] ;  /* 0x0000000410097981 */ /* 0x002322000c1e1900 */
[----:B--2---:R-:W-:-:S06]  /*0990*/  IMAD.WIDE R26, R6, 0x4, R26 ;  /* 0x00000004061a7825 */ /* 0x004fcc00078e021a */
[----:B------:R-:W2:Y:S01]  /*09a0*/  LDG.E R26, desc[UR4][R26.64] ;  /* 0x000000041a1a7981 */ /* 0x000ea2000c1e1900 */
[----:B------:R-:W-:Y:S01]  /*09b0*/  IMAD.MOV R0, RZ, RZ, -R6 ;  /* 0x000000ffff007224 */ /* 0x000fe200078e0a06 */
[----:B-1----:R-:W1:Y:S01]  /*09c0*/  LDC.64 R16, c[0x0][0x380] ;  /* 0x0000e000ff107b82 */ /* 0x002e620000000a00 */
[----:B---3--:R-:W-:-:S05]  /*09d0*/  IMAD.WIDE R14, R6, 0x4, R14 ;  /* 0x00000004060e7825 */ /* 0x008fca00078e020e */
[----:B------:R-:W3:Y:S01]  /*09e0*/  LDG.E R12, desc[UR4][R14.64] ;  /* 0x000000040e0c7981 */ /* 0x000ee2000c1e1900 */
[----:B0-----:R-:W-:-:S05]  /*09f0*/  IMAD.WIDE R20, R6, 0x4, R20 ;  /* 0x0000000406147825 */ /* 0x001fca00078e0214 */
[----:B------:R0:W5:Y:S01]  /*0a00*/  LDG.E R32, desc[UR4][R20.64] ;  /* 0x0000000414207981 */ /* 0x000162000c1e1900 */
[----:B------:R-:W-:Y:S01]  /*0a10*/  IMAD R0, R5, R0, R10 ;  /* 0x0000000005007224 */ /* 0x000fe200078e020a */
[----:B------:R-:W-:-:S05]  /*0a20*/  IADD3 R10, PT, PT, -R10, RZ, RZ ;  /* 0x000000ff0a0a7210 */ /* 0x000fca0007ffe1ff */
[----:B------:R-:W-:Y:S02]  /*0a30*/  IMAD R4, R3, R10, R4 ;  /* 0x0000000a03047224 */ /* 0x000fe400078e0204 */
[----:B-1----:R-:W-:Y:S01]  /*0a40*/  IMAD.WIDE R16, R19, 0x4, R16 ;  /* 0x0000000413107825 */ /* 0x002fe200078e0210 */
[----:B----4-:R-:W1:Y:S08]  /*0a50*/  F2I.FLOOR.NTZ R33, R9 ;  /* 0x0000000900217305 */ /* 0x010e700000207100 */
[----:B--2---:R-:W2:Y:S01]  /*0a60*/  F2I.FLOOR.NTZ R25, R26 ;  /* 0x0000001a00197305 */ /* 0x004ea20000207100 */
[----:B-1----:R-:W-:-:S07]  /*0a70*/  IMAD R33, R0, R8, R33 ;  /* 0x0000000800217224 */ /* 0x002fce00078e0221 */
[----:B---3--:R-:W1:Y:S01]  /*0a80*/  F2I.CEIL.NTZ R23, R12 ;  /* 0x0000000c00177305 */ /* 0x008e62000020b100 */
[----:B------:R-:W-:Y:S02]  /*0a90*/  VIADD R28, R33, 0x1 ;  /* 0x00000001211c7836 */ /* 0x000fe40000000000 */
[----:B--2---:R-:W-:-:S03]  /*0aa0*/  IMAD R22, R4, R2, R25 ;  /* 0x0000000204167224 */ /* 0x004fc600078e0219 */
[----:B------:R-:W-:Y:S02]  /*0ab0*/  VIMNMX R10, PT, PT, R28, R13, PT ;  /* 0x0000000d1c0a7248 */ /* 0x000fe40003fe0100 */
[----:B------:R-:W-:Y:S02]  /*0ac0*/  IADD3 R15, PT, PT, R22, 0x1, RZ ;  /* 0x00000001160f7810 */ /* 0x000fe40007ffe0ff */
[----:B------:R-:W-:Y:S01]  /*0ad0*/  VIMNMX R10, PT, PT, R10, 0x1, !PT ;  /* 0x000000010a0a7848 */ /* 0x000fe20007fe0100 */
[----:B-1----:R-:W-:Y:S01]  /*0ae0*/  IMAD R8, R0, R8, R23 ;  /* 0x0000000800087224 */ /* 0x002fe200078e0217 */
[----:B------:R-:W-:-:S03]  /*0af0*/  VIMNMX R29, PT, PT, R15, R31, PT ;  /* 0x0000001f0f1d7248 */ /* 0x000fc60003fe0100 */
[----:B------:R-:W-:Y:S01]  /*0b00*/  IMAD R14, R10, R31, R10 ;  /* 0x0000001f0a0e7224 */ /* 0x000fe200078e020a */
[----:B------:R-:W-:Y:S02]  /*0b10*/  VIMNMX R29, PT, PT, R29, 0x1, !PT ;  /* 0x000000011d1d7848 */ /* 0x000fe40007fe0100 */
[----:B------:R-:W-:-:S03]  /*0b20*/  VIMNMX.RELU R10, PT, PT, R8, R11, PT ;  /* 0x0000000b080a7248 */ /* 0x000fc60003fe1100 */
[----:B0-----:R-:W-:Y:S02]  /*0b30*/  IMAD.IADD R21, R29, 0x1, R14 ;  /* 0x000000011d157824 */ /* 0x001fe400078e020e */
[----:B------:R-:W-:Y:S01]  /*0b40*/  IMAD R10, R10, R31, R10 ;  /* 0x0000001f0a0a7224 */ /* 0x000fe200078e020a */
[----:B-----5:R-:W0:Y:S01]  /*0b50*/  F2I.CEIL.NTZ R11, R32 ;  /* 0x00000020000b7305 */ /* 0x020e22000020b100 */
[----:B------:R-:W-:-:S03]  /*0b60*/  IMAD.WIDE R20, R21, 0x4, R16 ;  /* 0x0000000415147825 */ /* 0x000fc600078e0210 */
[----:B------:R-:W-:Y:S02]  /*0b70*/  IADD3 R37, PT, PT, R29, R10, RZ ;  /* 0x0000000a1d257210 */ /* 0x000fe40007ffe0ff */
[----:B------:R-:W2:Y:S03]  /*0b80*/  LDG.E R27, desc[UR4][R20.64] ;  /* 0x00000004141b7981 */ /* 0x000ea6000c1e1900 */
[----:B------:R-:W-:-:S05]  /*0b90*/  IMAD.WIDE R36, R37, 0x4, R16 ;  /* 0x0000000425247825 */ /* 0x000fca00078e0210 */
[----:B------:R1:W3:Y:S01]  /*0ba0*/  LDG.E R25, desc[UR4][R36.64] ;  /* 0x0000000424197981 */ /* 0x0002e2000c1e1900 */
[----:B0-----:R-:W-:-:S05]  /*0bb0*/  IMAD R2, R4, R2, R11 ;  /* 0x0000000204027224 */ /* 0x001fca00078e020b */
[----:B------:R-:W-:-:S05]  /*0bc0*/  VIMNMX.RELU R7, PT, PT, R2, R7, PT ;  /* 0x0000000702077248 */ /* 0x000fca0003fe1100 */
[----:B------:R-:W-:-:S04]  /*0bd0*/  IMAD.IADD R35, R7, 0x1, R14 ;  /* 0x0000000107237824 */ /* 0x000fc800078e020e */
[----:B------:R-:W-:-:S05]  /*0be0*/  IMAD.WIDE R34, R35, 0x4, R16 ;  /* 0x0000000423227825 */ /* 0x000fca00078e0210 */
[----:B------:R0:W4:Y:S01]  /*0bf0*/  LDG.E R24, desc[UR4][R34.64] ;  /* 0x0000000422187981 */ /* 0x000122000c1e1900 */
[----:B------:R-:W-:-:S04]  /*0c00*/  VIADDMNMX R33, R33, 0x2, R13, PT ;  /* 0x0000000221217846 */ /* 0x000fc8000380010d */
[----:B------:R-:W-:-:S05]  /*0c10*/  VIMNMX R33, PT, PT, R33, 0x1, !PT ;  /* 0x0000000121217848 */ /* 0x000fca0007fe0100 */
[----:B-1----:R-:W-:-:S05]  /*0c20*/  IMAD R36, R33, R31, R33 ;  /* 0x0000001f21247224 */ /* 0x002fca00078e0221 */
[----:B------:R-:W-:Y:S01]  /*0c30*/  IADD3 R37, PT, PT, R7, R36, RZ ;  /* 0x0000002407257210 */ /* 0x000fe20007ffe0ff */
[----:B--2---:R-:W1:Y:S08]  /*0c40*/  F2F.F64.F32 R18, R27 ;  /* 0x0000001b00127310 */ /* 0x004e700000201800 */
[----:B---3--:R-:W2:Y:S01]  /*0c50*/  F2F.F64.F32 R20, R25 ;  /* 0x0000001900147310 */ /* 0x008ea20000201800 */
[----:B-1----:R-:W-:-:S08]  /*0c60*/  DADD R18, RZ, R18 ;  /* 0x00000000ff127229 */ /* 0x002fd00000000012 */
[----:B--2---:R-:W-:Y:S01]  /*0c70*/  DADD R20, R18, -R20 ;  /* 0x0000000012147229 */ /* 0x004fe20000000814 */
[----:B------:R-:W-:Y:S02]  /*0c80*/  IMAD.IADD R19, R29, 0x1, R36 ;  /* 0x000000011d137824 */ /* 0x000fe400078e0224 */
[----:B------:R-:W-:-:S04]  /*0c90*/  IMAD.WIDE R36, R37, 0x4, R16 ;  /* 0x0000000425247825 */ /* 0x000fc800078e0210 */
[----:B0-----:R-:W-:Y:S01]  /*0ca0*/  IMAD.WIDE R34, R19, 0x4, R16 ;  /* 0x0000000413227825 */ /* 0x001fe200078e0210 */
[----:B------:R0:W2:Y:S01]  /*0cb0*/  LDG.E R33, desc[UR4][R36.64] ;  /* 0x0000000424217981 */ /* 0x0000a2000c1e1900 */
[----:B----4-:R-:W1:Y:S04]  /*0cc0*/  F2F.F64.F32 R18, R24 ;  /* 0x0000001800127310 */ /* 0x010e680000201800 */
[----:B------:R-:W3:Y:S01]  /*0cd0*/  LDG.E R34, desc[UR4][R34.64] ;  /* 0x0000000422227981 */ /* 0x000ee2000c1e1900 */
[----:B0-----:R-:W0:Y:S01]  /*0ce0*/  LDC.64 R36, c[0x0][0x3c8] ;  /* 0x0000f200ff247b82 */ /* 0x001e220000000a00 */
[----:B-1----:R-:W-:Y:S01]  /*0cf0*/  DADD R18, R20, -R18 ;  /* 0x0000000014127229 */ /* 0x002fe20000000812 */
[----:B------:R-:W-:-:S05]  /*0d00*/  IADD3 R21, PT, PT, R7, R10, RZ ;  /* 0x0000000a07157210 */ /* 0x000fca0007ffe0ff */
[----:B------:R-:W-:-:S06]  /*0d10*/  IMAD.WIDE R20, R21, 0x4, R16 ;  /* 0x0000000415147825 */ /* 0x000fcc00078e0210 */
[----:B------:R1:W4:Y:S01]  /*0d20*/  LDG.E R20, desc[UR4][R20.64] ;  /* 0x0000000414147981 */ /* 0x000322000c1e1900 */
[----:B------:R-:W-:Y:S02]  /*0d30*/  I2FP.F32.S32 R23, R23 ;  /* 0x0000001700177245 */ /* 0x000fe40000201400 */
[----:B------:R-:W-:Y:S02]  /*0d40*/  I2FP.F32.S32 R11, R11 ;  /* 0x0000000b000b7245 */ /* 0x000fe40000201400 */
[----:B------:R-:W-:Y:S01]  /*0d50*/  VIADDMNMX R22, R22, 0x2, R31, PT ;  /* 0x0000000216167846 */ /* 0x000fe2000380011f */
[----:B------:R-:W-:Y:S01]  /*0d60*/  FADD R12, -R12, R23 ;  /* 0x000000170c0c7221 */ /* 0x000fe20000000100 */
[----:B0-----:R-:W-:-:S04]  /*0d70*/  IMAD.WIDE R36, R30, 0x4, R36 ;  /* 0x000000041e247825 */ /* 0x001fc800078e0224 */
[----:B------:R-:W-:Y:S01]  /*0d80*/  FADD R11, -R32, R11 ;  /* 0x0000000b200b7221 */ /* 0x000fe20000000100 */
[----:B------:R-:W0:Y:S01]  /*0d90*/  FRND.FLOOR R30, R9 ;  /* 0x00000009001e7307 */ /* 0x000e220000205000 */
[----:B-1----:R-:W-:-:S05]  /*0da0*/  VIMNMX R21, PT, PT, R22, 0x1, !PT ;  /* 0x0000000116157848 */ /* 0x002fca0007fe0100 */
[----:B------:R-:W-:Y:S02]  /*0db0*/  IMAD.IADD R35, R14, 0x1, R21 ;  /* 0x000000010e237824 */ /* 0x000fe400078e0215 */
[----:B0-----:R-:W-:Y:S01]  /*0dc0*/  FADD R22, R9, -R30 ;  /* 0x8000001e09167221 */ /* 0x001fe20000000000 */
[----:B------:R-:W-:Y:S02]  /*0dd0*/  IADD3 R30, PT, PT, R8, -0x1, RZ ;  /* 0xffffffff081e7810 */ /* 0x000fe40007ffe0ff */
[----:B------:R-:W-:-:S04]  /*0de0*/  ISETP.GE.AND P0, PT, R15, R31, PT ;  /* 0x0000001f0f00720c */ /* 0x000fc80003f06270 */
[-C--:B------:R-:W-:Y:S02]  /*0df0*/  ISETP.GE.OR P1, PT, R28, R13.reuse, P0 ;  /* 0x0000000d1c00720c */ /* 0x080fe40000726670 */
[----:B------:R-:W-:Y:S02]  /*0e00*/  ISETP.GE.OR P0, PT, R8, R13, P0 ;  /* 0x0000000d0800720c */ /* 0x000fe40000706670 */
[----:B------:R-:W-:-:S04]  /*0e10*/  ISETP.GE.AND P2, PT, R2, R31, PT ;  /* 0x0000001f0200720c */ /* 0x000fc80003f46270 */
[----:B------:R-:W-:-:S04]  /*0e20*/  ISETP.GE.OR P2, PT, R8, R13, P2 ;  /* 0x0000000d0800720c */ /* 0x000fc80001746670 */
[----:B------:R-:W-:-:S04]  /*0e30*/  ISETP.LT.OR P2, PT, R8, 0x1, P2 ;  /* 0x000000010800780c */ /* 0x000fc80001741670 */
[----:B------:R-:W-:Y:S01]  /*0e40*/  ISETP.LT.OR P2, PT, R2, 0x1, P2 ;  /* 0x000000010200780c */ /* 0x000fe20001741670 */
[----:B---3--:R-:W-:-:S04]  /*0e50*/  FADD R34, -R27, R34 ;  /* 0x000000221b227221 */ /* 0x008fc80000000100 */
[----:B--2---:R-:W-:Y:S01]  /*0e60*/  FADD R23, R34, -R33 ;  /* 0x8000002122177221 */ /* 0x004fe20000000000 */
[----:B------:R-:W-:-:S05]  /*0e70*/  IMAD.WIDE R34, R35, 0x4, R16 ;  /* 0x0000000423227825 */ /* 0x000fca00078e0210 */
[----:B------:R-:W2:Y:S01]  /*0e80*/  LDG.E R9, desc[UR4][R34.64] ;  /* 0x0000000422097981 */ /* 0x000ea2000c1e1900 */
[----:B----4-:R-:W0:Y:S02]  /*0e90*/  F2F.F64.F32 R32, R20 ;  /* 0x0000001400207310 */ /* 0x010e240000201800 */
[----:B0-----:R-:W-:Y:S01]  /*0ea0*/  DADD R18, R18, R32 ;  /* 0x0000000012127229 */ /* 0x001fe20000000020 */
[----:B------:R-:W-:-:S05]  /*0eb0*/  IADD3 R33, PT, PT, R10, R21, RZ ;  /* 0x000000150a217210 */ /* 0x000fca0007ffe0ff */
[----:B------:R-:W-:-:S05]  /*0ec0*/  IMAD.WIDE R32, R33, 0x4, R16 ;  /* 0x0000000421207825 */ /* 0x000fca00078e0210 */
[----:B------:R0:W3:Y:S02]  /*0ed0*/  LDG.E R21, desc[UR4][R32.64] ;  /* 0x0000000420157981 */ /* 0x0000e4000c1e1900 */
[----:B0-----:R-:W-:-:S04]  /*0ee0*/  IADD3 R33, PT, PT, R13, -0x1, RZ ;  /* 0xffffffff0d217810 */ /* 0x001fc80007ffe0ff */
[----:B------:R-:W-:-:S05]  /*0ef0*/  VIMNMX.RELU R32, PT, PT, R30, R33, PT ;  /* 0x000000211e207248 */ /* 0x000fca0003fe1100 */
[----:B------:R-:W-:-:S04]  /*0f00*/  IMAD R32, R32, R31, R32 ;  /* 0x0000001f20207224 */ /* 0x000fc800078e0220 */
[----:B------:R-:W-:Y:S01]  /*0f10*/  IMAD.IADD R29, R29, 0x1, R32 ;  /* 0x000000011d1d7824 */ /* 0x000fe200078e0220 */
[----:B------:R-:W-:-:S03]  /*0f20*/  IADD3 R7, PT, PT, R7, R32, RZ ;  /* 0x0000002007077210 */ /* 0x000fc60007ffe0ff */
[----:B------:R-:W-:Y:S01]  /*0f30*/  IMAD.WIDE R32, R29, 0x4, R16 ;  /* 0x000000041d207825 */ /* 0x000fe200078e0210 */
[----:B------:R-:W-:-:S04]  /*0f40*/  IADD3 R35, PT, PT, R31, -0x1, RZ ;  /* 0xffffffff1f237810 */ /* 0x000fc80007ffe0ff */
[----:B------:R0:W4:Y:S02]  /*0f50*/  LDG.E R29, desc[UR4][R32.64] ;  /* 0x00000004201d7981 */ /* 0x000124000c1e1900 */
[----:B0-----:R-:W-:-:S04]  /*0f60*/  VIADDMNMX.RELU R33, R2, 0xffffffff, R35, PT ;  /* 0xffffffff02217846 */ /* 0x001fc80003801123 */
[----:B------:R-:W-:Y:S01]  /*0f70*/  IADD3 R34, PT, PT, R10, R33, RZ ;  /* 0x000000210a227210 */ /* 0x000fe20007ffe0ff */
[----:B------:R-:W-:-:S04]  /*0f80*/  IMAD.IADD R35, R14, 0x1, R33 ;  /* 0x000000010e237824 */ /* 0x000fc800078e0221 */
[----:B------:R-:W-:-:S04]  /*0f90*/  IMAD.WIDE R32, R35, 0x4, R16 ;  /* 0x0000000423207825 */ /* 0x000fc800078e0210 */
[--C-:B------:R-:W-:Y:S01]  /*0fa0*/  IMAD.WIDE R34, R34, 0x4, R16.reuse ;  /* 0x0000000422227825 */ /* 0x100fe200078e0210 */
[----:B------:R-:W5:Y:S03]  /*0fb0*/  LDG.E R10, desc[UR4][R32.64] ;  /* 0x00000004200a7981 */ /* 0x000f66000c1e1900 */
[----:B------:R-:W-:Y:S01]  /*0fc0*/  IMAD.WIDE R16, R7, 0x4, R16 ;  /* 0x0000000407107825 */ /* 0x000fe200078e0210 */
[C---:B------:R-:W-:Y:S01]  /*0fd0*/  VIMNMX R7, PT, PT, R28.reuse, R15, PT ;  /* 0x0000000f1c077248 */ /* 0x040fe20003fe0100 */
[----:B------:R-:W5:Y:S03]  /*0fe0*/  LDG.E R34, desc[UR4][R34.64] ;  /* 0x0000000422227981 */ /* 0x000f66000c1e1900 */
[----:B------:R-:W-:Y:S01]  /*0ff0*/  ISETP.LT.OR P1, PT, R7, 0x1, P1 ;  /* 0x000000010700780c */ /* 0x000fe20000f21670 */
[----:B------:R0:W5:Y:S01]  /*1000*/  LDG.E R16, desc[UR4][R16.64] ;  /* 0x0000000410107981 */ /* 0x000162000c1e1900 */
[----:B------:R-:W-:Y:S01]  /*1010*/  MOV R7, RZ ;  /* 0x000000ff00077202 */ /* 0x000fe20000000f00 */
[----:B0-----:R-:W0:Y:S10]  /*1020*/  @!P2 LDC R17, c[0x0][0x3d0] ;  /* 0x0000f400ff11ab82 */ /* 0x001e340000000800 */
[----:B------:R-:W1:Y:S02]  /*1030*/  @!P1 LDC R14, c[0x0][0x3d0] ;  /* 0x0000f400ff0e9b82 */ /* 0x000e640000000800 */
[----:B-1----:R-:W-:-:S04]  /*1040*/  @!P1 IMAD R14, R28, R14, R15 ;  /* 0x0000000e1c0e9224 */ /* 0x002fc800078e020f */
[----:B------:R-:W-:Y:S01]  /*1050*/  @!P1 IMAD.WIDE R32, R14, 0x4, R36 ;  /* 0x000000040e209825 */ /* 0x000fe200078e0224 */
[----:B------:R-:W-:-:S04]  /*1060*/  VIMNMX R14, PT, PT, R8, R15, PT ;  /* 0x0000000f080e7248 */ /* 0x000fc80003fe0100 */
[----:B------:R-:W5:Y:S01]  /*1070*/  @!P1 LDG.E R7, desc[UR4][R32.64] ;  /* 0x0000000420079981 */ /* 0x000f62000c1e1900 */
[----:B------:R-:W-:-:S04]  /*1080*/  ISETP.GE.AND P1, PT, R28, R13, PT ;  /* 0x0000000d1c00720c */ /* 0x000fc80003f26270 */
[----:B------:R-:W-:Y:S02]  /*1090*/  ISETP.GE.OR P1, PT, R2, R31, P1 ;  /* 0x0000001f0200720c */ /* 0x000fe40000f26670 */
[----:B------:R-:W-:Y:S02]  /*10a0*/  ISETP.LT.OR P0, PT, R14, 0x1, P0 ;  /* 0x000000010e00780c */ /* 0x000fe40000701670 */
[----:B------:R-:W-:-:S04]  /*10b0*/  ISETP.LT.OR P1, PT, R28, 0x1, P1 ;  /* 0x000000011c00780c */ /* 0x000fc80000f21670 */
[----:B------:R-:W-:-:S07]  /*10c0*/  ISETP.LT.OR P1, PT, R2, 0x1, P1 ;  /* 0x000000010200780c */ /* 0x000fce0000f21670 */
[----:B------:R-:W1:Y:S08]  /*10d0*/  @!P0 LDC R14, c[0x0][0x3d0] ;  /* 0x0000f400ff0e8b82 */ /* 0x000e700000000800 */
[----:B------:R-:W1:Y:S01]  /*10e0*/  @!P1 LDC R13, c[0x0][0x3d0] ;  /* 0x0000f400ff0d9b82 */ /* 0x000e620000000800 */
[----:B------:R-:W-:Y:S02]  /*10f0*/  IMAD.MOV.U32 R8, RZ, RZ, RZ ;  /* 0x000000ffff087224 */ /* 0x000fe400078e00ff */
[----:B0-----:R-:W-:-:S02]  /*1100*/  @!P2 IMAD R17, R30, R17, RZ ;  /* 0x000000111e11a224 */ /* 0x001fc400078e02ff */
[----:B-1----:R-:W-:-:S04]  /*1110*/  @!P0 IMAD R15, R30, R14, R15 ;  /* 0x0000000e1e0f8224 */ /* 0x002fc800078e020f */
[----:B------:R-:W-:-:S04]  /*1120*/  @!P0 IMAD.WIDE R14, R15, 0x4, R36 ;  /* 0x000000040f0e8825 */ /* 0x000fc800078e0224 */
[----:B------:R-:W-:Y:S01]  /*1130*/  @!P1 IMAD R13, R28, R13, RZ ;  /* 0x0000000d1c0d9224 */ /* 0x000fe200078e02ff */
[----:B------:R0:W5:Y:S04]  /*1140*/  @!P0 LDG.E R8, desc[UR4][R14.64] ;  /* 0x000000040e088981 */ /* 0x000168000c1e1900 */
[----:B------:R-:W-:-:S04]  /*1150*/  @!P1 IADD3 R31, P0, PT, R2, R13, RZ ;  /* 0x0000000d021f9210 */ /* 0x000fc80007f1e0ff */
[----:B------:R-:W-:Y:S02]  /*1160*/  @!P1 LEA.HI.X.SX32 R28, R13, RZ, 0x1, P0 ;  /* 0x000000ff0d1c9211 */ /* 0x000fe400000f0eff */
[C---:B------:R-:W-:Y:S02]  /*1170*/  @!P1 LEA R30, P0, R31.reuse, R36, 0x2 ;  /* 0x000000241f1e9211 */ /* 0x040fe400078010ff */
[----:B------:R-:W-:Y:S02]  /*1180*/  @!P2 IADD3 R13, P3, PT, R2, R17, RZ ;  /* 0x00000011020da210 */ /* 0x000fe40007f7e0ff */
[----:B------:R-:W-:Y:S02]  /*1190*/  MOV R2, RZ ;  /* 0x000000ff00027202 */ /* 0x000fe40000000f00 */
[----:B------:R-:W-:Y:S02]  /*11a0*/  @!P1 LEA.HI.X R31, R31, R37, R28, 0x2, P0 ;  /* 0x000000251f1f9211 */ /* 0x000fe400000f141c */
[----:B------:R-:W-:-:S02]  /*11b0*/  @!P2 LEA.HI.X.SX32 R17, R17, RZ, 0x1, P3 ;  /* 0x000000ff1111a211 */ /* 0x000fc400018f0eff */
[C---:B0-----:R-:W-:Y:S01]  /*11c0*/  @!P2 LEA R14, P0, R13.reuse, R36, 0x2 ;  /* 0x000000240d0ea211 */ /* 0x041fe200078010ff */
[----:B------:R-:W5:Y:S03]  /*11d0*/  @!P1 LDG.E R2, desc[UR4][R30.64+-0x4] ;  /* 0xfffffc041e029981 */ /* 0x000f66000c1e1900 */
[----:B------:R-:W-:Y:S02]  /*11e0*/  @!P2 LEA.HI.X R15, R13, R37, R17, 0x2, P0 ;  /* 0x000000250d0fa211 */ /* 0x000fe400000f1411 */
[----:B------:R-:W-:-:S06]  /*11f0*/  MOV R13, RZ ;  /* 0x000000ff000d7202 */ /* 0x000fcc0000000f00 */
[----:B------:R0:W5:Y:S01]  /*1200*/  @!P2 LDG.E R13, desc[UR4][R14.64+-0x4] ;  /* 0xfffffc040e0da981 */ /* 0x000162000c1e1900 */
[----:B------:R-:W-:-:S04]  /*1210*/  FADD R23, R24, R23 ;  /* 0x0000001718177221 */ /* 0x000fc80000000000 */
[----:B------:R-:W-:Y:S01]  /*1220*/  FMUL R23, R22, R23 ;  /* 0x0000001716177220 */ /* 0x000fe20000400000 */
[----:B--2---:R-:W-:Y:S02]  /*1230*/  FADD R28, -R27, R9 ;  /* 0x000000091b1c7221 */ /* 0x004fe40000000100 */
[----:B------:R-:W1:Y:S02]  /*1240*/  FRND.FLOOR R9, R26 ;  /* 0x0000001a00097307 */ /* 0x000e640000205000 */
[----:B-1----:R-:W-:Y:S01]  /*1250*/  FADD R9, R26, -R9 ;  /* 0x800000091a097221 */ /* 0x002fe20000000000 */
[----:B---3--:R-:W-:-:S04]  /*1260*/  FADD R32, R28, -R21 ;  /* 0x800000151c207221 */ /* 0x008fc80000000000 */
[----:B------:R-:W-:-:S04]  /*1270*/  FADD R32, R25, R32 ;  /* 0x0000002019207221 */ /* 0x000fc80000000000 */
[----:B------:R-:W-:-:S04]  /*1280*/  FMUL R32, R9, R32 ;  /* 0x0000002009207220 */ /* 0x000fc80000400000 */
[----:B0-----:R-:W-:Y:S01]  /*1290*/  F2F.F64.F32 R14, R32 ;  /* 0x00000020000e7310 */ /* 0x001fe20000201800 */
[----:B----4-:R-:W-:-:S07]  /*12a0*/  FADD R17, R25, -R29 ;  /* 0x8000001d19117221 */ /* 0x010fce0000000000 */
[----:B------:R-:W0:Y:S01]  /*12b0*/  F2F.F64.F32 R28, R23 ;  /* 0x00000017001c7310 */ /* 0x000e220000201800 */
[----:B------:R-:W-:Y:S01]  /*12c0*/  FADD R17, -R20, R17 ;  /* 0x0000001114117221 */ /* 0x000fe20000000100 */
[----:B0-----:R-:W-:Y:S01]  /*12d0*/  DADD R18, R18, R28 ;  /* 0x0000000012127229 */ /* 0x001fe2000000001c */
[----:B-----5:R-:W-:-:S04]  /*12e0*/  FADD R21, R24, -R10 ;  /* 0x8000000a18157221 */ /* 0x020fc80000000000 */
[----:B------:R-:W-:Y:S01]  /*12f0*/  FADD R21, -R20, R21 ;  /* 0x0000001514157221 */ /* 0x000fe20000000100 */
[----:B------:R-:W-:-:S04]  /*1300*/  FADD R17, R17, R16 ;  /* 0x0000001011117221 */ /* 0x000fc80000000000 */
[----:B------:R-:W-:Y:S01]  /*1310*/  FMUL R10, R12, R17 ;  /* 0x000000110c0a7220 */ /* 0x000fe20000400000 */
[----:B------:R-:W-:-:S03]  /*1320*/  FADD R34, R21, R34 ;  /* 0x0000002215227221 */ /* 0x000fc60000000000 */
[----:B------:R-:W0:Y:S01]  /*1330*/  F2F.F64.F32 R16, R10 ;  /* 0x0000000a00107310 */ /* 0x000e220000201800 */
[----:B------:R-:W-:Y:S01]  /*1340*/  FMUL R34, R11, R34 ;  /* 0x000000220b227220 */ /* 0x000fe20000400000 */
[----:B------:R-:W-:Y:S01]  /*1350*/  DADD R18, R18, R14 ;  /* 0x0000000012127229 */ /* 0x000fe2000000000e */
[----:B------:R-:W-:-:S05]  /*1360*/  FMUL R20, R22, R9 ;  /* 0x0000000916147220 */ /* 0x000fca0000400000 */
[----:B------:R-:W1:Y:S01]  /*1370*/  F2F.F64.F32 R14, R34 ;  /* 0x00000022000e7310 */ /* 0x000e620000201800 */
[----:B------:R-:W-:Y:S01]  /*1380*/  FMUL R9, R12, R9 ;  /* 0x000000090c097220 */ /* 0x000fe20000400000 */
[----:B0-----:R-:W-:-:S08]  /*1390*/  DADD R18, R18, R16 ;  /* 0x0000000012127229 */ /* 0x001fd00000000010 */
[----:B-1----:R-:W-:Y:S01]  /*13a0*/  DADD R14, R18, R14 ;  /* 0x00000000120e7229 */ /* 0x002fe2000000000e */
[----:B------:R-:W-:Y:S01]  /*13b0*/  FMUL R19, R11, R22 ;  /* 0x000000160b137220 */ /* 0x000fe20000400000 */
[----:B------:R-:W-:-:S04]  /*13c0*/  FMUL R7, R20, R7 ;  /* 0x0000000714077220 */ /* 0x000fc80000400000 */
[----:B------:R-:W0:Y:S01]  /*13d0*/  F2F.F64.F32 R16, R7 ;  /* 0x0000000700107310 */ /* 0x000e220000201800 */
[----:B------:R-:W-:Y:S01]  /*13e0*/  FMUL R12, R12, R11 ;  /* 0x0000000b0c0c7220 */ /* 0x000fe20000400000 */
[----:B0-----:R-:W-:Y:S01]  /*13f0*/  DADD R14, R14, R16 ;  /* 0x000000000e0e7229 */ /* 0x001fe20000000010 */
[----:B------:R-:W-:-:S05]  /*1400*/  FMUL R20, R9, R8 ;  /* 0x0000000809147220 */ /* 0x000fca0000400000 */
[----:B------:R-:W0:Y:S01]  /*1410*/  F2F.F64.F32 R8, R20 ;  /* 0x0000001400087310 */ /* 0x000e220000201800 */
[----:B------:R-:W-:-:S07]  /*1420*/  FMUL R19, R19, R2 ;  /* 0x0000000213137220 */ /* 0x000fce0000400000 */
[----:B------:R-:W1:Y:S01]  /*1430*/  F2F.F64.F32 R10, R19 ;  /* 0x00000013000a7310 */ /* 0x000e620000201800 */
[----:B0-----:R-:W-:Y:S01]  /*1440*/  DADD R14, R14, R8 ;  /* 0x000000000e0e7229 */ /* 0x001fe20000000008 */
[----:B------:R-:W-:Y:S02]  /*1450*/  FMUL R16, R12, R13 ;  /* 0x0000000d0c107220 */ /* 0x000fe40000400000 */
[----:B------:R-:W0:Y:S04]  /*1460*/  LDC.64 R12, c[0x0][0x390] ;  /* 0x0000e400ff0c7b82 */ /* 0x000e280000000a00 */
[----:B------:R-:W2:Y:S01]  /*1470*/  F2F.F64.F32 R8, R16 ;  /* 0x0000001000087310 */ /* 0x000ea20000201800 */
[----:B-1----:R-:W-:-:S08]  /*1480*/  DADD R10, R14, R10 ;  /* 0x000000000e0a7229 */ /* 0x002fd0000000000a */
[----:B--2---:R-:W-:Y:S01]  /*1490*/  DADD R8, R10, R8 ;  /* 0x000000000a087229 */ /* 0x004fe20000000008 */
[----:B------:R-:W-:-:S09]  /*14a0*/  IMAD R0, R5, R6, R0 ;  /* 0x0000000605007224 */ /* 0x000fd200078e0200 */
[----:B------:R-:W1:Y:S01]  /*14b0*/  F2F.F32.F64 R9, R8 ;  /* 0x0000000800097310 */ /* 0x000e620000301000 */
[----:B------:R-:W-:-:S04]  /*14c0*/  IMAD R3, R3, R0, R4 ;  /* 0x0000000003037224 */ /* 0x000fc800078e0204 */
[----:B0-----:R-:W-:-:S05]  /*14d0*/  IMAD.WIDE R2, R3, 0x4, R12 ;  /* 0x0000000403027825 */ /* 0x001fca00078e020c */
[----:B-1----:R-:W-:Y:S01]  /*14e0*/  STG.E desc[UR4][R2.64], R9 ;  /* 0x0000000902007986 */ /* 0x002fe2000c101904 */
[----:B------:R-:W-:Y:S05]  /*14f0*/  EXIT ;  /* 0x000000000000794d */ /* 0x000fea0003800000 */
.L_x_32:
        /* <DEDUP_REMOVED lines=16> */
.L_x_70:


//--------------------- .text._Z28forwardNoNormReplicateKernelPKfiPfiiiiS0_S0_S0_S0_ii --------------------------
	.section	.text._Z28forwardNoNormReplicateKernelPKfiPfiiiiS0_S0_S0_S0_ii,"ax",@progbits
	.align	128
        .global         _Z28forwardNoNormReplicateKernelPKfiPfiiiiS0_S0_S0_S0_ii
        .type           _Z28forwardNoNormReplicateKernelPKfiPfiiiiS0_S0_S0_S0_ii,@function
        .size           _Z28forwardNoNormReplicateKernelPKfiPfiiiiS0_S0_S0_S0_ii,(.L_x_71 - _Z28forwardNoNormReplicateKernelPKfiPfiiiiS0_S0_S0_S0_ii)
        .other          _Z28forwardNoNormReplicateKernelPKfiPfiiiiS0_S0_S0_S0_ii,@"STO_CUDA_ENTRY STV_DEFAULT"
_Z28forwardNoNormReplicateKernelPKfiPfiiiiS0_S0_S0_S0_ii:
.text._Z28forwardNoNormReplicateKernelPKfiPfiiiiS0_S0_S0_S0_ii:
[----:B------:R-:W-:Y:S08]  /*0000*/  LDC R1, c[0x0][0x37c] ;  /* 0x0000df00ff017b82 */ /* 0x000ff00000000800 */
[----:B------:R-:W0:Y:S01]  /*0010*/  LDC R15, c[0x0][0x3c8] ;  /* 0x0000f200ff0f7b82 */ /* 0x000e220000000800 */
[----:B------:R-:W1:Y:S01]  /*0020*/  S2R R16, SR_TID.Z ;  /* 0x0000000000107919 */ /* 0x000e620000002300 */
[----:B------:R-:W2:Y:S01]  /*0030*/  LDCU UR5, c[0x0][0x3a0] ;  /* 0x00007400ff0577ac */ /* 0x000ea20008000800 */
[----:B------:R-:W3:Y:S05]  /*0040*/  S2R R23, SR_TID.Y ;  /* 0x0000000000177919 */ /* 0x000eea0000002200 */
[----:B------:R-:W4:Y:S08]  /*0050*/  LDC R17, c[0x0][0x3cc] ;  /* 0x0000f300ff117b82 */ /* 0x000f300000000800 */
[----:B------:R-:W5:Y:S01]  /*0060*/  LDC R6, c[0x0][0x3a4] ;  /* 0x0000e900ff067b82 */ /* 0x000f620000000800 */
[----:B0-----:R-:W-:-:S07]  /*0070*/  IABS R8, R15 ;  /* 0x0000000f00087213 */ /* 0x001fce0000000000 */
[----:B------:R-:W0:Y:S01]  /*0080*/  LDC R13, c[0x0][0x398] ;  /* 0x0000e600ff0d7b82 */ /* 0x000e220000000800 */
[----:B------:R-:W2:Y:S01]  /*0090*/  I2F.RP R0, R8 ;  /* 0x0000000800007306 */ /* 0x000ea20000209400 */
[----:B----4-:R-:W-:-:S06]  /*00a0*/  IABS R7, R17 ;  /* 0x0000001100077213 */ /* 0x010fcc0000000000 */
[----:B------:R-:W1:Y:S01]  /*00b0*/  S2UR UR4, SR_CTAID.Z ;  /* 0x00000000000479c3 */ /* 0x000e620000002700 */
[----:B------:R-:W4:Y:S01]  /*00c0*/  I2F.RP R2, R7 ;  /* 0x0000000700027306 */ /* 0x000f220000209400 */
[----:B-----5:R-:W-:-:S06]  /*00d0*/  IABS R9, R6 ;  /* 0x0000000600097213 */ /* 0x020fcc0000000000 */
[----:B------:R-:W5:Y:S01]  /*00e0*/  LDC R12, c[0x0][0x39c] ;  /* 0x0000e700ff0c7b82 */ /* 0x000f620000000800 */
[----:B------:R-:W3:Y:S08]  /*00f0*/  I2F.RP R3, R9 ;  /* 0x0000000900037306 */ /* 0x000ef00000209400 */
[----:B--2---:R-:W2:Y:S08]  /*0100*/  MUFU.RCP R0, R0 ;  /* 0x0000000000007308 */ /* 0x004eb00000001000 */
[----:B----4-:R-:W4:Y:S08]  /*0110*/  MUFU.RCP R2, R2 ;  /* 0x0000000200027308 */ /* 0x010f300000001000 */
[----:B---3--:R-:W3:Y:S01]  /*0120*/  MUFU.RCP R3, R3 ;  /* 0x0000000300037308 */ /* 0x008ee20000001000 */
[----:B--2---:R-:W-:Y:S01]  /*0130*/  VIADD R10, R0, 0xffffffe ;  /* 0x0ffffffe000a7836 */ /* 0x004fe20000000000 */
[----:B-----5:R-:W-:-:S06]  /*0140*/  IADD3 R0, PT, PT, R12, -0x1, RZ ;  /* 0xffffffff0c007810 */ /* 0x020fcc0007ffe0ff */
[----:B------:R2:W5:Y:S01]  /*0150*/  F2I.FTZ.U32.TRUNC.NTZ R11, R10 ;  /* 0x0000000a000b7305 */ /* 0x000562000021f000 */
[----:B----4-:R-:W-:-:S07]  /*0160*/  VIADD R4, R2, 0xffffffe ;  /* 0x0ffffffe02047836 */ /* 0x010fce0000000000 */
[----:B------:R4:W1:Y:S01]  /*0170*/  F2I.FTZ.U32.TRUNC.NTZ R5, R4 ;  /* 0x0000000400057305 */ /* 0x000862000021f000 */
[----:B---3--:R-:W-:Y:S01]  /*0180*/  IADD3 R14, PT, PT, R3, 0xffffffe, RZ ;  /* 0x0ffffffe030e7810 */ /* 0x008fe20007ffe0ff */
[----:B--2---:R-:W-:Y:S02]  /*0190*/  IMAD.MOV.U32 R10, RZ, RZ, RZ ;  /* 0x000000ffff0a7224 */ /* 0x004fe400078e00ff */
[----:B-----5:R-:W-:-:S04]  /*01a0*/  IMAD.MOV R19, RZ, RZ, -R11 ;  /* 0x000000ffff137224 */ /* 0x020fc800078e0a0b */
[----:B------:R-:W2:Y:S01]  /*01b0*/  F2I.FTZ.U32.TRUNC.NTZ R3, R14 ;  /* 0x0000000e00037305 */ /* 0x000ea2000021f000 */
[----:B----4-:R-:W-:Y:S02]  /*01c0*/  HFMA2 R4, -RZ, RZ, 0, 0 ;  /* 0x00000000ff047431 */ /* 0x010fe400000001ff */
[----:B------:R-:W-:-:S04]  /*01d0*/  IMAD R19, R19, R8, RZ ;  /* 0x0000000813137224 */ /* 0x000fc800078e02ff */
[----:B------:R-:W-:Y:S01]  /*01e0*/  IMAD.HI.U32 R19, R11, R19, R10 ;  /* 0x000000130b137227 */ /* 0x000fe200078e000a */
[----:B-1----:R-:W-:Y:S02]  /*01f0*/  IADD3 R2, PT, PT, RZ, -R5, RZ ;  /* 0x80000005ff027210 */ /* 0x002fe40007ffe0ff */
[----:B0-----:R-:W-:Y:S01]  /*0200*/  IADD3 R10, PT, PT, R13, -0x1, RZ ;  /* 0xffffffff0d0a7810 */ /* 0x001fe20007ffe0ff */
[----:B------:R-:W-:Y:S01]  /*0210*/  VIADD R11, R16, UR4 ;  /* 0x00000004100b7c36 */ /* 0x000fe20008000000 */
[----:B------:R-:W0:Y:S01]  /*0220*/  LDCU UR4, c[0x0][0x388] ;  /* 0x00007100ff0477ac */ /* 0x000e220008000800 */
[----:B------:R-:W-:Y:S01]  /*0230*/  IMAD R21, R2, R7, RZ ;  /* 0x0000000702157224 */ /* 0x000fe200078e02ff */
[----:B--2---:R-:W-:Y:S01]  /*0240*/  IADD3 R18, PT, PT, RZ, -R3, RZ ;  /* 0x80000003ff127210 */ /* 0x004fe20007ffe0ff */
[----:B------:R-:W-:Y:S01]  /*0250*/  IMAD.IADD R16, R10, 0x1, R15 ;  /* 0x000000010a107824 */ /* 0x000fe200078e020f */
[----:B------:R-:W-:Y:S01]  /*0260*/  IABS R20, R11 ;  /* 0x0000000b00147213 */ /* 0x000fe20000000000 */
[----:B------:R-:W-:-:S02]  /*0270*/  IMAD.IADD R14, R0, 0x1, R17 ;  /* 0x00000001000e7824 */ /* 0x000fc400078e0211 */
[----:B------:R-:W-:Y:S02]  /*0280*/  IMAD.MOV.U32 R2, RZ, RZ, R18 ;  /* 0x000000ffff027224 */ /* 0x000fe400078e0012 */
[----:B------:R-:W-:Y:S01]  /*0290*/  IMAD.HI.U32 R5, R5, R21, R4 ;  /* 0x0000001505057227 */ /* 0x000fe200078e0004 */
[----:B------:R-:W-:Y:S02]  /*02a0*/  IABS R4, R16 ;  /* 0x0000001000047213 */ /* 0x000fe40000000000 */
[----:B------:R-:W-:Y:S01]  /*02b0*/  IABS R18, R14 ;  /* 0x0000000e00127213 */ /* 0x000fe20000000000 */
[----:B------:R-:W-:Y:S01]  /*02c0*/  IMAD R21, R2, R9, RZ ;  /* 0x0000000902157224 */ /* 0x000fe200078e02ff */
[----:B------:R-:W-:Y:S01]  /*02d0*/  MOV R2, RZ ;  /* 0x000000ff00027202 */ /* 0x000fe20000000f00 */
[----:B------:R-:W-:Y:S01]  /*02e0*/  IMAD.HI.U32 R19, R19, R4, RZ ;  /* 0x0000000413137227 */ /* 0x000fe200078e00ff */
[----:B------:R-:W-:Y:S02]  /*02f0*/  LOP3.LUT R14, R14, R17, RZ, 0x3c, !PT ;  /* 0x000000110e0e7212 */ /* 0x000fe400078e3cff */
[----:B------:R-:W-:Y:S01]  /*0300*/  LOP3.LUT R16, R16, R15, RZ, 0x3c, !PT ;  /* 0x0000000f10107212 */ /* 0x000fe200078e3cff */
[----:B------:R-:W-:Y:S01]  /*0310*/  IMAD.HI.U32 R2, R3, R21, R2 ;  /* 0x0000001503027227 */ /* 0x000fe200078e0002 */
[----:B------:R-:W-:-:S02]  /*0320*/  ISETP.GE.AND P2, PT, R14, RZ, PT ;  /* 0x000000ff0e00720c */ /* 0x000fc40003f46270 */
[----:B------:R-:W-:Y:S01]  /*0330*/  ISETP.GE.AND P4, PT, R16, RZ, PT ;  /* 0x000000ff1000720c */ /* 0x000fe20003f86270 */
[----:B------:R-:W-:Y:S01]  /*0340*/  IMAD.HI.U32 R3, R5, R18, RZ ;  /* 0x0000001205037227 */ /* 0x000fe200078e00ff */
[----:B------:R-:W-:-:S03]  /*0350*/  IADD3 R5, PT, PT, -R19, RZ, RZ ;  /* 0x000000ff13057210 */ /* 0x000fc60007ffe1ff */
[----:B------:R-:W-:Y:S02]  /*0360*/  IMAD.MOV.U32 R21, RZ, RZ, R20 ;  /* 0x000000ffff157224 */ /* 0x000fe400078e0014 */
[----:B------:R-:W-:Y:S02]  /*0370*/  IMAD.MOV R20, RZ, RZ, -R3 ;  /* 0x000000ffff147224 */ /* 0x000fe400078e0a03 */
[----:B------:R-:W-:Y:S02]  /*0380*/  IMAD R5, R8, R5, R4 ;  /* 0x0000000508057224 */ /* 0x000fe400078e0204 */
[C---:B------:R-:W-:Y:S02]  /*0390*/  IMAD R18, R7.reuse, R20, R18 ;  /* 0x0000001407127224 */ /* 0x040fe400078e0212 */
[----:B------:R-:W-:Y:S01]  /*03a0*/  IMAD.HI.U32 R2, R2, R21, RZ ;  /* 0x0000001502027227 */ /* 0x000fe200078e00ff */
[----:B------:R-:W-:Y:S01]  /*03b0*/  ISETP.GT.U32.AND P0, PT, R8, R5, PT ;  /* 0x000000050800720c */ /* 0x000fe20003f04070 */
[----:B------:R-:W1:Y:S01]  /*03c0*/  S2R R20, SR_CTAID.X ;  /* 0x0000000000147919 */ /* 0x000e620000002500 */
[----:B------:R-:W-:-:S02]  /*03d0*/  ISETP.GT.U32.AND P3, PT, R7, R18, PT ;  /* 0x000000120700720c */ /* 0x000fc40003f64070 */
[----:B------:R-:W-:-:S05]  /*03e0*/  IADD3 R22, PT, PT, -R2, RZ, RZ ;  /* 0x000000ff02167210 */ /* 0x000fca0007ffe1ff */
[----:B------:R-:W-:Y:S02]  /*03f0*/  IMAD R4, R9, R22, R21 ;  /* 0x0000001609047224 */ /* 0x000fe400078e0215 */
[----:B------:R-:W2:Y:S02]  /*0400*/  S2R R22, SR_CTAID.Y ;  /* 0x0000000000167919 */ /* 0x000ea40000002600 */
[----:B------:R-:W-:Y:S01]  /*0410*/  @!P0 IMAD.IADD R5, R5, 0x1, -R8 ;  /* 0x0000000105058824 */ /* 0x000fe200078e0a08 */
[----:B------:R-:W-:Y:S01]  /*0420*/  ISETP.GT.U32.AND P5, PT, R9, R4, PT ;  /* 0x000000040900720c */ /* 0x000fe20003fa4070 */
[----:B------:R-:W1:Y:S01]  /*0430*/  S2R R21, SR_TID.X ;  /* 0x0000000000157919 */ /* 0x000e620000002100 */
[-C--:B------:R-:W-:Y:S01]  /*0440*/  @!P3 IADD3 R18, PT, PT, R18, -R7.reuse, RZ ;  /* 0x800000071212b210 */ /* 0x080fe20007ffe0ff */
[----:B------:R-:W-:Y:S01]  /*0450*/  @!P3 VIADD R3, R3, 0x1 ;  /* 0x000000010303b836 */ /* 0x000fe20000000000 */
[----:B------:R-:W-:Y:S02]  /*0460*/  ISETP.GE.U32.AND P6, PT, R5, R8, PT ;  /* 0x000000080500720c */ /* 0x000fe40003fc6070 */
[----:B------:R-:W-:-:S02]  /*0470*/  ISETP.GE.U32.AND P1, PT, R18, R7, PT ;  /* 0x000000071200720c */ /* 0x000fc40003f26070 */
[----:B------:R-:W-:Y:S02]  /*0480*/  @!P0 IADD3 R19, PT, PT, R19, 0x1, RZ ;  /* 0x0000000113138810 */ /* 0x000fe40007ffe0ff */
[----:B------:R-:W-:-:S03]  /*0490*/  ISETP.NE.AND P3, PT, R17, RZ, PT ;  /* 0x000000ff1100720c */ /* 0x000fc60003f65270 */
[----:B------:R-:W-:Y:S01]  /*04a0*/  @!P5 IMAD.IADD R4, R4, 0x1, -R9 ;  /* 0x000000010404d824 */ /* 0x000fe200078e0a09 */
[----:B------:R-:W-:-:S03]  /*04b0*/  @!P5 IADD3 R2, PT, PT, R2, 0x1, RZ ;  /* 0x000000010202d810 */ /* 0x000fc60007ffe0ff */
[----:B------:R-:W-:Y:S02]  /*04c0*/  @P6 IADD3 R19, PT, PT, R19, 0x1, RZ ;  /* 0x0000000113136810 */ /* 0x000fe40007ffe0ff */
[----:B------:R-:W-:Y:S01]  /*04d0*/  ISETP.GE.U32.AND P0, PT, R4, R9, PT ;  /* 0x000000090400720c */ /* 0x000fe20003f06070 */
[----:B------:R-:W-:Y:S01]  /*04e0*/  @P1 VIADD R3, R3, 0x1 ;  /* 0x0000000103031836 */ /* 0x000fe20000000000 */
[----:B------:R-:W-:Y:S01]  /*04f0*/  ISETP.NE.AND P6, PT, R15, RZ, PT ;  /* 0x000000ff0f00720c */ /* 0x000fe20003fc5270 */
[----:B------:R-:W-:Y:S01]  /*0500*/  @!P4 IMAD.MOV R19, RZ, RZ, -R19 ;  /* 0x000000ffff13c224 */ /* 0x000fe200078e0a13 */
[----:B------:R-:W-:Y:S01]  /*0510*/  LOP3.LUT R4, R11, R6, RZ, 0x3c, !PT ;  /* 0x000000060b047212 */ /* 0x000fe200078e3cff */
[----:B------:R-:W-:-:S03]  /*0520*/  IMAD.MOV.U32 R16, RZ, RZ, R3 ;  /* 0x000000ffff107224 */ /* 0x000fc600078e0003 */
[----:B------:R-:W-:Y:S01]  /*0530*/  ISETP.GE.AND P1, PT, R4, RZ, PT ;  /* 0x000000ff0400720c */ /* 0x000fe20003f26270 */
[----:B------:R-:W-:Y:S01]  /*0540*/  @!P2 IMAD.MOV R16, RZ, RZ, -R16 ;  /* 0x000000ffff10a224 */ /* 0x000fe200078e0a10 */
[----:B--2---:R-:W-:Y:S01]  /*0550*/  LEA R18, R22, R23, 0x5 ;  /* 0x0000001716127211 */ /* 0x004fe200078e28ff */
[----:B------:R-:W-:Y:S01]  /*0560*/  IMAD R4, R6, UR5, RZ ;  /* 0x0000000506047c24 */ /* 0x000fe2000f8e02ff */
[----:B------:R-:W-:Y:S02]  /*0570*/  @!P3 LOP3.LUT R16, RZ, R17, RZ, 0x33, !PT ;  /* 0x00000011ff10b212 */ /* 0x000fe400078e33ff */
[----:B------:R-:W-:Y:S02]  /*0580*/  @P0 IADD3 R2, PT, PT, R2, 0x1, RZ ;  /* 0x0000000102020810 */ /* 0x000fe40007ffe0ff */
[----:B-1----:R-:W-:Y:S02]  /*0590*/  LEA R14, R20, R21, 0x5 ;  /* 0x00000015140e7211 */ /* 0x002fe400078e28ff */
[----:B------:R-:W-:-:S02]  /*05a0*/  @!P6 LOP3.LUT R19, RZ, R15, RZ, 0x33, !PT ;  /* 0x0000000fff13e212 */ /* 0x000fc400078e33ff */
[----:B------:R-:W-:Y:S01]  /*05b0*/  ISETP.GE.AND P0, PT, R18, R16, PT ;  /* 0x000000101200720c */ /* 0x000fe20003f06270 */
[----:B------:R-:W-:Y:S01]  /*05c0*/  @!P1 IMAD.MOV R2, RZ, RZ, -R2 ;  /* 0x000000ffff029224 */ /* 0x000fe200078e0a02 */
[----:B------:R-:W-:Y:S02]  /*05d0*/  ISETP.NE.AND P2, PT, R6, RZ, PT ;  /* 0x000000ff0600720c */ /* 0x000fe40003f45270 */
[----:B------:R-:W-:-:S04]  /*05e0*/  ISETP.GE.OR P0, PT, R14, R19, P0 ;  /* 0x000000130e00720c */ /* 0x000fc80000706670 */
[----:B------:R-:W-:-:S07]  /*05f0*/  ISETP.GE.OR P0, PT, R11, R4, P0 ;  /* 0x000000040b00720c */ /* 0x000fce0000706670 */
[----:B------:R-:W-:-:S05]  /*0600*/  @!P2 LOP3.LUT R2, RZ, R6, RZ, 0x33, !PT ;  /* 0x00000006ff02a212 */ /* 0x000fca00078e33ff */
[----:B0-----:R-:W-:Y:S01]  /*0610*/  IMAD R20, R2, UR4, RZ ;  /* 0x0000000402147c24 */ /* 0x001fe2000f8e02ff */
[----:B------:R-:W-:Y:S06]  /*0620*/  @P0 EXIT ;  /* 0x000000000000094d */ /* 0x000fec0003800000 */
[----:B------:R-:W0:Y:S01]  /*0630*/  LDC.64 R8, c[0x0][0x3b0] ;  /* 0x0000ec00ff087b82 */ /* 0x000e220000000a00 */
[----:B------:R-:W1:Y:S07]  /*0640*/  LDCU.64 UR4, c[0x0][0x358] ;  /* 0x00006b00ff0477ac */ /* 0x000e6e0008000a00 */
[----:B------:R-:W2:Y:S08]  /*0650*/  LDC.64 R4, c[0x0][0x3c0] ;  /* 0x0000f000ff047b82 */ /* 0x000eb00000000a00 */
[----:B------:R-:W3:Y:S01]  /*0660*/  LDC.64 R2, c[0x0][0x3a8] ;  /* 0x0000ea00ff027b82 */ /* 0x000ee20000000a00 */
[----:B0-----:R-:W-:-:S07]  /*0670*/  IMAD.WIDE.U32 R8, R11, 0x4, R8 ;  /* 0x000000040b087825 */ /* 0x001fce00078e0008 */
[----:B------:R-:W0:Y:S01]  /*0680*/  LDC.64 R6, c[0x0][0x3b8] ;  /* 0x0000ee00ff067b82 */ /* 0x000e220000000a00 */
[----:B-1----:R-:W4:Y:S01]  /*0690*/  LDG.E R8, desc[UR4][R8.64] ;  /* 0x0000000408087981 */ /* 0x002f22000c1e1900 */
[----:B--2---:R-:W-:-:S05]  /*06a0*/  IMAD.WIDE.U32 R4, R11, 0x4, R4 ;  /* 0x000000040b047825 */ /* 0x004fca00078e0004 */
[----:B------:R-:W2:Y:S01]  /*06b0*/  LDG.E R26, desc[UR4][R4.64] ;  /* 0x00000004041a7981 */ /* 0x000ea2000c1e1900 */
[C---:B---3--:R-:W-:Y:S02]  /*06c0*/  IMAD.WIDE.U32 R22, R11.reuse, 0x4, R2 ;  /* 0x000000040b167825 */ /* 0x048fe400078e0002 */
[----:B------:R-:W1:Y:S04]  /*06d0*/  LDC.64 R2, c[0x0][0x380] ;  /* 0x0000e000ff027b82 */ /* 0x000e680000000a00 */
[----:B------:R-:W3:Y:S01]  /*06e0*/  LDG.E R22, desc[UR4][R22.64] ;  /* 0x0000000416167981 */ /* 0x000ee2000c1e1900 */
[----:B0-----:R-:W-:-:S05]  /*06f0*/  IMAD.WIDE.U32 R6, R11, 0x4, R6 ;  /* 0x000000040b067825 */ /* 0x001fca00078e0006 */
[----:B------:R-:W5:Y:S01]  /*0700*/  LDG.E R25, desc[UR4][R6.64] ;  /* 0x0000000406197981 */ /* 0x000f62000c1e1900 */
[----:B-1----:R-:W-:Y:S01]  /*0710*/  IMAD.WIDE R2, R20, 0x4, R2 ;  /* 0x0000000414027825 */ /* 0x002fe200078e0202 */
[----:B----4-:R-:W0:Y:S08]  /*0720*/  F2I.FLOOR.NTZ R24, R8 ;  /* 0x0000000800187305 */ /* 0x010e300000207100 */
[----:B--2---:R-:W1:Y:S01]  /*0730*/  F2I.FLOOR.NTZ R26, R26 ;  /* 0x0000001a001a7305 */ /* 0x004e620000207100 */
[----:B0-----:R-:W-:-:S07]  /*0740*/  IMAD R24, R14, R15, R24 ;  /* 0x0000000f0e187224 */ /* 0x001fce00078e0218 */
[----:B---3--:R-:W0:Y:S01]  /*0750*/  F2I.CEIL.NTZ R21, R22 ;  /* 0x0000001600157305 */ /* 0x008e22000020b100 */
[----:B------:R-:W-:Y:S01]  /*0760*/  VIADDMNMX R24, R24, 0x1, R13, PT ;  /* 0x0000000118187846 */ /* 0x000fe2000380010d */
[----:B-1----:R-:W-:-:S03]  /*0770*/  IMAD R9, R18, R17, R26 ;  /* 0x0000001112097224 */ /* 0x002fc600078e021a */
[----:B------:R-:W-:-:S03]  /*0780*/  VIMNMX R5, PT, PT, R24, 0x1, !PT ;  /* 0x0000000118057848 */ /* 0x000fc60007fe0100 */
[----:B-----5:R-:W1:Y:S01]  /*0790*/  F2I.CEIL.NTZ R25, R25 ;  /* 0x0000001900197305 */ /* 0x020e62000020b100 */
[----:B------:R-:W-:Y:S01]  /*07a0*/  VIADDMNMX R9, R9, 0x1, R12, PT ;  /* 0x0000000109097846 */ /* 0x000fe2000380010c */
[----:B------:R-:W-:Y:S02]  /*07b0*/  IMAD R4, R5, R12, R5 ;  /* 0x0000000c05047224 */ /* 0x000fe400078e0205 */
[----:B0-----:R-:W-:Y:S01]  /*07c0*/  IMAD R21, R14, R15, R21 ;  /* 0x0000000f0e157224 */ /* 0x001fe200078e0215 */
[----:B------:R-:W-:-:S04]  /*07d0*/  VIMNMX R9, PT, PT, R9, 0x1, !PT ;  /* 0x0000000109097848 */ /* 0x000fc80007fe0100 */
[----:B------:R-:W-:Y:S02]  /*07e0*/  VIMNMX.RELU R21, PT, PT, R21, R10, PT ;  /* 0x0000000a15157248 */ /* 0x000fe40003fe1100 */
[----:B------:R-:W-:Y:S01]  /*07f0*/  IADD3 R7, PT, PT, R9, R4, RZ ;  /* 0x0000000409077210 */ /* 0x000fe20007ffe0ff */
[----:B-1----:R-:W-:Y:S02]  /*0800*/  IMAD R17, R18, R17, R25 ;  /* 0x0000001112117224 */ /* 0x002fe400078e0219 */
[----:B------:R-:W-:Y:S02]  /*0810*/  IMAD R20, R21, R12, R21 ;  /* 0x0000000c15147224 */ /* 0x000fe400078e0215 */
[----:B------:R-:W-:Y:S01]  /*0820*/  IMAD.WIDE R6, R7, 0x4, R2 ;  /* 0x0000000407067825 */ /* 0x000fe200078e0202 */
[----:B------:R-:W-:-:S03]  /*0830*/  VIMNMX.RELU R17, PT, PT, R17, R0, PT ;  /* 0x0000000011117248 */ /* 0x000fc60003fe1100 */
[----:B------:R-:W-:Y:S01]  /*0840*/  IMAD.IADD R9, R9, 0x1, R20 ;  /* 0x0000000109097824 */ /* 0x000fe200078e0214 */
[----:B------:R-:W2:Y:S01]  /*0850*/  LDG.E R10, desc[UR4][R6.64] ;  /* 0x00000004060a7981 */ /* 0x000ea2000c1e1900 */
[----:B------:R-:W-:Y:S02]  /*0860*/  IADD3 R13, PT, PT, R17, R4, RZ ;  /* 0x00000004110d7210 */ /* 0x000fe40007ffe0ff */
[----:B------:R-:W-:-:S05]  /*0870*/  IMAD.WIDE R8, R9, 0x4, R2 ;  /* 0x0000000409087825 */ /* 0x000fca00078e0202 */
[----:B------:R0:W3:Y:S01]  /*0880*/  LDG.E R0, desc[UR4][R8.64] ;  /* 0x0000000408007981 */ /* 0x0000e2000c1e1900 */
[----:B------:R-:W-:Y:S01]  /*0890*/  IMAD.WIDE R12, R13, 0x4, R2 ;  /* 0x000000040d0c7825 */ /* 0x000fe200078e0202 */
[----:B------:R-:W-:-:S05]  /*08a0*/  IADD3 R21, PT, PT, R17, R20, RZ ;  /* 0x0000001411157210 */ /* 0x000fca0007ffe0ff */
[----:B------:R-:W4:Y:S01]  /*08b0*/  LDG.E R12, desc[UR4][R12.64] ;  /* 0x000000040c0c7981 */ /* 0x000f22000c1e1900 */
[----:B------:R-:W-:Y:S01]  /*08c0*/  IMAD.WIDE R20, R21, 0x4, R2 ;  /* 0x0000000415147825 */ /* 0x000fe200078e0202 */
[----:B0-----:R-:W0:Y:S05]  /*08d0*/  LDC.64 R8, c[0x0][0x390] ;  /* 0x0000e400ff087b82 */ /* 0x001e2a0000000a00 */
[----:B------:R-:W5:Y:S01]  /*08e0*/  LDG.E R20, desc[UR4][R20.64] ;  /* 0x0000000414147981 */ /* 0x000f62000c1e1900 */
[----:B------:R-:W-:Y:S01]  /*08f0*/  IMAD R11, R19, R11, R14 ;  /* 0x0000000b130b7224 */ /* 0x000fe200078e020e */
[----:B--2---:R-:W1:Y:S08]  /*0900*/  F2F.F64.F32 R2, R10 ;  /* 0x0000000a00027310 */ /* 0x004e700000201800 */
[----:B---3--:R-:W2:Y:S01]  /*0910*/  F2F.F64.F32 R4, R0 ;  /* 0x0000000000047310 */ /* 0x008ea20000201800 */
[----:B-1----:R-:W-:-:S07]  /*0920*/  DADD R2, RZ, R2 ;  /* 0x00000000ff027229 */ /* 0x002fce0000000002 */
[----:B----4-:R-:W1:Y:S01]  /*0930*/  F2F.F64.F32 R6, R12 ;  /* 0x0000000c00067310 */ /* 0x010e620000201800 */
[----:B--2---:R-:W-:-:S07]  /*0940*/  DADD R2, R2, -R4 ;  /* 0x0000000002027229 */ /* 0x004fce0000000804 */
[----:B-----5:R-:W2:Y:S01]  /*0950*/  F2F.F64.F32 R4, R20 ;  /* 0x0000001400047310 */ /* 0x020ea20000201800 */
[----:B-1----:R-:W-:-:S08]  /*0960*/  DADD R2, R2, -R6 ;  /* 0x0000000002027229 */ /* 0x002fd00000000806 */
[----:B--2---:R-:W-:Y:S01]  /*0970*/  DADD R2, R2, R4 ;  /* 0x0000000002027229 */ /* 0x004fe20000000004 */
[----:B------:R-:W-:-:S04]  /*0980*/  IMAD R5, R16, R11, R18 ;  /* 0x0000000b10057224 */ /* 0x000fc800078e0212 */
[----:B0-----:R-:W-:-:S05]  /*0990*/  IMAD.WIDE R4, R5, 0x4, R8 ;  /* 0x0000000405047825 */ /* 0x001fca00078e0208 */
[----:B------:R-:W0:Y:S02]  /*09a0*/  F2F.F32.F64 R3, R2 ;  /* 0x0000000200037310 */ /* 0x000e240000301000 */
[----:B0-----:R-:W-:Y:S01]  /*09b0*/  STG.E desc[UR4][R4.64], R3 ;  /* 0x0000000304007986 */ /* 0x001fe2000c101904 */
[----:B------:R-:W-:Y:S05]  /*09c0*/  EXIT ;  /* 0x000000000000794d */ /* 0x000fea0003800000 */
.L_x_33:
        /* <DEDUP_REMOVED lines=11> */
.L_x_71:


//--------------------- .text._Z13forwardKernelPfS_iiiS_S_S_S_S_ --------------------------
	.section	.text._Z13forwardKernelPfS_iiiS_S_S_S_S_,"ax",@progbits
	.align	128
        .global         _Z13forwardKernelPfS_iiiS_S_S_S_S_
        .type           _Z13forwardKernelPfS_iiiS_S_S_S_S_,@function
        .size           _Z13forwardKernelPfS_iiiS_S_S_S_S_,(.L_x_72 - _Z13forwardKernelPfS_iiiS_S_S_S_S_)
        .other          _Z13forwardKernelPfS_iiiS_S_S_S_S_,@"STO_CUDA_ENTRY STV_DEFAULT"
_Z13forwardKernelPfS_iiiS_S_S_S_S_:
.text._Z13forwardKernelPfS_iiiS_S_S_S_S_:
[----:B------:R-:W-:Y:S01]  /*0000*/  LDC R1, c[0x0][0x37c] ;  /* 0x0000df00ff017b82 */ /* 0x000fe20000000800 */
[----:B------:R-:W0:Y:S07]  /*0010*/  S2R R2, SR_CTAID.Y ;  /* 0x0000000000027919 */ /* 0x000e2e0000002600 */
[----:B------:R-:W1:Y:S01]  /*0020*/  S2UR UR4, SR_CTAID.Z ;  /* 0x00000000000479c3 */ /* 0x000e620000002700 */
[----:B------:R-:W2:Y:S01]  /*0030*/  LDCU.64 UR6, c[0x0][0x390] ;  /* 0x00007200ff0677ac */ /* 0x000ea20008000a00 */
[----:B------:R-:W0:Y:S01]  /*0040*/  S2R R5, SR_TID.Y ;  /* 0x0000000000057919 */ /* 0x000e220000002200 */
[----:B------:R-:W3:Y:S01]  /*0050*/  LDCU UR5, c[0x0][0x398] ;  /* 0x00007300ff0577ac */ /* 0x000ee20008000800 */
[----:B------:R-:W4:Y:S01]  /*0060*/  S2R R3, SR_CTAID.X ;  /* 0x0000000000037919 */ /* 0x000f220000002500 */
[----:B------:R-:W4:Y:S01]  /*0070*/  S2R R0, SR_TID.X ;  /* 0x0000000000007919 */ /* 0x000f220000002100 */
[----:B------:R-:W1:Y:S01]  /*0080*/  S2R R4, SR_TID.Z ;  /* 0x0000000000047919 */ /* 0x000e620000002300 */
[----:B0-----:R-:W-:-:S04]  /*0090*/  LEA R2, R2, R5, 0x5 ;  /* 0x0000000502027211 */ /* 0x001fc800078e28ff */
[----:B--2---:R-:W-:Y:S02]  /*00a0*/  ISETP.GE.AND P0, PT, R2, UR7, PT ;  /* 0x0000000702007c0c */ /* 0x004fe4000bf06270 */
[----:B----4-:R-:W-:Y:S02]  /*00b0*/  LEA R3, R3, R0, 0x5 ;  /* 0x0000000003037211 */ /* 0x010fe400078e28ff */
[----:B-1----:R-:W-:Y:S02]  /*00c0*/  IADD3 R0, PT, PT, R4, UR4, RZ ;  /* 0x0000000404007c10 */ /* 0x002fe4000fffe0ff */
[----:B------:R-:W-:-:S04]  /*00d0*/  ISETP.GE.OR P0, PT, R3, UR6, P0 ;  /* 0x0000000603007c0c */ /* 0x000fc80008706670 */
[----:B---3--:R-:W-:-:S13]  /*00e0*/  ISETP.GE.OR P0, PT, R0, UR5, P0 ;  /* 0x0000000500007c0c */ /* 0x008fda0008706670 */
[----:B------:R-:W-:Y:S05]  /*00f0*/  @P0 EXIT ;  /* 0x000000000000094d */ /* 0x000fea0003800000 */
[----:B------:R-:W0:Y:S01]  /*0100*/  LDC.64 R6, c[0x0][0x3a8] ;  /* 0x0000ea00ff067b82 */ /* 0x000e220000000a00 */
[----:B------:R-:W1:Y:S07]  /*0110*/  LDCU.64 UR4, c[0x0][0x358] ;  /* 0x00006b00ff0477ac */ /* 0x000e6e0008000a00 */
[----:B------:R-:W2:Y:S08]  /*0120*/  LDC.64 R4, c[0x0][0x3a0] ;  /* 0x0000e800ff047b82 */ /* 0x000eb00000000a00 */
[----:B------:R-:W3:Y:S08]  /*0130*/  LDC.64 R10, c[0x0][0x3b8] ;  /* 0x0000ee00ff0a7b82 */ /* 0x000ef00000000a00 */
[----:B------:R-:W4:Y:S01]  /*0140*/  LDC.64 R8, c[0x0][0x3b0] ;  /* 0x0000ec00ff087b82 */ /* 0x000f220000000a00 */
[----:B0-----:R-:W-:-:S06]  /*0150*/  IMAD.WIDE.U32 R6, R0, 0x4, R6 ;  /* 0x0000000400067825 */ /* 0x001fcc00078e0006 */
[----:B-1----:R-:W5:Y:S01]  /*0160*/  LDG.E R6, desc[UR4][R6.64] ;  /* 0x0000000406067981 */ /* 0x002f62000c1e1900 */
[----:B--2---:R-:W-:-:S05]  /*0170*/  IMAD.WIDE.U32 R4, R0, 0x4, R4 ;  /* 0x0000000400047825 */ /* 0x004fca00078e0004 */
[----:B------:R0:W2:Y:S01]  /*0180*/  LDG.E R12, desc[UR4][R4.64] ;  /* 0x00000004040c7981 */ /* 0x0000a2000c1e1900 */
[----:B---3--:R-:W-:-:S06]  /*0190*/  IMAD.WIDE.U32 R10, R0, 0x4, R10 ;  /* 0x00000004000a7825 */ /* 0x008fcc00078e000a */
[----:B------:R-:W3:Y:S01]  /*01a0*/  LDG.E R10, desc[UR4][R10.64] ;  /* 0x000000040a0a7981 */ /* 0x000ee2000c1e1900 */
[----:B0-----:R-:W0:Y:S01]  /*01b0*/  LDC.64 R4, c[0x0][0x380] ;  /* 0x0000e000ff047b82 */ /* 0x001e220000000a00 */
[----:B----4-:R-:W-:-:S06]  /*01c0*/  IMAD.WIDE.U32 R8, R0, 0x4, R8 ;  /* 0x0000000400087825 */ /* 0x010fcc00078e0008 */
[----:B------:R-:W4:Y:S01]  /*01d0*/  LDG.E R8, desc[UR4][R8.64] ;  /* 0x0000000408087981 */ /* 0x000f22000c1e1900 */
[----:B-----5:R-:W-:Y:S02]  /*01e0*/  FADD R14, R6, 1 ;  /* 0x3f800000060e7421 */ /* 0x020fe40000000000 */
[----:B------:R-:W1:Y:S01]  /*01f0*/  LDC.64 R6, c[0x0][0x3c0] ;  /* 0x0000f000ff067b82 */ /* 0x000e620000000a00 */
[----:B--2---:R-:W2:Y:S08]  /*0200*/  F2I.CEIL.NTZ R12, R12 ;  /* 0x0000000c000c7305 */ /* 0x004eb0000020b100 */
[----:B------:R-:W5:Y:S01]  /*0210*/  F2I.FLOOR.NTZ R14, R14 ;  /* 0x0000000e000e7305 */ /* 0x000f620000207100 */
[----:B---3--:R-:W-:-:S07]  /*0220*/  FADD R16, R10, 1 ;  /* 0x3f8000000a107421 */ /* 0x008fce0000000000 */
[----:B------:R-:W3:Y:S01]  /*0230*/  F2I.FLOOR.NTZ R17, R16 ;  /* 0x0000001000117305 */ /* 0x000ee20000207100 */
[----:B--2---:R-:W-:-:S07]  /*0240*/  VIADDMNMX.RELU R13, R12, R3, UR6, PT ;  /* 0x000000060c0d7e46 */ /* 0x004fce000b801103 */
[----:B----4-:R-:W2:Y:S01]  /*0250*/  F2I.CEIL.NTZ R15, R8 ;  /* 0x00000008000f7305 */ /* 0x010ea2000020b100 */
[----:B-----5:R-:W-:Y:S01]  /*0260*/  VIADDMNMX.RELU R10, R14, R3, UR6, PT ;  /* 0x000000060e0a7e46 */ /* 0x020fe2000b801103 */
[----:B------:R-:W-:-:S04]  /*0270*/  IMAD R18, R13, UR7, R13 ;  /* 0x000000070d127c24 */ /* 0x000fc8000f8e020d */
[----:B------:R-:W-:Y:S01]  /*0280*/  IMAD R12, R10, UR7, R10 ;  /* 0x000000070a0c7c24 */ /* 0x000fe2000f8e020a */
[----:B---3--:R-:W-:-:S04]  /*0290*/  VIADDMNMX.RELU R17, R17, R2, UR7, PT ;  /* 0x0000000711117e46 */ /* 0x008fc8000b801102 */
[C---:B------:R-:W-:Y:S02]  /*02a0*/  IADD3 R11, PT, PT, R17.reuse, R18, RZ ;  /* 0x00000012110b7210 */ /* 0x040fe40007ffe0ff */
[----:B------:R-:W-:Y:S02]  /*02b0*/  IADD3 R9, PT, PT, R17, R12, RZ ;  /* 0x0000000c11097210 */ /* 0x000fe40007ffe0ff */
[----:B--2---:R-:W-:Y:S01]  /*02c0*/  VIADDMNMX.RELU R15, R15, R2, UR7, PT ;  /* 0x000000070f0f7e46 */ /* 0x004fe2000b801102 */
[----:B0-----:R-:W-:-:S03]  /*02d0*/  IMAD.WIDE.U32 R10, R11, 0x4, R4 ;  /* 0x000000040b0a7825 */ /* 0x001fc600078e0004 */
[----:B------:R-:W-:Y:S01]  /*02e0*/  IADD3 R13, PT, PT, R15, R12, RZ ;  /* 0x0000000c0f0d7210 */ /* 0x000fe20007ffe0ff */
[--C-:B------:R-:W-:Y:S01]  /*02f0*/  IMAD.WIDE.U32 R8, R9, 0x4, R4.reuse ;  /* 0x0000000409087825 */ /* 0x100fe200078e0004 */
[----:B------:R-:W-:Y:S01]  /*0300*/  IADD3 R15, PT, PT, R15, R18, RZ ;  /* 0x000000120f0f7210 */ /* 0x000fe20007ffe0ff */
[----:B------:R-:W2:Y:S02]  /*0310*/  LDG.E R11, desc[UR4][R10.64] ;  /* 0x000000040a0b7981 */ /* 0x000ea4000c1e1900 */
[--C-:B------:R-:W-:Y:S02]  /*0320*/  IMAD.WIDE.U32 R12, R13, 0x4, R4.reuse ;  /* 0x000000040d0c7825 */ /* 0x100fe400078e0004 */
[----:B------:R-:W2:Y:S02]  /*0330*/  LDG.E R8, desc[UR4][R8.64] ;  /* 0x0000000408087981 */ /* 0x000ea4000c1e1900 */
[----:B------:R-:W-:Y:S02]  /*0340*/  IMAD.WIDE.U32 R4, R15, 0x4, R4 ;  /* 0x000000040f047825 */ /* 0x000fe400078e0004 */
[----:B------:R-:W3:Y:S01]  /*0350*/  LDG.E R13, desc[UR4][R12.64] ;  /* 0x000000040c0d7981 */ /* 0x000ee2000c1e1900 */
[----:B------:R-:W0:Y:S01]  /*0360*/  LDC.64 R14, c[0x0][0x388] ;  /* 0x0000e200ff0e7b82 */ /* 0x000e220000000a00 */
[----:B-1----:R-:W-:-:S02]  /*0370*/  IMAD.WIDE.U32 R6, R0, 0x4, R6 ;  /* 0x0000000400067825 */ /* 0x002fc400078e0006 */
[----:B------:R-:W4:Y:S04]  /*0380*/  LDG.E R5, desc[UR4][R4.64] ;  /* 0x0000000404057981 */ /* 0x000f28000c1e1900 */
[----:B------:R-:W5:Y:S01]  /*0390*/  LDG.E R6, desc[UR4][R6.64] ;  /* 0x0000000406067981 */ /* 0x000f62000c1e1900 */
[----:B------:R-:W-:-:S04]  /*03a0*/  IMAD R3, R0, UR6, R3 ;  /* 0x0000000600037c24 */ /* 0x000fc8000f8e0203 */
[----:B------:R-:W-:-:S04]  /*03b0*/  IMAD R3, R3, UR7, R2 ;  /* 0x0000000703037c24 */ /* 0x000fc8000f8e0202 */
[----:B0-----:R-:W-:-:S04]  /*03c0*/  IMAD.WIDE R2, R3, 0x4, R14 ;  /* 0x0000000403027825 */ /* 0x001fc800078e020e */
[----:B--2---:R-:W-:-:S04]  /*03d0*/  FADD R16, R8, -R11 ;  /* 0x8000000b08107221 */ /* 0x004fc80000000000 */
[----:B---3--:R-:W-:-:S04]  /*03e0*/  FADD R16, R16, -R13 ;  /* 0x8000000d10107221 */ /* 0x008fc80000000000 */
[----:B----4-:R-:W-:-:S04]  /*03f0*/  FADD R9, R16, R5 ;  /* 0x0000000510097221 */ /* 0x010fc80000000000 */
[----:B-----5:R-:W-:-:S05]  /*0400*/  FMUL R9, R6, R9 ;  /* 0x0000000906097220 */ /* 0x020fca0000400000 */
[----:B------:R-:W-:Y:S01]  /*0410*/  STG.E desc[UR4][R2.64], R9 ;  /* 0x0000000902007986 */ /* 0x000fe2000c101904 */
[----:B------:R-:W-:Y:S05]  /*0420*/  EXIT ;  /* 0x000000000000794d */ /* 0x000fea0003800000 */
.L_x_34:
        /* <DEDUP_REMOVED lines=13> */
.L_x_72:


//--------------------- .text._Z27accumulateColsInplaceKernelPfiii --------------------------
	.section	.text._Z27accumulateColsInplaceKernelPfiii,"ax",@progbits
	.align	128
        .global         _Z27accumulateColsInplaceKernelPfiii
        .type           _Z27accumulateColsInplaceKernelPfiii,@function
        .size           _Z27accumulateColsInplaceKernelPfiii,(.L_x_73 - _Z27accumulateColsInplaceKernelPfiii)
        .other          _Z27accumulateColsInplaceKernelPfiii,@"STO_CUDA_ENTRY STV_DEFAULT"
_Z27accumulateColsInplaceKernelPfiii:
.text._Z27accumulateColsInplaceKernelPfiii:
[----:B------:R-:W-:Y:S01]  /*0000*/  LDC R1, c[0x0][0x37c] ;  /* 0x0000df00ff017b82 */ /* 0x000fe20000000800 */
[----:B------:R-:W0:Y:S07]  /*0010*/  S2R R0, SR_TID.X ;  /* 0x0000000000007919 */ /* 0x000e2e0000002100 */
[----:B------:R-:W1:Y:S01]  /*0020*/  S2UR UR4, SR_CTAID.X ;  /* 0x00000000000479c3 */ /* 0x000e620000002500 */
[----:B------:R-:W2:Y:S01]  /*0030*/  LDCU UR28, c[0x0][0x390] ;  /* 0x00007200ff1c77ac */ /* 0x000ea20008000800 */
[----:B------:R-:W2:Y:S01]  /*0040*/  LDCU UR5, c[0x0][0x388] ;  /* 0x00007100ff0577ac */ /* 0x000ea20008000800 */
[----:B------:R-:W3:Y:S01]  /*0050*/  LDCU UR7, c[0x0][0x390] ;  /* 0x00007200ff0777ac */ /* 0x000ee20008000800 */
[----:B--2---:R-:W-:-:S02]  /*0060*/  UIMAD UR5, UR28, UR5, URZ ;  /* 0x000000051c0572a4 */ /* 0x004fc4000f8e02ff */
[----:B-1----:R-:W-:-:S06]  /*0070*/  USHF.L.U32 UR4, UR4, 0xa, URZ ;  /* 0x0000000a04047899 */ /* 0x002fcc00080006ff */
[----:B0-----:R-:W-:-:S04]  /*0080*/  LOP3.LUT R0, R0, UR4, RZ, 0xfc, !PT ;  /* 0x0000000400007c12 */ /* 0x001fc8000f8efcff */
[----:B------:R-:W-:-:S13]  /*0090*/  ISETP.GE.AND P0, PT, R0, UR5, PT ;  /* 0x0000000500007c0c */ /* 0x000fda000bf06270 */
[----:B---3--:R-:W-:Y:S05]  /*00a0*/  @P0 EXIT ;  /* 0x000000000000094d */ /* 0x008fea0003800000 */
[----:B------:R-:W-:Y:S01]  /*00b0*/  IABS R5, UR28 ;  /* 0x0000001c00057c13 */ /* 0x000fe20008000000 */
[----:B------:R-:W0:Y:S03]  /*00c0*/  LDCU UR6, c[0x0][0x38c] ;  /* 0x00007180ff0677ac */ /* 0x000e260008000800 */
[----:B------:R-:W1:Y:S01]  /*00d0*/  I2F.RP R4, R5 ;  /* 0x0000000500047306 */ /* 0x000e620000209400 */
[----:B------:R-:W-:Y:S01]  /*00e0*/  UIADD3 UR10, UPT, UPT, UR28, 0x1, URZ ;  /* 0x000000011c0a7890 */ /* 0x000fe2000fffe0ff */
[----:B------:R-:W2:Y:S01]  /*00f0*/  LDCU.64 UR12, c[0x0][0x380] ;  /* 0x00007000ff0c77ac */ /* 0x000ea20008000a00 */
[----:B------:R-:W3:Y:S05]  /*0100*/  LDCU.64 UR8, c[0x0][0x358] ;  /* 0x00006b00ff0877ac */ /* 0x000eea0008000a00 */
[----:B-1----:R-:W1:Y:S01]  /*0110*/  MUFU.RCP R4, R4 ;  /* 0x0000000400047308 */ /* 0x002e620000001000 */
[----:B0-----:R-:W-:-:S02]  /*0120*/  UIMAD UR4, UR28, UR6, UR6 ;  /* 0x000000061c0472a4 */ /* 0x001fc4000f8e0206 */
[----:B------:R-:W-:Y:S02]  /*0130*/  UISETP.GE.AND UP0, UPT, UR6, 0x1, UPT ;  /* 0x000000010600788c */ /* 0x000fe4000bf06270 */
[----:B------:R-:W-:Y:S01]  /*0140*/  UIADD3 UR4, UPT, UPT, UR10, UR4, URZ ;  /* 0x000000040a047290 */ /* 0x000fe2000fffe0ff */
[----:B-1----:R-:W-:-:S04]  /*0150*/  IADD3 R2, PT, PT, R4, 0xffffffe, RZ ;  /* 0x0ffffffe04027810 */ /* 0x002fc80007ffe0ff */
[----:B------:R0:W1:Y:S02]  /*0160*/  F2I.FTZ.U32.TRUNC.NTZ R3, R2 ;  /* 0x0000000200037305 */ /* 0x000064000021f000 */
[----:B0-----:R-:W-:Y:S02]  /*0170*/  HFMA2 R2, -RZ, RZ, 0, 0 ;  /* 0x00000000ff027431 */ /* 0x001fe400000001ff */
[----:B-1----:R-:W-:-:S04]  /*0180*/  IMAD.MOV R6, RZ, RZ, -R3 ;  /* 0x000000ffff067224 */ /* 0x002fc800078e0a03 */
[----:B------:R-:W-:Y:S01]  /*0190*/  IMAD R7, R6, R5, RZ ;  /* 0x0000000506077224 */ /* 0x000fe200078e02ff */
[----:B------:R-:W-:-:S03]  /*01a0*/  IABS R6, R0 ;  /* 0x0000000000067213 */ /* 0x000fc60000000000 */
[----:B------:R-:W-:Y:S01]  /*01b0*/  IMAD.HI.U32 R3, R3, R7, R2 ;  /* 0x0000000703037227 */ /* 0x000fe200078e0002 */
[----:B------:R-:W-:-:S04]  /*01c0*/  LOP3.LUT R2, R0, UR28, RZ, 0x3c, !PT ;  /* 0x0000001c00027c12 */ /* 0x000fc8000f8e3cff */
[----:B------:R-:W-:Y:S01]  /*01d0*/  ISETP.GE.AND P1, PT, R2, RZ, PT ;  /* 0x000000ff0200720c */ /* 0x000fe20003f26270 */
[----:B------:R-:W-:-:S04]  /*01e0*/  IMAD.HI.U32 R3, R3, R6, RZ ;  /* 0x0000000603037227 */ /* 0x000fc800078e00ff */
[----:B------:R-:W-:-:S04]  /*01f0*/  IMAD.MOV R4, RZ, RZ, -R3 ;  /* 0x000000ffff047224 */ /* 0x000fc800078e0a03 */
[----:B------:R-:W-:-:S05]  /*0200*/  IMAD R4, R5, R4, R6 ;  /* 0x0000000405047224 */ /* 0x000fca00078e0206 */
[----:B------:R-:W-:-:S13]  /*0210*/  ISETP.GT.U32.AND P2, PT, R5, R4, PT ;  /* 0x000000040500720c */ /* 0x000fda0003f44070 */
[-C--:B------:R-:W-:Y:S01]  /*0220*/  @!P2 IADD3 R4, PT, PT, R4, -R5.reuse, RZ ;  /* 0x800000050404a210 */ /* 0x080fe20007ffe0ff */
[----:B------:R-:W-:Y:S01]  /*0230*/  @!P2 VIADD R3, R3, 0x1 ;  /* 0x000000010303a836 */ /* 0x000fe20000000000 */
[----:B------:R-:W-:Y:S02]  /*0240*/  ISETP.NE.AND P2, PT, RZ, UR28, PT ;  /* 0x0000001cff007c0c */ /* 0x000fe4000bf45270 */
[----:B------:R-:W-:-:S13]  /*0250*/  ISETP.GE.U32.AND P0, PT, R4, R5, PT ;  /* 0x000000050400720c */ /* 0x000fda0003f06070 */
[----:B------:R-:W-:-:S05]  /*0260*/  @P0 IADD3 R3, PT, PT, R3, 0x1, RZ ;  /* 0x0000000103030810 */ /* 0x000fca0007ffe0ff */
[----:B------:R-:W-:Y:S01]  /*0270*/  @!P1 IMAD.MOV R3, RZ, RZ, -R3 ;  /* 0x000000ffff039224 */ /* 0x000fe200078e0a03 */
[----:B------:R-:W-:-:S04]  /*0280*/  @!P2 LOP3.LUT R3, RZ, UR28, RZ, 0x33, !PT ;  /* 0x0000001cff03ac12 */ /* 0x000fc8000f8e33ff */
[C---:B------:R-:W-:Y:S01]  /*0290*/  IADD3 R5, PT, PT, -R3.reuse, RZ, RZ ;  /* 0x000000ff03057210 */ /* 0x040fe20007ffe1ff */
[----:B------:R-:W-:-:S04]  /*02a0*/  IMAD R3, R3, UR4, RZ ;  /* 0x0000000403037c24 */ /* 0x000fc8000f8e02ff */
[----:B------:R-:W-:-:S05]  /*02b0*/  IMAD R0, R5, UR28, R0 ;  /* 0x0000001c05007c24 */ /* 0x000fca000f8e0200 */
[----:B------:R-:W-:Y:S02]  /*02c0*/  SHF.R.S32.HI R2, RZ, 0x1f, R0 ;  /* 0x0000001fff027819 */ /* 0x000fe40000011400 */
[----:B------:R-:W-:-:S04]  /*02d0*/  IADD3 R0, P0, PT, R3, R0, RZ ;  /* 0x0000000003007210 */ /* 0x000fc80007f1e0ff */
[----:B------:R-:W-:Y:S02]  /*02e0*/  LEA.HI.X.SX32 R3, R3, R2, 0x1, P0 ;  /* 0x0000000203037211 */ /* 0x000fe400000f0eff */
[----:B--2---:R-:W-:-:S04]  /*02f0*/  LEA R12, P0, R0, UR12, 0x2 ;  /* 0x0000000c000c7c11 */ /* 0x004fc8000f8010ff */
[----:B------:R-:W-:Y:S02]  /*0300*/  LEA.HI.X R13, R0, UR13, R3, 0x2, P0 ;  /* 0x0000000d000d7c11 */ /* 0x000fe400080f1403 */
[----:B------:R-:W-:-:S03]  /*0310*/  PLOP3.LUT P0, PT, PT, PT, UP0, 0x80, 0x8 ;  /* 0x000000000008781c */ /* 0x000fc60003f0f008 */
[----:B---3--:R0:W-:Y:S10]  /*0320*/  STG.E desc[UR8][R12.64+0x4], RZ ;  /* 0x000004ff0c007986 */ /* 0x0081f4000c101908 */
[----:B0-----:R-:W-:Y:S05]  /*0330*/  @!P0 EXIT ;  /* 0x000000000000894d */ /* 0x001fea0003800000 */
[----:B------:R-:W-:Y:S01]  /*0340*/  UISETP.GE.U32.AND UP0, UPT, UR6, 0x10, UPT ;  /* 0x000000100600788c */ /* 0x000fe2000bf06070 */
[----:B------:R-:W-:Y:S01]  /*0350*/  CS2R R20, SRZ ;  /* 0x0000000000147805 */ /* 0x000fe2000001ff00 */
[----:B------:R-:W-:Y:S01]  /*0360*/  ULOP3.LUT UR11, UR6, 0xf, URZ, 0xc0, !UPT ;  /* 0x0000000f060b7892 */ /* 0x000fe2000f8ec0ff */
[----:B------:R-:W-:-:S06]  /*0370*/  UMOV UR4, 0x1 ;  /* 0x0000000100047882 */ /* 0x000fcc0000000000 */
[----:B------:R-:W-:Y:S05]  /*0380*/  BRA.U !UP0, `(.L_x_35) ;  /* 0x0000000908a47547 */ /* 0x000fea000b800000 */
[----:B------:R-:W-:Y:S01]  /*0390*/  USHF.L.U32 UR12, UR28, 0x1, URZ ;  /* 0x000000011c0c7899 */ /* 0x000fe200080006ff */
[----:B------:R-:W-:Y:S01]  /*03a0*/  CS2R R20, SRZ ;  /* 0x0000000000147805 */ /* 0x000fe2000001ff00 */
[----:B------:R-:W-:Y:S02]  /*03b0*/  USHF.L.U32 UR13, UR28, 0x4, URZ ;  /* 0x000000041c0d7899 */ /* 0x000fe400080006ff */
[----:B------:R-:W-:Y:S02]  /*03c0*/  UIMAD UR15, UR28, 0x3, URZ ;  /* 0x000000031c0f78a4 */ /* 0x000fe4000f8e02ff */
[----:B------:R-:W-:Y:S01]  /*03d0*/  USHF.L.U32 UR16, UR28, 0x2, URZ ;  /* 0x000000021c107899 */ /* 0x000fe200080006ff */
[----:B------:R-:W-:Y:S01]  /*03e0*/  IMAD.U32 R25, RZ, RZ, UR12 ;  /* 0x0000000cff197e24 */ /* 0x000fe2000f8e00ff */
[----:B------:R-:W-:Y:S01]  /*03f0*/  UIMAD UR17, UR28, 0x5, URZ ;  /* 0x000000051c1178a4 */ /* 0x000fe2000f8e02ff */
[----:B------:R-:W-:Y:S01]  /*0400*/  MOV R2, UR13 ;  /* 0x0000000d00027c02 */ /* 0x000fe20008000f00 */
[----:B------:R-:W-:Y:S01]  /*0410*/  UIMAD UR18, UR28, 0x6, URZ ;  /* 0x000000061c1278a4 */ /* 0x000fe2000f8e02ff */
[----:B------:R-:W-:Y:S01]  /*0420*/  IMAD.U32 R0, RZ, RZ, UR15 ;  /* 0x0000000fff007e24 */ /* 0x000fe2000f8e00ff */
[----:B------:R-:W-:Y:S01]  /*0430*/  UIMAD UR19, UR28, 0x7, URZ ;  /* 0x000000071c1378a4 */ /* 0x000fe2000f8e02ff */
[----:B------:R-:W-:Y:S01]  /*0440*/  MOV R3, UR16 ;  /* 0x0000001000037c02 */ /* 0x000fe20008000f00 */
        /* <DEDUP_REMOVED lines=16> */
[----:B------:R-:W-:Y:S01]  /*0550*/  ULOP3.LUT UR4, UR6, 0x7ffffff0, URZ, 0xc0, !UPT ;  /* 0x7ffffff006047892 */ /* 0x000fe2000f8ec0ff */
[----:B------:R-:W-:Y:S01]  /*0560*/  IMAD.U32 R22, RZ, RZ, UR25 ;  /* 0x00000019ff167e24 */ /* 0x000fe2000f8e00ff */
[----:B------:R-:W-:Y:S01]  /*0570*/  MOV R23, UR26 ;  /* 0x0000001a00177c02 */ /* 0x000fe20008000f00 */
[----:B------:R-:W-:Y:S01]  /*0580*/  UIADD3 UR14, UPT, UPT, UR13, 0x10, URZ ;  /* 0x000000100d0e7890 */ /* 0x000fe2000fffe0ff */
[----:B------:R-:W-:Y:S01]  /*0590*/  IMAD.U32 R24, RZ, RZ, UR27 ;  /* 0x0000001bff187e24 */ /* 0x000fe2000f8e00ff */
[----:B------:R-:W-:-:S03]  /*05a0*/  UIADD3 UR5, UPT, UPT, -UR4, URZ, URZ ;  /* 0x000000ff04057290 */ /* 0x000fc6000fffe1ff */
[----:B------:R-:W-:-:S09]  /*05b0*/  UMOV UR4, URZ ;  /* 0x000000ff00047c82 */ /* 0x000fd20008000000 */
.L_x_36:
[----:B------:R-:W-:-:S06]  /*05c0*/  UIADD3 UR12, UPT, UPT, UR7, 0x1, URZ ;  /* 0x00000001070c7890 */ /* 0x000fcc000fffe0ff */
[----:B0-----:R-:W-:-:S05]  /*05d0*/  MOV R27, UR12 ;  /* 0x0000000c001b7c02 */ /* 0x001fca0008000f00 */
[----:B------:R-:W-:-:S05]  /*05e0*/  IMAD.WIDE R26, R27, 0x4, R12 ;  /* 0x000000041b1a7825 */ /* 0x000fca00078e020c */
[----:B------:R-:W2:Y:S02]  /*05f0*/  LDG.E R18, desc[UR8][R26.64+0x4] ;  /* 0x000004081a127981 */ /* 0x000ea4000c1e1900 */
[----:B--2---:R-:W0:Y:S02]  /*0600*/  F2F.F64.F32 R16, R18 ;  /* 0x0000001200107310 */ /* 0x004e240000201800 */
[----:B0-----:R-:W-:Y:S01]  /*0610*/  DADD R16, R16, R20 ;  /* 0x0000000010107229 */ /* 0x001fe20000000014 */
[----:B------:R-:W-:-:S05]  /*0620*/  VIADD R21, R25, 0x2 ;  /* 0x0000000219157836 */ /* 0x000fca0000000000 */
[----:B------:R-:W0:Y:S01]  /*0630*/  F2F.F32.F64 R29, R16 ;  /* 0x00000010001d7310 */ /* 0x000e220000301000 */
[----:B------:R-:W-:Y:S01]  /*0640*/  IMAD.WIDE R20, R21, 0x4, R12 ;  /* 0x0000000415147825 */ /* 0x000fe200078e020c */
[----:B0-----:R0:W-:Y:S04]  /*0650*/  STG.E desc[UR8][R26.64+0x4], R29 ;  /* 0x0000041d1a007986 */ /* 0x0011e8000c101908 */
[----:B------:R-:W2:Y:S01]  /*0660*/  LDG.E R28, desc[UR8][R20.64+0x4] ;  /* 0x00000408141c7981 */ /* 0x000ea2000c1e1900 */
[----:B------:R-:W-:-:S05]  /*0670*/  IADD3 R19, PT, PT, R0, 0x3, RZ ;  /* 0x0000000300137810 */ /* 0x000fca0007ffe0ff */
[----:B------:R-:W-:Y:S01]  /*0680*/  IMAD.WIDE R18, R19, 0x4, R12 ;  /* 0x0000000413127825 */ /* 0x000fe200078e020c */
[----:B--2---:R-:W1:Y:S02]  /*0690*/  F2F.F64.F32 R14, R28 ;  /* 0x0000001c000e7310 */ /* 0x004e640000201800 */
[----:B-1----:R-:W-:-:S06]  /*06a0*/  DADD R14, R16, R14 ;  /* 0x00000000100e7229 */ /* 0x002fcc000000000e */
[----:B------:R-:W1:Y:S02]  /*06b0*/  F2F.F32.F64 R28, R14 ;  /* 0x0000000e001c7310 */ /* 0x000e640000301000 */
[----:B-1----:R1:W-:Y:S04]  /*06c0*/  STG.E desc[UR8][R20.64+0x4], R28 ;  /* 0x0000041c14007986 */ /* 0x0023e8000c101908 */
[----:B------:R-:W2:Y:S01]  /*06d0*/  LDG.E R16, desc[UR8][R18.64+0x4] ;  /* 0x0000040812107981 */ /* 0x000ea2000c1e1900 */
[----:B0-----:R-:W-:-:S04]  /*06e0*/  VIADD R27, R3, 0x4 ;  /* 0x00000004031b7836 */ /* 0x001fc80000000000 */
[----:B------:R-:W-:Y:S01]  /*06f0*/  IMAD.WIDE R26, R27, 0x4, R12 ;  /* 0x000000041b1a7825 */ /* 0x000fe200078e020c */
[----:B--2---:R-:W0:Y:S02]  /*0700*/  F2F.F64.F32 R16, R16 ;  /* 0x0000001000107310 */ /* 0x004e240000201800 */
[----:B0-----:R-:W-:-:S06]  /*0710*/  DADD R16, R14, R16 ;  /* 0x000000000e107229 */ /* 0x001fcc0000000010 */
[----:B------:R-:W0:Y:S02]  /*0720*/  F2F.F32.F64 R29, R16 ;  /* 0x00000010001d7310 */ /* 0x000e240000301000 */
[----:B0-----:R0:W-:Y:S04]  /*0730*/  STG.E desc[UR8][R18.64+0x4], R29 ;  /* 0x0000041d12007986 */ /* 0x0011e8000c101908 */
[----:B------:R-:W2:Y:S01]  /*0740*/  LDG.E R14, desc[UR8][R26.64+0x4] ;  /* 0x000004081a0e7981 */ /* 0x000ea2000c1e1900 */
[----:B-1----:R-:W-:-:S05]  /*0750*/  IADD3 R21, PT, PT, R4, 0x5, RZ ;  /* 0x0000000504157810 */ /* 0x002fca0007ffe0ff */
[----:B------:R-:W-:Y:S01]  /*0760*/  IMAD.WIDE R20, R21, 0x4, R12 ;  /* 0x0000000415147825 */ /* 0x000fe200078e020c */
[----:B--2---:R-:W1:Y:S02]  /*0770*/  F2F.F64.F32 R14, R14 ;  /* 0x0000000e000e7310 */ /* 0x004e640000201800 */
[----:B-1----:R-:W-:-:S06]  /*0780*/  DADD R14, R16, R14 ;  /* 0x00000000100e7229 */ /* 0x002fcc000000000e */
[----:B------:R-:W1:Y:S02]  /*0790*/  F2F.F32.F64 R28, R14 ;  /* 0x0000000e001c7310 */ /* 0x000e640000301000 */
[----:B-1----:R1:W-:Y:S04]  /*07a0*/  STG.E desc[UR8][R26.64+0x4], R28 ;  /* 0x0000041c1a007986 */ /* 0x0023e8000c101908 */
[----:B------:R-:W2:Y:S01]  /*07b0*/  LDG.E R16, desc[UR8][R20.64+0x4] ;  /* 0x0000040814107981 */ /* 0x000ea2000c1e1900 */
[----:B0-----:R-:W-:-:S05]  /*07c0*/  IADD3 R19, PT, PT, R5, 0x6, RZ ;  /* 0x0000000605137810 */ /* 0x001fca0007ffe0ff */
[----:B------:R-:W-:Y:S01]  /*07d0*/  IMAD.WIDE R18, R19, 0x4, R12 ;  /* 0x0000000413127825 */ /* 0x000fe200078e020c */
[----:B--2---:R-:W0:Y:S02]  /*07e0*/  F2F.F64.F32 R16, R16 ;  /* 0x0000001000107310 */ /* 0x004e240000201800 */
[----:B0-----:R-:W-:-:S06]  /*07f0*/  DADD R16, R14, R16 ;  /* 0x000000000e107229 */ /* 0x001fcc0000000010 */
[----:B------:R-:W0:Y:S02]  /*0800*/  F2F.F32.F64 R29, R16 ;  /* 0x00000010001d7310 */ /* 0x000e240000301000 */
[----:B0-----:R0:W-:Y:S04]  /*0810*/  STG.E desc[UR8][R20.64+0x4], R29 ;  /* 0x0000041d14007986 */ /* 0x0011e8000c101908 */
[----:B------:R-:W2:Y:S01]  /*0820*/  LDG.E R14, desc[UR8][R18.64+0x4] ;  /* 0x00000408120e7981 */ /* 0x000ea2000c1e1900 */
[----:B-1----:R-:W-:-:S04]  /*0830*/  VIADD R27, R6, 0x7 ;  /* 0x00000007061b7836 */ /* 0x002fc80000000000 */
        /* <DEDUP_REMOVED lines=42> */
[----:B0-----:R-:W-:Y:S01]  /*0ae0*/  IMAD.WIDE R28, R28, 0x4, R12 ;  /* 0x000000041c1c7825 */ /* 0x001fe200078e020c */
[----:B--2---:R-:W0:Y:S02]  /*0af0*/  F2F.F64.F32 R14, R14 ;  /* 0x0000000e000e7310 */ /* 0x004e240000201800 */
[----:B0-----:R-:W-:-:S06]  /*0b00*/  DADD R14, R16, R14 ;  /* 0x00000000100e7229 */ /* 0x001fcc000000000e */
[----:B------:R-:W0:Y:S02]  /*0b10*/  F2F.F32.F64 R27, R14 ;  /* 0x0000000e001b7310 */ /* 0x000e240000301000 */
[----:B0-----:R0:W-:Y:S04]  /*0b20*/  STG.E desc[UR8][R18.64+0x4], R27 ;  /* 0x0000041b12007986 */ /* 0x0011e8000c101908 */
[----:B------:R-:W2:Y:S01]  /*0b30*/  LDG.E R16, desc[UR8][R28.64+0x4] ;  /* 0x000004081c107981 */ /* 0x000ea2000c1e1900 */
[----:B------:R-:W-:-:S05]  /*0b40*/  IADD3 R21, PT, PT, R23, 0xe, RZ ;  /* 0x0000000e17157810 */ /* 0x000fca0007ffe0ff */
        /* <DEDUP_REMOVED lines=13> */
[----:B------:R-:W-:-:S04]  /*0c20*/  VIADD R16, R2, 0x10 ;  /* 0x0000001002107836 */ /* 0x000fc80000000000 */
[----:B0-----:R-:W-:Y:S01]  /*0c30*/  IMAD.WIDE R16, R16, 0x4, R12 ;  /* 0x0000000410107825 */ /* 0x001fe200078e020c */
[----:B--2---:R-:W0:Y:S02]  /*0c40*/  F2F.F64.F32 R18, R18 ;  /* 0x0000001200127310 */ /* 0x004e240000201800 */
[----:B0-----:R-:W-:-:S06]  /*0c50*/  DADD R18, R20, R18 ;  /* 0x0000000014127229 */ /* 0x001fcc0000000012 */
[----:B------:R-:W0:Y:S02]  /*0c60*/  F2F.F32.F64 R29, R18 ;  /* 0x00000012001d7310 */ /* 0x000e240000301000 */
[----:B0-----:R0:W-:Y:S04]  /*0c70*/  STG.E desc[UR8][R14.64+0x4], R29 ;  /* 0x0000041d0e007986 */ /* 0x0011e8000c101908 */
[----:B------:R-:W2:Y:S01]  /*0c80*/  LDG.E R28, desc[UR8][R16.64+0x4] ;  /* 0x00000408101c7981 */ /* 0x000ea2000c1e1900 */
[----:B------:R-:W-:Y:S01]  /*0c90*/  UIADD3 UR5, UPT, UPT, UR5, 0x10, URZ ;  /* 0x0000001005057890 */ /* 0x000fe2000fffe0ff */
[----:B------:R-:W-:Y:S01]  /*0ca0*/  IADD3 R25, PT, PT, R25, UR14, RZ ;  /* 0x0000000e19197c10 */ /* 0x000fe2000fffe0ff */
[----:B------:R-:W-:Y:S01]  /*0cb0*/  VIADD R3, R3, UR14 ;  /* 0x0000000e03037c36 */ /* 0x000fe20008000000 */
[----:B------:R-:W-:Y:S01]  /*0cc0*/  IADD3 R0, PT, PT, R0, UR14, RZ ;  /* 0x0000000e00007c10 */ /* 0x000fe2000fffe0ff */
[----:B------:R-:W-:Y:S01]  /*0cd0*/  UISETP.NE.AND UP0, UPT, UR5, URZ, UPT ;  /* 0x000000ff0500728c */ /* 0x000fe2000bf05270 */
[----:B------:R-:W-:Y:S01]  /*0ce0*/  IADD3 R4, PT, PT, R4, UR14, RZ ;  /* 0x0000000e04047c10 */ /* 0x000fe2000fffe0ff */
[----:B------:R-:W-:Y:S01]  /*0cf0*/  VIADD R6, R6, UR14 ;  /* 0x0000000e06067c36 */ /* 0x000fe20008000000 */
[----:B------:R-:W-:Y:S01]  /*0d00*/  IADD3 R5, PT, PT, R5, UR14, RZ ;  /* 0x0000000e05057c10 */ /* 0x000fe2000fffe0ff */
[----:B------:R-:W-:Y:S01]  /*0d10*/  VIADD R9, R9, UR14 ;  /* 0x0000000e09097c36 */ /* 0x000fe20008000000 */
[----:B------:R-:W-:Y:S01]  /*0d20*/  IADD3 R7, PT, PT, R7, UR14, RZ ;  /* 0x0000000e07077c10 */ /* 0x000fe2000fffe0ff */
[----:B------:R-:W-:Y:S01]  /*0d30*/  VIADD R22, R22, UR14 ;  /* 0x0000000e16167c36 */ /* 0x000fe20008000000 */
[----:B------:R-:W-:Y:S01]  /*0d40*/  IADD3 R8, PT, PT, R8, UR14, RZ ;  /* 0x0000000e08087c10 */ /* 0x000fe2000fffe0ff */
[----:B------:R-:W-:Y:S01]  /*0d50*/  VIADD R2, R2, UR14 ;  /* 0x0000000e02027c36 */ /* 0x000fe20008000000 */
[----:B------:R-:W-:Y:S01]  /*0d60*/  IADD3 R10, PT, PT, R10, UR14, RZ ;  /* 0x0000000e0a0a7c10 */ /* 0x000fe2000fffe0ff */
[----:B------:R-:W-:Y:S01]  /*0d70*/  UIADD3 UR4, UPT, UPT, UR4, 0x10, URZ ;  /* 0x0000001004047890 */ /* 0x000fe2000fffe0ff */
[----:B------:R-:W-:Y:S01]  /*0d80*/  IADD3 R11, PT, PT, R11, UR14, RZ ;  /* 0x0000000e0b0b7c10 */ /* 0x000fe2000fffe0ff */
[----:B------:R-:W-:-:S02]  /*0d90*/  UIADD3 UR7, UPT, UPT, UR14, UR7, URZ ;  /* 0x000000070e077290 */ /* 0x000fc4000fffe0ff */
[----:B------:R-:W-:Y:S02]  /*0da0*/  IADD3 R23, PT, PT, R23, UR14, RZ ;  /* 0x0000000e17177c10 */ /* 0x000fe4000fffe0ff */
[----:B------:R-:W-:Y:S01]  /*0db0*/  IADD3 R24, PT, PT, R24, UR14, RZ ;  /* 0x0000000e18187c10 */ /* 0x000fe2000fffe0ff */
[----:B--2---:R-:W1:Y:S02]  /*0dc0*/  F2F.F64.F32 R20, R28 ;  /* 0x0000001c00147310 */ /* 0x004e640000201800 */
[----:B-1----:R-:W-:-:S06]  /*0dd0*/  DADD R20, R18, R20 ;  /* 0x0000000012147229 */ /* 0x002fcc0000000014 */
[----:B------:R-:W1:Y:S02]  /*0de0*/  F2F.F32.F64 R27, R20 ;  /* 0x00000014001b7310 */ /* 0x000e640000301000 */
[----:B-1----:R0:W-:Y:S01]  /*0df0*/  STG.E desc[UR8][R16.64+0x4], R27 ;  /* 0x0000041b10007986 */ /* 0x0021e2000c101908 */
[----:B------:R-:W-:Y:S05]  /*0e00*/  BRA.U UP0, `(.L_x_36) ;  /* 0xfffffff500ec7547 */ /* 0x000fea000b83ffff */
[----:B------:R-:W-:-:S12]  /*0e10*/  UIADD3 UR4, UPT, UPT, UR4, 0x1, URZ ;  /* 0x0000000104047890 */ /* 0x000fd8000fffe0ff */
.L_x_35:
[----:B------:R-:W-:-:S13]  /*0e20*/  ISETP.NE.AND P0, PT, RZ, UR11, PT ;  /* 0x0000000bff007c0c */ /* 0x000fda000bf05270 */
[----:B------:R-:W-:Y:S05]  /*0e30*/  @!P0 EXIT ;  /* 0x000000000000894d */ /* 0x000fea0003800000 */
[----:B------:R-:W-:Y:S02]  /*0e40*/  UISETP.GE.U32.AND UP0, UPT, UR11, 0x8, UPT ;  /* 0x000000080b00788c */ /* 0x000fe4000bf06070 */
[----:B------:R-:W-:-:S06]  /*0e50*/  ULOP3.LUT UR7, UR6, 0x7, URZ, 0xc0, !UPT ;  /* 0x0000000706077892 */ /* 0x000fcc000f8ec0ff */
[----:B------:R-:W-:Y:S01]  /*0e60*/  ISETP.NE.AND P0, PT, RZ, UR7, PT ;  /* 0x00000007ff007c0c */ /* 0x000fe2000bf05270 */
[----:B------:R-:W-:-:S12]  /*0e70*/  BRA.U !UP0, `(.L_x_37) ;  /* 0x0000000508047547 */ /* 0x000fd8000b800000 */
[----:B------:R-:W-:-:S06]  /*0e80*/  UIMAD UR5, UR10, UR4, URZ ;  /* 0x000000040a0572a4 */ /* 0x000fcc000f8e02ff */
[----:B------:R-:W-:-:S05]  /*0e90*/  MOV R3, UR5 ;  /* 0x0000000500037c02 */ /* 0x000fca0008000f00 */
[----:B------:R-:W-:-:S05]  /*0ea0*/  IMAD.WIDE R2, R3, 0x4, R12 ;  /* 0x0000000403027825 */ /* 0x000fca00078e020c */
[----:B------:R-:W2:Y:S01]  /*0eb0*/  LDG.E R0, desc[UR8][R2.64+0x4] ;  /* 0x0000040802007981 */ /* 0x000ea2000c1e1900 */
[----:B------:R-:W-:-:S06]  /*0ec0*/  UIADD3 UR5, UPT, UPT, UR10, UR5, URZ ;  /* 0x000000050a057290 */ /* 0x000fcc000fffe0ff */
[----:B------:R-:W-:-:S05]  /*0ed0*/  MOV R7, UR5 ;  /* 0x0000000500077c02 */ /* 0x000fca0008000f00 */
[----:B------:R-:W-:Y:S01]  /*0ee0*/  IMAD.WIDE R6, R7, 0x4, R12 ;  /* 0x0000000407067825 */ /* 0x000fe200078e020c */
[----:B--2---:R-:W1:Y:S02]  /*0ef0*/  F2F.F64.F32 R4, R0 ;  /* 0x0000000000047310 */ /* 0x004e640000201800 */
[----:B-1----:R-:W-:-:S06]  /*0f00*/  DADD R4, R20, R4 ;  /* 0x0000000014047229 */ /* 0x002fcc0000000004 */
[----:B0-----:R-:W0:Y:S02]  /*0f10*/  F2F.F32.F64 R15, R4 ;  /* 0x00000004000f7310 */ /* 0x001e240000301000 */
[----:B0-----:R0:W-:Y:S04]  /*0f20*/  STG.E desc[UR8][R2.64+0x4], R15 ;  /* 0x0000040f02007986 */ /* 0x0011e8000c101908 */
[----:B------:R-:W2:Y:S01]  /*0f30*/  LDG.E R14, desc[UR8][R6.64+0x4] ;  /* 0x00000408060e7981 */ /* 0x000ea2000c1e1900 */
[----:B------:R-:W-:-:S06]  /*0f40*/  UIADD3 UR5, UPT, UPT, UR10, UR5, URZ ;  /* 0x000000050a057290 */ /* 0x000fcc000fffe0ff */
[----:B------:R-:W-:-:S04]  /*0f50*/  IMAD.U32 R11, RZ, RZ, UR5 ;  /* 0x00000005ff0b7e24 */ /* 0x000fc8000f8e00ff */
[----:B------:R-:W-:Y:S01]  /*0f60*/  IMAD.WIDE R10, R11, 0x4, R12 ;  /* 0x000000040b0a7825 */ /* 0x000fe200078e020c */
[----:B--2---:R-:W1:Y:S02]  /*0f70*/  F2F.F64.F32 R8, R14 ;  /* 0x0000000e00087310 */ /* 0x004e640000201800 */
[----:B-1----:R-:W-:-:S06]  /*0f80*/  DADD R8, R4, R8 ;  /* 0x0000000004087229 */ /* 0x002fcc0000000008 */
[----:B------:R-:W1:Y:S02]  /*0f90*/  F2F.F32.F64 R17, R8 ;  /* 0x0000000800117310 */ /* 0x000e640000301000 */
[----:B-1----:R1:W-:Y:S04]  /*0fa0*/  STG.E desc[UR8][R6.64+0x4], R17 ;  /* 0x0000041106007986 */ /* 0x0023e8000c101908 */
[----:B------:R-:W2:Y:S01]  /*0fb0*/  LDG.E R0, desc[UR8][R10.64+0x4] ;  /* 0x000004080a007981 */ /* 0x000ea2000c1e1900 */
[----:B------:R-:W-:-:S06]  /*0fc0*/  UIADD3 UR5, UPT, UPT, UR10, UR5, URZ ;  /* 0x000000050a057290 */ /* 0x000fcc000fffe0ff */
[----:B0-----:R-:W-:-:S05]  /*0fd0*/  MOV R3, UR5 ;  /* 0x0000000500037c02 */ /* 0x001fca0008000f00 */
[----:B------:R-:W-:Y:S01]  /*0fe0*/  IMAD.WIDE R2, R3, 0x4, R12 ;  /* 0x0000000403027825 */ /* 0x000fe200078e020c */
[----:B--2---:R-:W0:Y:S02]  /*0ff0*/  F2F.F64.F32 R4, R0 ;  /* 0x0000000000047310 */ /* 0x004e240000201800 */
[----:B0-----:R-:W-:-:S06]  /*1000*/  DADD R4, R8, R4 ;  /* 0x0000000008047229 */ /* 0x001fcc0000000004 */
[----:B------:R-:W0:Y:S02]  /*1010*/  F2F.F32.F64 R15, R4 ;  /* 0x00000004000f7310 */ /* 0x000e240000301000 */
[----:B0-----:R0:W-:Y:S04]  /*1020*/  STG.E desc[UR8][R10.64+0x4], R15 ;  /* 0x0000040f0a007986 */ /* 0x0011e8000c101908 */
[----:B------:R-:W2:Y:S01]  /*1030*/  LDG.E R14, desc[UR8][R2.64+0x4] ;  /* 0x00000408020e7981 */ /* 0x000ea2000c1e1900 */
[----:B------:R-:W-:-:S06]  /*1040*/  UIADD3 UR5, UPT, UPT, UR10, UR5, URZ ;  /* 0x000000050a057290 */ /* 0x000fcc000fffe0ff */
[----:B-1----:R-:W-:-:S05]  /*1050*/  MOV R7, UR5 ;  /* 0x0000000500077c02 */ /* 0x002fca0008000f00 */
[----:B------:R-:W-:Y:S01]  /*1060*/  IMAD.WIDE R6, R7, 0x4, R12 ;  /* 0x0000000407067825 */ /* 0x000fe200078e020c */
[----:B--2---:R-:W1:Y:S02]  /*1070*/  F2F.F64.F32 R8, R14 ;  /* 0x0000000e00087310 */ /* 0x004e640000201800 */
[----:B-1----:R-:W-:-:S06]  /*1080*/  DADD R8, R4, R8 ;  /* 0x0000000004087229 */ /* 0x002fcc0000000008 */
[----:B------:R-:W1:Y:S02]  /*1090*/  F2F.F32.F64 R17, R8 ;  /* 0x0000000800117310 */ /* 0x000e640000301000 */
[----:B-1----:R1:W-:Y:S04]  /*10a0*/  STG.E desc[UR8][R2.64+0x4], R17 ;  /* 0x0000041102007986 */ /* 0x0023e8000c101908 */
[----:B------:R-:W2:Y:S01]  /*10b0*/  LDG.E R0, desc[UR8][R6.64+0x4] ;  /* 0x0000040806007981 */ /* 0x000ea2000c1e1900 */
[----:B------:R-:W-:-:S06]  /*10c0*/  UIADD3 UR5, UPT, UPT, UR10, UR5, URZ ;  /* 0x000000050a057290 */ /* 0x000fcc000fffe0ff */
[----:B0-----:R-:W-:-:S04]  /*10d0*/  IMAD.U32 R11, RZ, RZ, UR5 ;  /* 0x00000005ff0b7e24 */ /* 0x001fc8000f8e00ff */
        /* <DEDUP_REMOVED lines=22> */
[----:B------:R-:W-:Y:S01]  /*1240*/  UIADD3 UR4, UPT, UPT, UR4, 0x8, URZ ;  /* 0x0000000804047890 */ /* 0x000fe2000fffe0ff */
[----:B--2---:R-:W0:Y:S02]  /*1250*/  F2F.F64.F32 R20, R8 ;  /* 0x0000000800147310 */ /* 0x004e240000201800 */
[----:B0-----:R-:W-:-:S06]  /*1260*/  DADD R20, R4, R20 ;  /* 0x0000000004147229 */ /* 0x001fcc0000000014 */
[----:B------:R-:W0:Y:S02]  /*1270*/  F2F.F32.F64 R9, R20 ;  /* 0x0000001400097310 */ /* 0x000e240000301000 */
[----:B0-----:R1:W-:Y:S03]  /*1280*/  STG.E desc[UR8][R6.64+0x4], R9 ;  /* 0x0000040906007986 */ /* 0x0013e6000c101908 */
.L_x_37:
[----:B------:R-:W-:Y:S05]  /*1290*/  @!P0 EXIT ;  /* 0x000000000000894d */ /* 0x000fea0003800000 */
[----:B------:R-:W-:Y:S02]  /*12a0*/  UISETP.GE.U32.AND UP0, UPT, UR7, 0x4, UPT ;  /* 0x000000040700788c */ /* 0x000fe4000bf06070 */
[----:B------:R-:W-:-:S06]  /*12b0*/  ULOP3.LUT UR5, UR6, 0x3, URZ, 0xc0, !UPT ;  /* 0x0000000306057892 */ /* 0x000fcc000f8ec0ff */
[----:B------:R-:W-:Y:S01]  /*12c0*/  ISETP.NE.AND P0, PT, RZ, UR5, PT ;  /* 0x00000005ff007c0c */ /* 0x000fe2000bf05270 */
[----:B------:R-:W-:-:S12]  /*12d0*/  BRA.U !UP0, `(.L_x_38) ;  /* 0x0000000108847547 */ /* 0x000fd8000b800000 */
[----:B------:R-:W-:-:S06]  /*12e0*/  UIMAD UR6, UR10, UR4, URZ ;  /* 0x000000040a0672a4 */ /* 0x000fcc000f8e02ff */
[----:B-1----:R-:W-:-:S04]  /*12f0*/  IMAD.U32 R7, RZ, RZ, UR6 ;  /* 0x00000006ff077e24 */ /* 0x002fc8000f8e00ff */
        /* <DEDUP_REMOVED lines=11> */
[----:B------:R-:W-:-:S05]  /*13b0*/  MOV R11, UR6 ;  /* 0x00000006000b7c02 */ /* 0x000fca0008000f00 */
[----:B------:R-:W-:Y:S01]  /*13c0*/  IMAD.WIDE R10, R11, 0x4, R12 ;  /* 0x000000040b0a7825 */ /* 0x000fe200078e020c */
[----:B--2---:R-:W1:Y:S02]  /*13d0*/  F2F.F64.F32 R4, R14 ;  /* 0x0000000e00047310 */ /* 0x004e640000201800 */
[----:B-1----:R-:W-:-:S06]  /*13e0*/  DADD R4, R2, R4 ;  /* 0x0000000002047229 */ /* 0x002fcc0000000004 */
[----:B------:R-:W1:Y:S02]  /*13f0*/  F2F.F32.F64 R17, R4 ;  /* 0x0000000400117310 */ /* 0x000e640000301000 */
[----:B-1----:R2:W-:Y:S04]  /*1400*/  STG.E desc[UR8][R8.64+0x4], R17 ;  /* 0x0000041108007986 */ /* 0x0025e8000c101908 */
[----:B------:R-:W3:Y:S01]  /*1410*/  LDG.E R0, desc[UR8][R10.64+0x4] ;  /* 0x000004080a007981 */ /* 0x000ee2000c1e1900 */
[----:B------:R-:W-:-:S06]  /*1420*/  UIADD3 UR6, UPT, UPT, UR10, UR6, URZ ;  /* 0x000000060a067290 */ /* 0x000fcc000fffe0ff */
[----:B0-----:R-:W-:-:S04]  /*1430*/  IMAD.U32 R7, RZ, RZ, UR6 ;  /* 0x00000006ff077e24 */ /* 0x001fc8000f8e00ff */
[----:B------:R-:W-:Y:S01]  /*1440*/  IMAD.WIDE R6, R7, 0x4, R12 ;  /* 0x0000000407067825 */ /* 0x000fe200078e020c */
[----:B---3--:R-:W0:Y:S02]  /*1450*/  F2F.F64.F32 R2, R0 ;  /* 0x0000000000027310 */ /* 0x008e240000201800 */
[----:B0-----:R-:W-:-:S06]  /*1460*/  DADD R2, R4, R2 ;  /* 0x0000000004027229 */ /* 0x001fcc0000000002 */
[----:B------:R-:W0:Y:S02]  /*1470*/  F2F.F32.F64 R15, R2 ;  /* 0x00000002000f7310 */ /* 0x000e240000301000 */
[----:B0-----:R2:W-:Y:S04]  /*1480*/  STG.E desc[UR8][R10.64+0x4], R15 ;  /* 0x0000040f0a007986 */ /* 0x0015e8000c101908 */
[----:B------:R-:W3:Y:S01]  /*1490*/  LDG.E R4, desc[UR8][R6.64+0x4] ;  /* 0x0000040806047981 */ /* 0x000ee2000c1e1900 */
[----:B------:R-:W-:Y:S01]  /*14a0*/  UIADD3 UR4, UPT, UPT, UR4, 0x4, URZ ;  /* 0x0000000404047890 */ /* 0x000fe2000fffe0ff */
[----:B---3--:R-:W0:Y:S02]  /*14b0*/  F2F.F64.F32 R20, R4 ;  /* 0x0000000400147310 */ /* 0x008e240000201800 */
[----:B0-----:R-:W-:-:S06]  /*14c0*/  DADD R20, R2, R20 ;  /* 0x0000000002147229 */ /* 0x001fcc0000000014 */
[----:B------:R-:W0:Y:S02]  /*14d0*/  F2F.F32.F64 R5, R20 ;  /* 0x0000001400057310 */ /* 0x000e240000301000 */
[----:B0-----:R2:W-:Y:S03]  /*14e0*/  STG.E desc[UR8][R6.64+0x4], R5 ;  /* 0x0000040506007986 */ /* 0x0015e6000c101908 */
.L_x_38:
[----:B------:R-:W-:Y:S05]  /*14f0*/  @!P0 EXIT ;  /* 0x000000000000894d */ /* 0x000fea0003800000 */
[----:B------:R-:W-:Y:S02]  /*1500*/  UIMAD UR4, UR10, UR4, URZ ;  /* 0x000000040a0472a4 */ /* 0x000fe4000f8e02ff */
[----:B------:R-:W-:-:S04]  /*1510*/  UIADD3 UR5, UPT, UPT, -UR5, URZ, URZ ;  /* 0x000000ff05057290 */ /* 0x000fc8000fffe1ff */
[----:B-12---:R-:W-:-:S08]  /*1520*/  MOV R7, UR4 ;  /* 0x0000000400077c02 */ /* 0x006fd00008000f00 */
.L_x_39:
[----:B-1----:R-:W-:-:S05]  /*1530*/  IMAD.WIDE R2, R7, 0x4, R12 ;  /* 0x0000000407027825 */ /* 0x002fca00078e020c */
[----:B------:R-:W2:Y:S01]  /*1540*/  LDG.E R4, desc[UR8][R2.64+0x4] ;  /* 0x0000040802047981 */ /* 0x000ea2000c1e1900 */
[----:B------:R-:W-:Y:S01]  /*1550*/  UIADD3 UR5, UPT, UPT, UR5, 0x1, URZ ;  /* 0x0000000105057890 */ /* 0x000fe2000fffe0ff */
[----:B------:R-:W-:-:S03]  /*1560*/  IADD3 R7, PT, PT, R7, UR10, RZ ;  /* 0x0000000a07077c10 */ /* 0x000fc6000fffe0ff */
[----:B------:R-:W-:Y:S01]  /*1570*/  UISETP.NE.AND UP0, UPT, UR5, URZ, UPT ;  /* 0x000000ff0500728c */ /* 0x000fe2000bf05270 */
[----:B--2---:R-:W1:Y:S02]  /*1580*/  F2F.F64.F32 R4, R4 ;  /* 0x0000000400047310 */ /* 0x004e640000201800 */
[----:B-1----:R-:W-:-:S06]  /*1590*/  DADD R20, R4, R20 ;  /* 0x0000000004147229 */ /* 0x002fcc0000000014 */
[----:B------:R-:W1:Y:S02]  /*15a0*/  F2F.F32.F64 R5, R20 ;  /* 0x0000001400057310 */ /* 0x000e640000301000 */
[----:B-1----:R1:W-:Y:S01]  /*15b0*/  STG.E desc[UR8][R2.64+0x4], R5 ;  /* 0x0000040502007986 */ /* 0x0023e2000c101908 */
[----:B------:R-:W-:Y:S05]  /*15c0*/  BRA.U UP0, `(.L_x_39) ;  /* 0xfffffffd00d87547 */ /* 0x000fea000b83ffff */
[----:B------:R-:W-:Y:S05]  /*15d0*/  EXIT ;  /* 0x000000000000794d */ /* 0x000fea0003800000 */
.L_x_40:
        /* <DEDUP_REMOVED lines=10> */
.L_x_73:


//--------------------- .text._Z37accumulateColsInplaceTransposedKernelPfiii --------------------------
	.section	.text._Z37accumulateColsInplaceTransposedKernelPfiii,"ax",@progbits
	.align	128
        .global         _Z37accumulateColsInplaceTransposedKernelPfiii
        .type           _Z37accumulateColsInplaceTransposedKernelPfiii,@function
        .size           _Z37accumulateColsInplaceTransposedKernelPfiii,(.L_x_74 - _Z37accumulateColsInplaceTransposedKernelPfiii)
        .other          _Z37accumulateColsInplaceTransposedKernelPfiii,@"STO_CUDA_ENTRY STV_DEFAULT"
_Z37accumulateColsInplaceTransposedKernelPfiii:
.text._Z37accumulateColsInplaceTransposedKernelPfiii:
[----:B------:R-:W-:Y:S01]  /*0000*/  LDC R1, c[0x0][0x37c] ;  /* 0x0000df00ff017b82 */ /* 0x000fe20000000800 */
[----:B------:R-:W0:Y:S07]  /*0010*/  S2R R6, SR_TID.X ;  /* 0x0000000000067919 */ /* 0x000e2e0000002100 */
[----:B------:R-:W1:Y:S08]  /*0020*/  S2UR UR4, SR_CTAID.X ;  /* 0x00000000000479c3 */ /* 0x000e700000002500 */
[----:B------:R-:W2:Y:S01]  /*0030*/  LDC.64 R2, c[0x0][0x388] ;  /* 0x0000e200ff027b82 */ /* 0x000ea20000000a00 */
[----:B-1----:R-:W-:-:S06]  /*0040*/  USHF.L.U32 UR4, UR4, 0xa, URZ ;  /* 0x0000000a04047899 */ /* 0x002fcc00080006ff */
[----:B0-----:R-:W-:Y:S01]  /*0050*/  LOP3.LUT R6, R6, UR4, RZ, 0xfc, !PT ;  /* 0x0000000406067c12 */ /* 0x001fe2000f8efcff */
[----:B--2---:R-:W-:-:S05]  /*0060*/  IMAD R7, R3, R2, RZ ;  /* 0x0000000203077224 */ /* 0x004fca00078e02ff */
[----:B------:R-:W-:-:S13]  /*0070*/  ISETP.GE.AND P0, PT, R6, R7, PT ;  /* 0x000000070600720c */ /* 0x000fda0003f06270 */
[----:B------:R-:W-:Y:S05]  /*0080*/  @P0 EXIT ;  /* 0x000000000000094d */ /* 0x000fea0003800000 */
[----:B------:R-:W-:Y:S01]  /*0090*/  IABS R9, R3 ;  /* 0x0000000300097213 */ /* 0x000fe20000000000 */
[----:B------:R-:W0:Y:S01]  /*00a0*/  LDCU.64 UR6, c[0x0][0x358] ;  /* 0x00006b00ff0677ac */ /* 0x000e220008000a00 */
[----:B------:R-:W-:Y:S02]  /*00b0*/  IABS R10, R6 ;  /* 0x00000006000a7213 */ /* 0x000fe40000000000 */
[----:B------:R-:W1:Y:S08]  /*00c0*/  I2F.RP R0, R9 ;  /* 0x0000000900007306 */ /* 0x000e700000209400 */
[----:B-1----:R-:W1:Y:S02]  /*00d0*/  MUFU.RCP R0, R0 ;  /* 0x0000000000007308 */ /* 0x002e640000001000 */
[----:B-1----:R-:W-:-:S06]  /*00e0*/  IADD3 R4, PT, PT, R0, 0xffffffe, RZ ;  /* 0x0ffffffe00047810 */ /* 0x002fcc0007ffe0ff */
[----:B------:R1:W2:Y:S02]  /*00f0*/  F2I.FTZ.U32.TRUNC.NTZ R5, R4 ;  /* 0x0000000400057305 */ /* 0x0002a4000021f000 */
[----:B-1----:R-:W-:Y:S01]  /*0100*/  HFMA2 R4, -RZ, RZ, 0, 0 ;  /* 0x00000000ff047431 */ /* 0x002fe200000001ff */
[----:B--2---:R-:W-:-:S05]  /*0110*/  IADD3 R8, PT, PT, RZ, -R5, RZ ;  /* 0x80000005ff087210 */ /* 0x004fca0007ffe0ff */
[----:B------:R-:W-:-:S04]  /*0120*/  IMAD R11, R8, R9, RZ ;  /* 0x00000009080b7224 */ /* 0x000fc800078e02ff */
[----:B------:R-:W-:-:S06]  /*0130*/  IMAD.HI.U32 R5, R5, R11, R4 ;  /* 0x0000000b05057227 */ /* 0x000fcc00078e0004 */
[----:B------:R-:W-:Y:S02]  /*0140*/  IMAD.HI.U32 R8, R5, R10, RZ ;  /* 0x0000000a05087227 */ /* 0x000fe400078e00ff */
[----:B------:R-:W1:Y:S03]  /*0150*/  LDC.64 R4, c[0x0][0x380] ;  /* 0x0000e000ff047b82 */ /* 0x000e660000000a00 */
[----:B------:R-:W-:-:S05]  /*0160*/  IADD3 R0, PT, PT, -R8, RZ, RZ ;  /* 0x000000ff08007210 */ /* 0x000fca0007ffe1ff */
[----:B------:R-:W-:-:S05]  /*0170*/  IMAD R0, R9, R0, R10 ;  /* 0x0000000009007224 */ /* 0x000fca00078e020a */
[----:B------:R-:W-:-:S13]  /*0180*/  ISETP.GT.U32.AND P2, PT, R9, R0, PT ;  /* 0x000000000900720c */ /* 0x000fda0003f44070 */
[-C--:B------:R-:W-:Y:S02]  /*0190*/  @!P2 IADD3 R0, PT, PT, R0, -R9.reuse, RZ ;  /* 0x800000090000a210 */ /* 0x080fe40007ffe0ff */
[----:B------:R-:W-:Y:S02]  /*01a0*/  @!P2 IADD3 R8, PT, PT, R8, 0x1, RZ ;  /* 0x000000010808a810 */ /* 0x000fe40007ffe0ff */
[----:B------:R-:W-:Y:S02]  /*01b0*/  ISETP.GE.U32.AND P0, PT, R0, R9, PT ;  /* 0x000000090000720c */ /* 0x000fe40003f06070 */
[----:B------:R-:W-:Y:S02]  /*01c0*/  LOP3.LUT R0, R6, R3, RZ, 0x3c, !PT ;  /* 0x0000000306007212 */ /* 0x000fe400078e3cff */
[----:B------:R-:W-:Y:S02]  /*01d0*/  ISETP.NE.AND P2, PT, R3, RZ, PT ;  /* 0x000000ff0300720c */ /* 0x000fe40003f45270 */
[----:B------:R-:W-:-:S02]  /*01e0*/  ISETP.GE.AND P1, PT, R0, RZ, PT ;  /* 0x000000ff0000720c */ /* 0x000fc40003f26270 */
[----:B------:R-:W2:Y:S05]  /*01f0*/  LDC R0, c[0x0][0x390] ;  /* 0x0000e400ff007b82 */ /* 0x000eaa0000000800 */
[----:B------:R-:W-:-:S06]  /*0200*/  @P0 IADD3 R8, PT, PT, R8, 0x1, RZ ;  /* 0x0000000108080810 */ /* 0x000fcc0007ffe0ff */
[----:B------:R-:W-:Y:S02]  /*0210*/  @!P1 IADD3 R8, PT, PT, -R8, RZ, RZ ;  /* 0x000000ff08089210 */ /* 0x000fe40007ffe1ff */
[----:B------:R-:W-:-:S04]  /*0220*/  @!P2 LOP3.LUT R8, RZ, R3, RZ, 0x33, !PT ;  /* 0x00000003ff08a212 */ /* 0x000fc800078e33ff */
[--C-:B------:R-:W-:Y:S01]  /*0230*/  IADD3 R11, PT, PT, R6, 0x1, R8.reuse ;  /* 0x00000001060b7810 */ /* 0x100fe20007ffe008 */
[----:B------:R-:W-:-:S04]  /*0240*/  IMAD R9, R8, R3, R8 ;  /* 0x0000000308097224 */ /* 0x000fc800078e0208 */
[----:B-1----:R-:W-:Y:S01]  /*0250*/  IMAD.WIDE R8, R9, 0x4, R4 ;  /* 0x0000000409087825 */ /* 0x002fe200078e0204 */
[----:B--2---:R-:W-:-:S03]  /*0260*/  ISETP.GE.AND P0, PT, R0, 0x1, PT ;  /* 0x000000010000780c */ /* 0x004fc60003f06270 */
[----:B------:R-:W-:Y:S01]  /*0270*/  IMAD.WIDE R4, R11, 0x4, R4 ;  /* 0x000000040b047825 */ /* 0x000fe200078e0204 */
[----:B0-----:R0:W-:Y:S04]  /*0280*/  STG.E desc[UR6][R8.64], RZ ;  /* 0x000000ff08007986 */ /* 0x0011e8000c101906 */
[----:B------:R0:W-:Y:S05]  /*0290*/  STG.E desc[UR6][R4.64], RZ ;  /* 0x000000ff04007986 */ /* 0x0001ea000c101906 */
[----:B------:R-:W-:Y:S05]  /*02a0*/  @!P0 EXIT ;  /* 0x000000000000894d */ /* 0x000fea0003800000 */
[C---:B------:R-:W-:Y:S01]  /*02b0*/  ISETP.GE.U32.AND P0, PT, R0.reuse, 0x10, PT ;  /* 0x000000100000780c */ /* 0x040fe20003f06070 */
[----:B------:R-:W-:Y:S01]  /*02c0*/  UMOV UR4, 0x1 ;  /* 0x0000000100047882 */ /* 0x000fe20000000000 */
[----:B------:R-:W-:Y:S02]  /*02d0*/  IADD3 R6, PT, PT, R7, R2, RZ ;  /* 0x0000000207067210 */ /* 0x000fe40007ffe0ff */
[----:B------:R-:W-:Y:S02]  /*02e0*/  CS2R R14, SRZ ;  /* 0x00000000000e7805 */ /* 0x000fe4000001ff00 */
[----:B------:R-:W-:Y:S02]  /*02f0*/  IADD3 R3, PT, PT, R3, 0x1, RZ ;  /* 0x0000000103037810 */ /* 0x000fe40007ffe0ff */
[----:B------:R-:W-:-:S05]  /*0300*/  LOP3.LUT R16, R0, 0xf, RZ, 0xc0, !PT ;  /* 0x0000000f00107812 */ /* 0x000fca00078ec0ff */
[----:B------:R-:W-:Y:S05]  /*0310*/  @!P0 BRA `(.L_x_41) ;  /* 0x0000000400b08947 */ /* 0x000fea0003800000 */
[----:B0-----:R-:W-:Y:S01]  /*0320*/  LOP3.LUT R9, R0, 0x7ffffff0, RZ, 0xc0, !PT ;  /* 0x7ffffff000097812 */ /* 0x001fe200078ec0ff */
[----:B------:R-:W-:Y:S01]  /*0330*/  IMAD R7, R3, R2, RZ ;  /* 0x0000000203077224 */ /* 0x000fe200078e02ff */
[----:B------:R-:W-:Y:S02]  /*0340*/  MOV R8, R6 ;  /* 0x0000000600087202 */ /* 0x000fe40000000f00 */
[----:B------:R-:W-:Y:S02]  /*0350*/  CS2R R14, SRZ ;  /* 0x00000000000e7805 */ /* 0x000fe4000001ff00 */
[----:B------:R-:W-:Y:S01]  /*0360*/  IADD3 R9, PT, PT, -R9, RZ, RZ ;  /* 0x000000ff09097210 */ /* 0x000fe20007ffe1ff */
[----:B------:R-:W-:-:S06]  /*0370*/  UMOV UR4, URZ ;  /* 0x000000ff00047c82 */ /* 0x000fcc0008000000 */
.L_x_42:
[----:B0-----:R-:W-:-:S05]  /*0380*/  IMAD.WIDE R18, R8, 0x4, R4 ;  /* 0x0000000408127825 */ /* 0x001fca00078e0204 */
[----:B------:R-:W2:Y:S02]  /*0390*/  LDG.E R17, desc[UR6][R18.64] ;  /* 0x0000000612117981 */ /* 0x000ea4000c1e1900 */
[----:B--2---:R-:W0:Y:S02]  /*03a0*/  F2F.F64.F32 R10, R17 ;  /* 0x00000011000a7310 */ /* 0x004e240000201800 */
[----:B0-----:R-:W-:Y:S01]  /*03b0*/  DADD R14, R10, R14 ;  /* 0x000000000a0e7229 */ /* 0x001fe2000000000e */
[----:B------:R-:W-:-:S05]  /*03c0*/  IMAD.WIDE R10, R6, 0x4, R18 ;  /* 0x00000004060a7825 */ /* 0x000fca00078e0212 */
[----:B------:R-:W0:Y:S02]  /*03d0*/  F2F.F32.F64 R25, R14 ;  /* 0x0000000e00197310 */ /* 0x000e240000301000 */
[----:B0-----:R-:W-:Y:S04]  /*03e0*/  STG.E desc[UR6][R18.64], R25 ;  /* 0x0000001912007986 */ /* 0x001fe8000c101906 */
[----:B------:R-:W2:Y:S01]  /*03f0*/  LDG.E R24, desc[UR6][R10.64] ;  /* 0x000000060a187981 */ /* 0x000ea2000c1e1900 */
[----:B------:R-:W-:Y:S01]  /*0400*/  IMAD.WIDE R12, R6, 0x4, R10 ;  /* 0x00000004060c7825 */ /* 0x000fe200078e020a */
[----:B--2---:R-:W0:Y:S02]  /*0410*/  F2F.F64.F32 R20, R24 ;  /* 0x0000001800147310 */ /* 0x004e240000201800 */
[----:B0-----:R-:W-:-:S06]  /*0420*/  DADD R20, R14, R20 ;  /* 0x000000000e147229 */ /* 0x001fcc0000000014 */
[----:B------:R-:W0:Y:S02]  /*0430*/  F2F.F32.F64 R27, R20 ;  /* 0x00000014001b7310 */ /* 0x000e240000301000 */
[----:B0-----:R0:W-:Y:S04]  /*0440*/  STG.E desc[UR6][R10.64], R27 ;  /* 0x0000001b0a007986 */ /* 0x0011e8000c101906 */
[----:B------:R-:W2:Y:S01]  /*0450*/  LDG.E R17, desc[UR6][R12.64] ;  /* 0x000000060c117981 */ /* 0x000ea2000c1e1900 */
[----:B------:R-:W-:Y:S01]  /*0460*/  IMAD.WIDE R14, R6, 0x4, R12 ;  /* 0x00000004060e7825 */ /* 0x000fe200078e020c */
[----:B--2---:R-:W1:Y:S02]  /*0470*/  F2F.F64.F32 R22, R17 ;  /* 0x0000001100167310 */ /* 0x004e640000201800 */
[----:B-1----:R-:W-:-:S06]  /*0480*/  DADD R22, R20, R22 ;  /* 0x0000000014167229 */ /* 0x002fcc0000000016 */
[----:B------:R-:W1:Y:S02]  /*0490*/  F2F.F32.F64 R29, R22 ;  /* 0x00000016001d7310 */ /* 0x000e640000301000 */
[----:B-1----:R1:W-:Y:S04]  /*04a0*/  STG.E desc[UR6][R12.64], R29 ;  /* 0x0000001d0c007986 */ /* 0x0023e8000c101906 */
[----:B------:R-:W2:Y:S01]  /*04b0*/  LDG.E R24, desc[UR6][R14.64] ;  /* 0x000000060e187981 */ /* 0x000ea2000c1e1900 */
[----:B0-----:R-:W-:Y:S01]  /*04c0*/  IMAD.WIDE R10, R6, 0x4, R14 ;  /* 0x00000004060a7825 */ /* 0x001fe200078e020e */
[----:B--2---:R-:W0:Y:S02]  /*04d0*/  F2F.F64.F32 R18, R24 ;  /* 0x0000001800127310 */ /* 0x004e240000201800 */
[----:B0-----:R-:W-:-:S06]  /*04e0*/  DADD R18, R22, R18 ;  /* 0x0000000016127229 */ /* 0x001fcc0000000012 */
[----:B------:R-:W0:Y:S02]  /*04f0*/  F2F.F32.F64 R25, R18 ;  /* 0x0000001200197310 */ /* 0x000e240000301000 */
[----:B0-----:R0:W-:Y:S04]  /*0500*/  STG.E desc[UR6][R14.64], R25 ;  /* 0x000000190e007986 */ /* 0x0011e8000c101906 */
[----:B------:R-:W2:Y:S01]  /*0510*/  LDG.E R17, desc[UR6][R10.64] ;  /* 0x000000060a117981 */ /* 0x000ea2000c1e1900 */
[----:B-1----:R-:W-:Y:S01]  /*0520*/  IMAD.WIDE R12, R6, 0x4, R10 ;  /* 0x00000004060c7825 */ /* 0x002fe200078e020a */
        /* <DEDUP_REMOVED lines=59> */
[----:B------:R-:W-:Y:S01]  /*08e0*/  IMAD.WIDE R20, R6, 0x4, R12 ;  /* 0x0000000406147825 */ /* 0x000fe200078e020c */
[----:B--2---:R-:W2:Y:S02]  /*08f0*/  F2F.F64.F32 R22, R17 ;  /* 0x0000001100167310 */ /* 0x004ea40000201800 */
[----:B--2---:R-:W-:-:S06]  /*0900*/  DADD R22, R18, R22 ;  /* 0x0000000012167229 */ /* 0x004fcc0000000016 */
[----:B------:R-:W2:Y:S02]  /*0910*/  F2F.F32.F64 R29, R22 ;  /* 0x00000016001d7310 */ /* 0x000ea40000301000 */
[----:B--2---:R0:W-:Y:S04]  /*0920*/  STG.E desc[UR6][R12.64], R29 ;  /* 0x0000001d0c007986 */ /* 0x0041e8000c101906 */
[----:B------:R-:W1:Y:S01]  /*0930*/  LDG.E R24, desc[UR6][R20.64] ;  /* 0x0000000614187981 */ /* 0x000e62000c1e1900 */
[----:B------:R-:W-:Y:S01]  /*0940*/  IADD3 R9, PT, PT, R9, 0x10, RZ ;  /* 0x0000001009097810 */ /* 0x000fe20007ffe0ff */
[----:B------:R-:W-:Y:S01]  /*0950*/  UIADD3 UR4, UPT, UPT, UR4, 0x10, URZ ;  /* 0x0000001004047890 */ /* 0x000fe2000fffe0ff */
[----:B------:R-:W-:Y:S02]  /*0960*/  LEA R8, R7, R8, 0x4 ;  /* 0x0000000807087211 */ /* 0x000fe400078e20ff */
[----:B------:R-:W-:Y:S01]  /*0970*/  ISETP.NE.AND P0, PT, R9, RZ, PT ;  /* 0x000000ff0900720c */ /* 0x000fe20003f05270 */
[----:B-1----:R-:W1:Y:S02]  /*0980*/  F2F.F64.F32 R14, R24 ;  /* 0x00000018000e7310 */ /* 0x002e640000201800 */
[----:B-1----:R-:W-:-:S06]  /*0990*/  DADD R14, R22, R14 ;  /* 0x00000000160e7229 */ /* 0x002fcc000000000e */
[----:B------:R-:W1:Y:S02]  /*09a0*/  F2F.F32.F64 R19, R14 ;  /* 0x0000000e00137310 */ /* 0x000e640000301000 */
[----:B-1----:R0:W-:Y:S02]  /*09b0*/  STG.E desc[UR6][R20.64], R19 ;  /* 0x0000001314007986 */ /* 0x0021e4000c101906 */
[----:B------:R-:W-:Y:S05]  /*09c0*/  @P0 BRA `(.L_x_42) ;  /* 0xfffffff8006c0947 */ /* 0x000fea000383ffff */
[----:B------:R-:W-:-:S12]  /*09d0*/  UIADD3 UR4, UPT, UPT, UR4, 0x1, URZ ;  /* 0x0000000104047890 */ /* 0x000fd8000fffe0ff */
.L_x_41:
[----:B------:R-:W-:-:S13]  /*09e0*/  ISETP.NE.AND P0, PT, R16, RZ, PT ;  /* 0x000000ff1000720c */ /* 0x000fda0003f05270 */
[----:B------:R-:W-:Y:S05]  /*09f0*/  @!P0 EXIT ;  /* 0x000000000000894d */ /* 0x000fea0003800000 */
[----:B------:R-:W-:Y:S02]  /*0a00*/  ISETP.GE.U32.AND P0, PT, R16, 0x8, PT ;  /* 0x000000081000780c */ /* 0x000fe40003f06070 */
[----:B------:R-:W-:-:S04]  /*0a10*/  LOP3.LUT R7, R0, 0x7, RZ, 0xc0, !PT ;  /* 0x0000000700077812 */ /* 0x000fc800078ec0ff */
[----:B------:R-:W-:-:S07]  /*0a20*/  ISETP.NE.AND P1, PT, R7, RZ, PT ;  /* 0x000000ff0700720c */ /* 0x000fce0003f25270 */
[----:B------:R-:W-:Y:S06]  /*0a30*/  @!P0 BRA `(.L_x_43) ;  /* 0x0000000000c88947 */ /* 0x000fec0003800000 */
[----:B0-----:R-:W-:-:S04]  /*0a40*/  IMAD R13, R6, UR4, RZ ;  /* 0x00000004060d7c24 */ /* 0x001fc8000f8e02ff */
[----:B------:R-:W-:-:S05]  /*0a50*/  IMAD.WIDE R12, R13, 0x4, R4 ;  /* 0x000000040d0c7825 */ /* 0x000fca00078e0204 */
[----:B------:R-:W2:Y:S02]  /*0a60*/  LDG.E R18, desc[UR6][R12.64] ;  /* 0x000000060c127981 */ /* 0x000ea4000c1e1900 */
[----:B--2---:R-:W0:Y:S02]  /*0a70*/  F2F.F64.F32 R8, R18 ;  /* 0x0000001200087310 */ /* 0x004e240000201800 */
[----:B0-----:R-:W-:Y:S01]  /*0a80*/  DADD R14, R14, R8 ;  /* 0x000000000e0e7229 */ /* 0x001fe20000000008 */
[----:B------:R-:W-:-:S05]  /*0a90*/  IMAD.WIDE R8, R6, 0x4, R12 ;  /* 0x0000000406087825 */ /* 0x000fca00078e020c */
[----:B------:R-:W0:Y:S02]  /*0aa0*/  F2F.F32.F64 R21, R14 ;  /* 0x0000000e00157310 */ /* 0x000e240000301000 */
[----:B0-----:R0:W-:Y:S04]  /*0ab0*/  STG.E desc[UR6][R12.64], R21 ;  /* 0x000000150c007986 */ /* 0x0011e8000c101906 */
[----:B------:R-:W2:Y:S02]  /*0ac0*/  LDG.E R20, desc[UR6][R8.64] ;  /* 0x0000000608147981 */ /* 0x000ea4000c1e1900 */
[----:B--2---:R-:W1:Y:S02]  /*0ad0*/  F2F.F64.F32 R10, R20 ;  /* 0x00000014000a7310 */ /* 0x004e640000201800 */
[----:B-1----:R-:W-:Y:S01]  /*0ae0*/  DADD R16, R14, R10 ;  /* 0x000000000e107229 */ /* 0x002fe2000000000a */
[----:B------:R-:W-:-:S05]  /*0af0*/  IMAD.WIDE R10, R6, 0x4, R8 ;  /* 0x00000004060a7825 */ /* 0x000fca00078e0208 */
        /* <DEDUP_REMOVED lines=38> */
.L_x_43:
[----:B------:R-:W-:Y:S05]  /*0d60*/  @!P1 EXIT ;  /* 0x000000000000994d */ /* 0x000fea0003800000 */
[----:B------:R-:W-:Y:S02]  /*0d70*/  ISETP.GE.U32.AND P0, PT, R7, 0x4, PT ;  /* 0x000000040700780c */ /* 0x000fe40003f06070 */
[----:B------:R-:W-:-:S04]  /*0d80*/  LOP3.LUT R0, R0, 0x3, RZ, 0xc0, !PT ;  /* 0x0000000300007812 */ /* 0x000fc800078ec0ff */
[----:B------:R-:W-:-:S07]  /*0d90*/  ISETP.NE.AND P1, PT, R0, RZ, PT ;  /* 0x000000ff0000720c */ /* 0x000fce0003f25270 */
[----:B------:R-:W-:Y:S06]  /*0da0*/  @!P0 BRA `(.L_x_44) ;  /* 0x0000000000688947 */ /* 0x000fec0003800000 */
[----:B------:R-:W-:-:S04]  /*0db0*/  IMAD R17, R6, UR4, RZ ;  /* 0x0000000406117c24 */ /* 0x000fc8000f8e02ff */
[----:B------:R-:W-:-:S05]  /*0dc0*/  IMAD.WIDE R16, R17, 0x4, R4 ;  /* 0x0000000411107825 */ /* 0x000fca00078e0204 */
[----:B------:R-:W2:Y:S01]  /*0dd0*/  LDG.E R7, desc[UR6][R16.64] ;  /* 0x0000000610077981 */ /* 0x000ea2000c1e1900 */
[----:B01----:R-:W-:Y:S01]  /*0de0*/  IMAD.WIDE R18, R6, 0x4, R16 ;  /* 0x0000000406127825 */ /* 0x003fe200078e0210 */
        /* <DEDUP_REMOVED lines=10> */
[----:B------:R-:W3:Y:S01]  /*0e90*/  LDG.E R7, desc[UR6][R20.64] ;  /* 0x0000000614077981 */ /* 0x000ee2000c1e1900 */
[----:B------:R-:W-:Y:S01]  /*0ea0*/  IMAD.WIDE R8, R6, 0x4, R20 ;  /* 0x0000000406087825 */ /* 0x000fe200078e0214 */
[----:B---3--:R-:W1:Y:S02]  /*0eb0*/  F2F.F64.F32 R12, R7 ;  /* 0x00000007000c7310 */ /* 0x008e640000201800 */
[----:B-1----:R-:W-:-:S06]  /*0ec0*/  DADD R12, R10, R12 ;  /* 0x000000000a0c7229 */ /* 0x002fcc000000000c */
[----:B------:R-:W1:Y:S02]  /*0ed0*/  F2F.F32.F64 R25, R12 ;  /* 0x0000000c00197310 */ /* 0x000e640000301000 */
[----:B-1----:R2:W-:Y:S04]  /*0ee0*/  STG.E desc[UR6][R20.64], R25 ;  /* 0x0000001914007986 */ /* 0x0025e8000c101906 */
[----:B0-----:R-:W3:Y:S01]  /*0ef0*/  LDG.E R16, desc[UR6][R8.64] ;  /* 0x0000000608107981 */ /* 0x001ee2000c1e1900 */
[----:B------:R-:W-:Y:S01]  /*0f00*/  UIADD3 UR4, UPT, UPT, UR4, 0x4, URZ ;  /* 0x0000000404047890 */ /* 0x000fe2000fffe0ff */
[----:B---3--:R-:W0:Y:S02]  /*0f10*/  F2F.F64.F32 R14, R16 ;  /* 0x00000010000e7310 */ /* 0x008e240000201800 */
[----:B0-----:R-:W-:-:S06]  /*0f20*/  DADD R14, R12, R14 ;  /* 0x000000000c0e7229 */ /* 0x001fcc000000000e */
[----:B------:R-:W0:Y:S02]  /*0f30*/  F2F.F32.F64 R11, R14 ;  /* 0x0000000e000b7310 */ /* 0x000e240000301000 */
[----:B0-----:R2:W-:Y:S03]  /*0f40*/  STG.E desc[UR6][R8.64], R11 ;  /* 0x0000000b08007986 */ /* 0x0015e6000c101906 */
.L_x_44:
[----:B------:R-:W-:Y:S05]  /*0f50*/  @!P1 EXIT ;  /* 0x000000000000994d */ /* 0x000fea0003800000 */
[----:B------:R-:W-:Y:S01]  /*0f60*/  IMAD R2, R2, UR4, RZ ;  /* 0x0000000402027c24 */ /* 0x000fe2000f8e02ff */
[----:B------:R-:W-:-:S03]  /*0f70*/  IADD3 R0, PT, PT, -R0, RZ, RZ ;  /* 0x000000ff00007210 */ /* 0x000fc60007ffe1ff */
[----:B------:R-:W-:-:S07]  /*0f80*/  IMAD R7, R2, R3, RZ ;  /* 0x0000000302077224 */ /* 0x000fce00078e02ff */
.L_x_45:
[----:B---3--:R-:W-:-:S05]  /*0f90*/  IMAD.WIDE R2, R7, 0x4, R4 ;  /* 0x0000000407027825 */ /* 0x008fca00078e0204 */
[----:B012---:R-:W2:Y:S01]  /*0fa0*/  LDG.E R8, desc[UR6][R2.64] ;  /* 0x0000000602087981 */ /* 0x007ea2000c1e1900 */
[----:B------:R-:W-:Y:S02]  /*0fb0*/  IADD3 R0, PT, PT, R0, 0x1, RZ ;  /* 0x0000000100007810 */ /* 0x000fe40007ffe0ff */
[----:B------:R-:W-:Y:S02]  /*0fc0*/  IADD3 R7, PT, PT, R6, R7, RZ ;  /* 0x0000000706077210 */ /* 0x000fe40007ffe0ff */
[----:B------:R-:W-:Y:S01]  /*0fd0*/  ISETP.NE.AND P0, PT, R0, RZ, PT ;  /* 0x000000ff0000720c */ /* 0x000fe20003f05270 */
[----:B--2---:R-:W0:Y:S02]  /*0fe0*/  F2F.F64.F32 R8, R8 ;  /* 0x0000000800087310 */ /* 0x004e240000201800 */
[----:B0-----:R-:W-:-:S06]  /*0ff0*/  DADD R14, R8, R14 ;  /* 0x00000000080e7229 */ /* 0x001fcc000000000e */
[----:B------:R-:W0:Y:S02]  /*1000*/  F2F.F32.F64 R9, R14 ;  /* 0x0000000e00097310 */ /* 0x000e240000301000 */
[----:B0-----:R3:W-:Y:S02]  /*1010*/  STG.E desc[UR6][R2.64], R9 ;  /* 0x0000000902007986 */ /* 0x0017e4000c101906 */
[----:B------:R-:W-:Y:S05]  /*1020*/  @P0 BRA `(.L_x_45) ;  /* 0xfffffffc00d80947 */ /* 0x000fea000383ffff */
[----:B------:R-:W-:Y:S05]  /*1030*/  EXIT ;  /* 0x000000000000794d */ /* 0x000fea0003800000 */
.L_x_46:
        /* <DEDUP_REMOVED lines=12> */
.L_x_74:


//--------------------- .text._Z20accumulateColsKernelPfS_iii --------------------------
	.section	.text._Z20accumulateColsKernelPfS_iii,"ax",@progbits
	.align	128
        .global         _Z20accumulateColsKernelPfS_iii
        .type           _Z20accumulateColsKernelPfS_iii,@function
        .size           _Z20accumulateColsKernelPfS_iii,(.L_x_75 - _Z20accumulateColsKernelPfS_iii)
        .other          _Z20accumulateColsKernelPfS_iii,@"STO_CUDA_ENTRY STV_DEFAULT"
_Z20accumulateColsKernelPfS_iii:
.text._Z20accumulateColsKernelPfS_iii:
[----:B------:R-:W-:Y:S01]  /*0000*/  LDC R1, c[0x0][0x37c] ;  /* 0x0000df00ff017b82 */ /* 0x000fe20000000800 */
[----:B------:R-:W0:Y:S07]  /*0010*/  S2R R4, SR_TID.X ;  /* 0x0000000000047919 */ /* 0x000e2e0000002100 */
[----:B------:R-:W1:Y:S01]  /*0020*/  S2UR UR4, SR_CTAID.X ;  /* 0x00000000000479c3 */ /* 0x000e620000002500 */
[----:B------:R-:W2:Y:S01]  /*0030*/  LDCU UR20, c[0x0][0x398] ;  /* 0x00007300ff1477ac */ /* 0x000ea20008000800 */
[----:B------:R-:W2:Y:S02]  /*0040*/  LDCU UR5, c[0x0][0x390] ;  /* 0x00007200ff0577ac */ /* 0x000ea40008000800 */
[----:B--2---:R-:W-:-:S02]  /*0050*/  UIMAD UR5, UR20, UR5, URZ ;  /* 0x00000005140572a4 */ /* 0x004fc4000f8e02ff */
[----:B-1----:R-:W-:-:S06]  /*0060*/  USHF.L.U32 UR4, UR4, 0xa, URZ ;  /* 0x0000000a04047899 */ /* 0x002fcc00080006ff */
[----:B0-----:R-:W-:-:S04]  /*0070*/  LOP3.LUT R4, R4, UR4, RZ, 0xfc, !PT ;  /* 0x0000000404047c12 */ /* 0x001fc8000f8efcff */
[----:B------:R-:W-:-:S13]  /*0080*/  ISETP.GE.AND P0, PT, R4, UR5, PT ;  /* 0x0000000504007c0c */ /* 0x000fda000bf06270 */
[----:B------:R-:W-:Y:S05]  /*0090*/  @P0 EXIT ;  /* 0x000000000000094d */ /* 0x000fea0003800000 */
[----:B------:R-:W-:Y:S01]  /*00a0*/  IABS R6, UR20 ;  /* 0x0000001400067c13 */ /* 0x000fe20008000000 */
[----:B------:R-:W0:Y:S01]  /*00b0*/  LDCU UR7, c[0x0][0x394] ;  /* 0x00007280ff0777ac */ /* 0x000e220008000800 */
[----:B------:R-:W-:Y:S02]  /*00c0*/  IABS R7, R4 ;  /* 0x0000000400077213 */ /* 0x000fe40000000000 */
        /* <DEDUP_REMOVED lines=8> */
[----:B-1----:R-:W-:-:S04]  /*0150*/  VIADD R2, R0, 0xffffffe ;  /* 0x0ffffffe00027836 */ /* 0x002fc80000000000 */
[----:B------:R0:W1:Y:S02]  /*0160*/  F2I.FTZ.U32.TRUNC.NTZ R3, R2 ;  /* 0x0000000200037305 */ /* 0x000064000021f000 */
[----:B0-----:R-:W-:Y:S02]  /*0170*/  IMAD.MOV.U32 R2, RZ, RZ, RZ ;  /* 0x000000ffff027224 */ /* 0x001fe400078e00ff */
[----:B-1----:R-:W-:-:S04]  /*0180*/  IMAD.MOV R5, RZ, RZ, -R3 ;  /* 0x000000ffff057224 */ /* 0x002fc800078e0a03 */
[----:B------:R-:W-:-:S04]  /*0190*/  IMAD R5, R5, R6, RZ ;  /* 0x0000000605057224 */ /* 0x000fc800078e02ff */
[----:B------:R-:W-:Y:S01]  /*01a0*/  IMAD.HI.U32 R3, R3, R5, R2 ;  /* 0x0000000503037227 */ /* 0x000fe200078e0002 */
[----:B------:R-:W-:-:S03]  /*01b0*/  LOP3.LUT R2, R4, UR20, RZ, 0x3c, !PT ;  /* 0x0000001404027c12 */ /* 0x000fc6000f8e3cff */
[----:B------:R-:W-:Y:S01]  /*01c0*/  IMAD.MOV.U32 R5, RZ, RZ, R7 ;  /* 0x000000ffff057224 */ /* 0x000fe200078e0007 */
[----:B------:R-:W-:-:S03]  /*01d0*/  ISETP.GE.AND P1, PT, R2, RZ, PT ;  /* 0x000000ff0200720c */ /* 0x000fc60003f26270 */
[----:B------:R-:W-:-:S04]  /*01e0*/  IMAD.HI.U32 R0, R3, R5, RZ ;  /* 0x0000000503007227 */ /* 0x000fc800078e00ff */
[----:B------:R-:W-:-:S04]  /*01f0*/  IMAD.MOV R3, RZ, RZ, -R0 ;  /* 0x000000ffff037224 */ /* 0x000fc800078e0a00 */
[----:B------:R-:W-:-:S05]  /*0200*/  IMAD R3, R6, R3, R5 ;  /* 0x0000000306037224 */ /* 0x000fca00078e0205 */
[----:B------:R-:W-:-:S13]  /*0210*/  ISETP.GT.U32.AND P2, PT, R6, R3, PT ;  /* 0x000000030600720c */ /* 0x000fda0003f44070 */
[----:B------:R-:W-:Y:S02]  /*0220*/  @!P2 IMAD.IADD R3, R3, 0x1, -R6 ;  /* 0x000000010303a824 */ /* 0x000fe400078e0a06 */
[----:B------:R-:W-:Y:S01]  /*0230*/  @!P2 VIADD R0, R0, 0x1 ;  /* 0x000000010000a836 */ /* 0x000fe20000000000 */
[----:B------:R-:W-:Y:S02]  /*0240*/  ISETP.NE.AND P2, PT, RZ, UR20, PT ;  /* 0x00000014ff007c0c */ /* 0x000fe4000bf45270 */
[----:B------:R-:W-:-:S13]  /*0250*/  ISETP.GE.U32.AND P0, PT, R3, R6, PT ;  /* 0x000000060300720c */ /* 0x000fda0003f06070 */
[----:B------:R-:W-:-:S04]  /*0260*/  @P0 VIADD R0, R0, 0x1 ;  /* 0x0000000100000836 */ /* 0x000fc80000000000 */
[----:B------:R-:W-:Y:S01]  /*0270*/  @!P1 IMAD.MOV R0, RZ, RZ, -R0 ;  /* 0x000000ffff009224 */ /* 0x000fe200078e0a00 */
[----:B------:R-:W-:-:S05]  /*0280*/  @!P2 LOP3.LUT R0, RZ, UR20, RZ, 0x33, !PT ;  /* 0x00000014ff00ac12 */ /* 0x000fca000f8e33ff */
[----:B------:R-:W-:-:S04]  /*0290*/  IMAD.MOV R3, RZ, RZ, -R0 ;  /* 0x000000ffff037224 */ /* 0x000fc800078e0a00 */
[----:B------:R-:W-:Y:S02]  /*02a0*/  IMAD R2, R3, UR20, R4 ;  /* 0x0000001403027c24 */ /* 0x000fe4000f8e0204 */
[----:B------:R-:W-:-:S03]  /*02b0*/  IMAD R3, R0, UR4, RZ ;  /* 0x0000000400037c24 */ /* 0x000fc6000f8e02ff */
        /* <DEDUP_REMOVED lines=10> */
[----:B------:R-:W-:-:S07]  /*0360*/  UMOV UR4, 0x1 ;  /* 0x0000000100047882 */ /* 0x000fce0000000000 */
[----:B------:R-:W-:Y:S05]  /*0370*/  BRA.U !UP0, `(.L_x_47) ;  /* 0x0000000908387547 */ /* 0x000fea000b800000 */
[----:B------:R-:W-:Y:S02]  /*0380*/  UIMAD UR18, UR20, UR7, URZ ;  /* 0x00000007141272a4 */ /* 0x000fe4000f8e02ff */
[----:B------:R-:W-:Y:S01]  /*0390*/  VIADD R28, R2, UR20 ;  /* 0x00000014021c7c36 */ /* 0x000fe20008000000 */
[----:B------:R-:W-:Y:S01]  /*03a0*/  USHF.L.U32 UR10, UR20, 0x1, URZ ;  /* 0x00000001140a7899 */ /* 0x000fe200080006ff */
[----:B------:R-:W-:Y:S01]  /*03b0*/  IMAD.MOV.U32 R16, RZ, RZ, R2 ;  /* 0x000000ffff107224 */ /* 0x000fe200078e0002 */
[----:B------:R-:W-:Y:S01]  /*03c0*/  USHF.L.U32 UR11, UR20, 0x3, URZ ;  /* 0x00000003140b7899 */ /* 0x000fe200080006ff */
[----:B------:R-:W-:Y:S01]  /*03d0*/  CS2R R20, SRZ ;  /* 0x0000000000147805 */ /* 0x000fe2000001ff00 */
[----:B------:R-:W-:Y:S01]  /*03e0*/  UIMAD UR12, UR20, 0x3, URZ ;  /* 0x00000003140c78a4 */ /* 0x000fe2000f8e02ff */
[----:B------:R-:W-:Y:S01]  /*03f0*/  IMAD R13, R0, UR18, RZ ;  /* 0x00000012000d7c24 */ /* 0x000fe2000f8e02ff */
[----:B------:R-:W-:Y:S01]  /*0400*/  USHF.L.U32 UR13, UR20, 0x2, URZ ;  /* 0x00000002140d7899 */ /* 0x000fe200080006ff */
[C---:B------:R-:W-:Y:S01]  /*0410*/  VIADD R4, R2.reuse, UR10 ;  /* 0x0000000a02047c36 */ /* 0x040fe20008000000 */
[----:B------:R-:W-:Y:S01]  /*0420*/  UIMAD UR14, UR20, 0x5, URZ ;  /* 0x00000005140e78a4 */ /* 0x000fe2000f8e02ff */
[----:B------:R-:W-:Y:S01]  /*0430*/  IMAD.U32 R3, RZ, RZ, UR10 ;  /* 0x0000000aff037e24 */ /* 0x000fe2000f8e00ff */
[----:B------:R-:W-:Y:S01]  /*0440*/  UIMAD UR15, UR20, 0x6, URZ ;  /* 0x00000006140f78a4 */ /* 0x000fe2000f8e02ff */
[C---:B------:R-:W-:Y:S01]  /*0450*/  VIADD R6, R2.reuse, UR12 ;  /* 0x0000000c02067c36 */ /* 0x040fe20008000000 */
[----:B------:R-:W-:Y:S01]  /*0460*/  UIMAD UR16, UR20, 0x7, URZ ;  /* 0x00000007141078a4 */ /* 0x000fe2000f8e02ff */
[C---:B------:R-:W-:Y:S01]  /*0470*/  VIADD R8, R2.reuse, UR13 ;  /* 0x0000000d02087c36 */ /* 0x040fe20008000000 */
[----:B------:R-:W-:Y:S01]  /*0480*/  ULOP3.LUT UR4, UR7, 0x7ffffff8, URZ, 0xc0, !UPT ;  /* 0x7ffffff807047892 */ /* 0x000fe2000f8ec0ff */
[C---:B------:R-:W-:Y:S01]  /*0490*/  IADD3 R10, PT, PT, R2.reuse, UR14, RZ ;  /* 0x0000000e020a7c10 */ /* 0x040fe2000fffe0ff */
[C---:B------:R-:W-:Y:S01]  /*04a0*/  VIADD R12, R2.reuse, UR15 ;  /* 0x0000000f020c7c36 */ /* 0x040fe20008000000 */
[----:B------:R-:W-:Y:S01]  /*04b0*/  SHF.R.S32.HI R5, RZ, 0x1f, R13 ;  /* 0x0000001fff057819 */ /* 0x000fe2000001140d */
[----:B------:R-:W-:Y:S01]  /*04c0*/  VIADD R14, R2, UR16 ;  /* 0x00000010020e7c36 */ /* 0x000fe20008000000 */
[----:B------:R-:W-:Y:S01]  /*04d0*/  UIADD3 UR6, UPT, UPT, -UR4, URZ, URZ ;  /* 0x000000ff04067290 */ /* 0x000fe2000fffe1ff */
[----:B------:R-:W-:Y:S01]  /*04e0*/  IMAD.U32 R7, RZ, RZ, UR12 ;  /* 0x0000000cff077e24 */ /* 0x000fe2000f8e00ff */
[----:B------:R-:W0:Y:S01]  /*04f0*/  LDCU UR17, c[0x0][0x398] ;  /* 0x00007300ff1177ac */ /* 0x000e220008000800 */
[----:B------:R-:W-:-:S02]  /*0500*/  IMAD.U32 R9, RZ, RZ, UR13 ;  /* 0x0000000dff097e24 */ /* 0x000fc4000f8e00ff */
[----:B------:R-:W-:Y:S01]  /*0510*/  IMAD.U32 R11, RZ, RZ, UR14 ;  /* 0x0000000eff0b7e24 */ /* 0x000fe2000f8e00ff */
[----:B------:R-:W1:Y:S01]  /*0520*/  LDCU.64 UR22, c[0x0][0x380] ;  /* 0x00007000ff1677ac */ /* 0x000e620008000a00 */
[----:B------:R-:W-:Y:S02]  /*0530*/  IMAD.U32 R15, RZ, RZ, UR15 ;  /* 0x0000000fff0f7e24 */ /* 0x000fe4000f8e00ff */
[----:B------:R-:W-:Y:S01]  /*0540*/  IMAD.U32 R17, RZ, RZ, UR16 ;  /* 0x00000010ff117e24 */ /* 0x000fe2000f8e00ff */
[----:B------:R-:W-:Y:S02]  /*0550*/  UIADD3 UR19, UPT, UPT, UR11, 0x8, URZ ;  /* 0x000000080b137890 */ /* 0x000fe4000fffe0ff */
[----:B------:R-:W-:Y:S01]  /*0560*/  IMAD.U32 R26, RZ, RZ, UR11 ;  /* 0x0000000bff1a7e24 */ /* 0x000fe2000f8e00ff */
[----:B------:R-:W-:-:S09]  /*0570*/  UMOV UR4, URZ ;  /* 0x000000ff00047c82 */ /* 0x000fd20008000000 */
.L_x_48:
[----:B--2---:R-:W-:-:S04]  /*0580*/  IADD3 R23, P0, PT, R13, R16, RZ ;  /* 0x000000100d177210 */ /* 0x004fc80007f1e0ff */
[----:B------:R-:W-:Y:S02]  /*0590*/  LEA.HI.X.SX32 R24, R16, R5, 0x1, P0 ;  /* 0x0000000510187211 */ /* 0x000fe400000f0eff */
[----:B-1----:R-:W-:-:S04]  /*05a0*/  LEA R22, P0, R23, UR22, 0x2 ;  /* 0x0000001617167c11 */ /* 0x002fc8000f8010ff */
[----:B------:R-:W-:-:S05]  /*05b0*/  LEA.HI.X R23, R23, UR23, R24, 0x2, P0 ;  /* 0x0000001717177c11 */ /* 0x000fca00080f1418 */
[----:B------:R-:W2:Y:S01]  /*05c0*/  LDG.E R27, desc[UR8][R22.64] ;  /* 0x00000008161b7981 */ /* 0x000ea2000c1e1900 */
[----:B0-----:R-:W-:Y:S01]  /*05d0*/  UIADD3 UR10, UPT, UPT, UR17, 0x1, URZ ;  /* 0x00000001110a7890 */ /* 0x001fe2000fffe0ff */
[----:B--2---:R-:W0:Y:S02]  /*05e0*/  F2F.F64.F32 R24, R27 ;  /* 0x0000001b00187310 */ /* 0x004e240000201800 */
[----:B0-----:R-:W-:-:S03]  /*05f0*/  DADD R20, R24, R20 ;  /* 0x0000000018147229 */ /* 0x001fc60000000014 */
[----:B------:R-:W-:-:S03]  /*0600*/  IMAD.U32 R25, RZ, RZ, UR10 ;  /* 0x0000000aff197e24 */ /* 0x000fc6000f8e00ff */
[----:B------:R-:W0:Y:S01]  /*0610*/  F2F.F32.F64 R29, R20 ;  /* 0x00000014001d7310 */ /* 0x000e220000301000 */
[----:B------:R-:W-:Y:S01]  /*0620*/  IMAD.WIDE R22, R25, 0x4, R18 ;  /* 0x0000000419167825 */ /* 0x000fe200078e0212 */
[----:B------:R-:W-:-:S04]  /*0630*/  IADD3 R25, P0, PT, R13, R28, RZ ;  /* 0x0000001c0d197210 */ /* 0x000fc80007f1e0ff */
[----:B------:R-:W-:Y:S02]  /*0640*/  LEA.HI.X.SX32 R27, R28, R5, 0x1, P0 ;  /* 0x000000051c1b7211 */ /* 0x000fe400000f0eff */
[----:B------:R-:W-:-:S04]  /*0650*/  LEA R24, P0, R25, UR22, 0x2 ;  /* 0x0000001619187c11 */ /* 0x000fc8000f8010ff */
[----:B------:R-:W-:Y:S01]  /*0660*/  LEA.HI.X R25, R25, UR23, R27, 0x2, P0 ;  /* 0x0000001719197c11 */ /* 0x000fe200080f141b */
[----:B0-----:R0:W-:Y:S04]  /*0670*/  STG.E desc[UR8][R22.64+0x4], R29 ;  /* 0x0000041d16007986 */ /* 0x0011e8000c101908 */
[----:B------:R-:W0:Y:S02]  /*0680*/  LDG.E R27, desc[UR8][R24.64] ;  /* 0x00000008181b7981 */ /* 0x000e24000c1e1900 */
[----:B0-----:R-:W0:Y:S02]  /*0690*/  F2F.F64.F32 R22, R27 ;  /* 0x0000001b00167310 */ /* 0x001e240000201800 */
[----:B0-----:R-:W-:Y:S01]  /*06a0*/  DADD R22, R20, R22 ;  /* 0x0000000014167229 */ /* 0x001fe20000000016 */
[----:B------:R-:W-:-:S05]  /*06b0*/  VIADD R21, R3, 0x2 ;  /* 0x0000000203157836 */ /* 0x000fca0000000000 */
        /* <DEDUP_REMOVED lines=10> */
[----:B------:R-:W-:-:S05]  /*0760*/  IADD3 R23, PT, PT, R7, 0x3, RZ ;  /* 0x0000000307177810 */ /* 0x000fca0007ffe0ff */
        /* <DEDUP_REMOVED lines=51> */
[----:B------:R-:W0:Y:S01]  /*0aa0*/  LDG.E R24, desc[UR8][R24.64] ;  /* 0x0000000818187981 */ /* 0x000e22000c1e1900 */
[----:B------:R-:W-:Y:S01]  /*0ab0*/  UIADD3 UR6, UPT, UPT, UR6, 0x8, URZ ;  /* 0x0000000806067890 */ /* 0x000fe2000fffe0ff */
[----:B------:R-:W-:Y:S01]  /*0ac0*/  VIADD R3, R3, UR19 ;  /* 0x0000001303037c36 */ /* 0x000fe20008000000 */
[----:B------:R-:W-:Y:S01]  /*0ad0*/  UIADD3 UR4, UPT, UPT, UR4, 0x8, URZ ;  /* 0x0000000804047890 */ /* 0x000fe2000fffe0ff */
[----:B------:R-:W-:Y:S01]  /*0ae0*/  VIADD R7, R7, UR19 ;  /* 0x0000001307077c36 */ /* 0x000fe20008000000 */
[----:B------:R-:W-:Y:S01]  /*0af0*/  UISETP.NE.AND UP0, UPT, UR6, URZ, UPT ;  /* 0x000000ff0600728c */ /* 0x000fe2000bf05270 */
[----:B------:R-:W-:Y:S01]  /*0b00*/  VIADD R9, R9, UR19 ;  /* 0x0000001309097c36 */ /* 0x000fe20008000000 */
[----:B------:R-:W-:-:S02]  /*0b10*/  UIADD3 UR17, UPT, UPT, UR19, UR17, URZ ;  /* 0x0000001113117290 */ /* 0x000fc4000fffe0ff */
[----:B------:R-:W-:Y:S02]  /*0b20*/  VIADD R11, R11, UR19 ;  /* 0x000000130b0b7c36 */ /* 0x000fe40008000000 */
[----:B------:R-:W-:Y:S02]  /*0b30*/  VIADD R15, R15, UR19 ;  /* 0x000000130f0f7c36 */ /* 0x000fe40008000000 */
[----:B------:R-:W-:Y:S02]  /*0b40*/  VIADD R17, R17, UR19 ;  /* 0x0000001311117c36 */ /* 0x000fe40008000000 */
[----:B------:R-:W-:Y:S02]  /*0b50*/  VIADD R28, R28, UR11 ;  /* 0x0000000b1c1c7c36 */ /* 0x000fe40008000000 */
[----:B------:R-:W-:Y:S02]  /*0b60*/  VIADD R4, R4, UR11 ;  /* 0x0000000b04047c36 */ /* 0x000fe40008000000 */
[----:B------:R-:W-:-:S02]  /*0b70*/  VIADD R6, R6, UR11 ;  /* 0x0000000b06067c36 */ /* 0x000fc40008000000 */
[----:B------:R-:W-:Y:S02]  /*0b80*/  VIADD R8, R8, UR11 ;  /* 0x0000000b08087c36 */ /* 0x000fe40008000000 */
[----:B------:R-:W-:Y:S02]  /*0b90*/  VIADD R10, R10, UR11 ;  /* 0x0000000b0a0a7c36 */ /* 0x000fe40008000000 */
[----:B------:R-:W-:Y:S02]  /*0ba0*/  VIADD R12, R12, UR11 ;  /* 0x0000000b0c0c7c36 */ /* 0x000fe40008000000 */
[----:B------:R-:W-:Y:S02]  /*0bb0*/  VIADD R14, R14, UR11 ;  /* 0x0000000b0e0e7c36 */ /* 0x000fe40008000000 */
[----:B------:R-:W-:Y:S01]  /*0bc0*/  VIADD R16, R16, UR11 ;  /* 0x0000000b10107c36 */ /* 0x000fe20008000000 */
[----:B0-----:R-:W0:Y:S02]  /*0bd0*/  F2F.F64.F32 R20, R24 ;  /* 0x0000001800147310 */ /* 0x001e240000201800 */
[----:B0-----:R-:W-:Y:S01]  /*0be0*/  DADD R20, R22, R20 ;  /* 0x0000000016147229 */ /* 0x001fe20000000014 */
[C---:B------:R-:W-:Y:S01]  /*0bf0*/  VIADD R23, R26.reuse, 0x8 ;  /* 0x000000081a177836 */ /* 0x040fe20000000000 */
[----:B------:R-:W-:-:S04]  /*0c00*/  IADD3 R26, PT, PT, R26, UR19, RZ ;  /* 0x000000131a1a7c10 */ /* 0x000fc8000fffe0ff */
[----:B------:R-:W0:Y:S01]  /*0c10*/  F2F.F32.F64 R27, R20 ;  /* 0x00000014001b7310 */ /* 0x000e220000301000 */
[----:B------:R-:W-:-:S05]  /*0c20*/  IMAD.WIDE R22, R23, 0x4, R18 ;  /* 0x0000000417167825 */ /* 0x000fca00078e0212 */
[----:B0-----:R2:W-:Y:S01]  /*0c30*/  STG.E desc[UR8][R22.64+0x4], R27 ;  /* 0x0000041b16007986 */ /* 0x0015e2000c101908 */
[----:B------:R-:W-:Y:S05]  /*0c40*/  BRA.U UP0, `(.L_x_48) ;  /* 0xfffffff9004c7547 */ /* 0x000fea000b83ffff */
[----:B------:R-:W-:-:S12]  /*0c50*/  UIADD3 UR4, UPT, UPT, UR4, 0x1, URZ ;  /* 0x0000000104047890 */ /* 0x000fd8000fffe0ff */
.L_x_47:
[----:B------:R-:W-:-:S06]  /*0c60*/  ULOP3.LUT UP0, UR6, UR7, 0x7, URZ, 0xc0, !UPT ;  /* 0x0000000707067892 */ /* 0x000fcc000f80c0ff */
[----:B------:R-:W-:-:S13]  /*0c70*/  PLOP3.LUT P0, PT, PT, PT, UP0, 0x80, 0x8 ;  /* 0x000000000008781c */ /* 0x000fda0003f0f008 */
[----:B------:R-:W-:Y:S05]  /*0c80*/  @!P0 EXIT ;  /* 0x000000000000894d */ /* 0x000fea0003800000 */
[----:B------:R-:W-:Y:S02]  /*0c90*/  UIMAD UR10, UR20, UR7, URZ ;  /* 0x00000007140a72a4 */ /* 0x000fe4000f8e02ff */
[----:B------:R-:W-:-:S04]  /*0ca0*/  UISETP.GE.U32.AND UP0, UPT, UR6, 0x4, UPT ;  /* 0x000000040600788c */ /* 0x000fc8000bf06070 */
[----:B------:R-:W-:Y:S01]  /*0cb0*/  IMAD R0, R0, UR10, RZ ;  /* 0x0000000a00007c24 */ /* 0x000fe2000f8e02ff */
[----:B------:R-:W-:-:S04]  /*0cc0*/  ULOP3.LUT UR10, UR7, 0x3, URZ, 0xc0, !UPT ;  /* 0x00000003070a7892 */ /* 0x000fc8000f8ec0ff */
[----:B------:R-:W-:Y:S01]  /*0cd0*/  SHF.R.S32.HI R3, RZ, 0x1f, R0 ;  /* 0x0000001fff037819 */ /* 0x000fe20000011400 */
[----:B------:R-:W-:Y:S07]  /*0ce0*/  BRA.U !UP0, `(.L_x_49) ;  /* 0x0000000108e07547 */ /* 0x000fee000b800000 */
[----:B------:R-:W-:Y:S01]  /*0cf0*/  UIADD3 UR6, UPT, UPT, UR4, -0x1, URZ ;  /* 0xffffffff04067890 */ /* 0x000fe2000fffe0ff */
[----:B------:R-:W0:Y:S05]  /*0d00*/  LDCU.64 UR12, c[0x0][0x380] ;  /* 0x00007000ff0c77ac */ /* 0x000e2a0008000a00 */
[----:B------:R-:W-:-:S04]  /*0d10*/  IMAD.U32 R5, RZ, RZ, UR6 ;  /* 0x00000006ff057e24 */ /* 0x000fc8000f8e00ff */
[----:B------:R-:W-:-:S05]  /*0d20*/  IMAD R8, R5, UR20, R2 ;  /* 0x0000001405087c24 */ /* 0x000fca000f8e0202 */
[----:B------:R-:W-:-:S04]  /*0d30*/  IADD3 R4, P0, PT, R0, R8, RZ ;  /* 0x0000000800047210 */ /* 0x000fc80007f1e0ff */
[----:B------:R-:W-:Y:S02]  /*0d40*/  LEA.HI.X.SX32 R5, R8, R3, 0x1, P0 ;  /* 0x0000000308057211 */ /* 0x000fe400000f0eff */
[----:B0-----:R-:W-:-:S04]  /*0d50*/  LEA R6, P0, R4, UR12, 0x2 ;  /* 0x0000000c04067c11 */ /* 0x001fc8000f8010ff */
[----:B------:R-:W-:-:S05]  /*0d60*/  LEA.HI.X R7, R4, UR13, R5, 0x2, P0 ;  /* 0x0000000d04077c11 */ /* 0x000fca00080f1405 */
[----:B------:R0:W3:Y:S01]  /*0d70*/  LDG.E R4, desc[UR8][R6.64] ;  /* 0x0000000806047981 */ /* 0x0000e2000c1e1900 */
[----:B------:R-:W-:Y:S01]  /*0d80*/  VIADD R10, R8, UR20 ;  /* 0x00000014080a7c36 */ /* 0x000fe20008000000 */
[----:B------:R-:W-:-:S06]  /*0d90*/  UIMAD UR6, UR5, UR4, URZ ;  /* 0x00000004050672a4 */ /* 0x000fcc000f8e02ff */
[----:B------:R-:W-:-:S04]  /*0da0*/  IMAD.U32 R11, RZ, RZ, UR6 ;  /* 0x00000006ff0b7e24 */ /* 0x000fc8000f8e00ff */
[----:B0-----:R-:W-:Y:S01]  /*0db0*/  IMAD.WIDE R6, R11, 0x4, R18 ;  /* 0x000000040b067825 */ /* 0x001fe200078e0212 */
[----:B---3--:R-:W0:Y:S02]  /*0dc0*/  F2F.F64.F32 R4, R4 ;  /* 0x0000000400047310 */ /* 0x008e240000201800 */
[----:B0-----:R-:W-:Y:S01]  /*0dd0*/  DADD R20, R20, R4 ;  /* 0x0000000014147229 */ /* 0x001fe20000000004 */
[----:B------:R-:W-:-:S05]  /*0de0*/  IADD3 R5, P0, PT, R0, R10, RZ ;  /* 0x0000000a00057210 */ /* 0x000fca0007f1e0ff */
[----:B------:R-:W0:Y:S01]  /*0df0*/  F2F.F32.F64 R13, R20 ;  /* 0x00000014000d7310 */ /* 0x000e220000301000 */
[----:B------:R-:W-:Y:S02]  /*0e00*/  LEA.HI.X.SX32 R12, R10, R3, 0x1, P0 ;  /* 0x000000030a0c7211 */ /* 0x000fe400000f0eff */
[----:B------:R-:W-:-:S04]  /*0e10*/  LEA R8, P0, R5, UR12, 0x2 ;  /* 0x0000000c05087c11 */ /* 0x000fc8000f8010ff */
[----:B------:R-:W-:Y:S01]  /*0e20*/  LEA.HI.X R9, R5, UR13, R12, 0x2, P0 ;  /* 0x0000000d05097c11 */ /* 0x000fe200080f140c */
[----:B0-----:R0:W-:Y:S04]  /*0e30*/  STG.E desc[UR8][R6.64+0x4], R13 ;  /* 0x0000040d06007986 */ /* 0x0011e8000c101908 */
[----:B------:R1:W3:Y:S01]  /*0e40*/  LDG.E R12, desc[UR8][R8.64] ;  /* 0x00000008080c7981 */ /* 0x0002e2000c1e1900 */
[----:B------:R-:W-:Y:S01]  /*0e50*/  IADD3 R14, PT, PT, R10, UR20, RZ ;  /* 0x000000140a0e7c10 */ /* 0x000fe2000fffe0ff */
[----:B------:R-:W-:-:S03]  /*0e60*/  UIADD3 UR6, UPT, UPT, UR5, UR6, URZ ;  /* 0x0000000605067290 */ /* 0x000fc6000fffe0ff */
[----:B------:R-:W-:-:S03]  /*0e70*/  IADD3 R11, P0, PT, R0, R14, RZ ;  /* 0x0000000e000b7210 */ /* 0x000fc60007f1e0ff */
[----:B------:R-:W-:Y:S01]  /*0e80*/  IMAD.U32 R17, RZ, RZ, UR6 ;  /* 0x00000006ff117e24 */ /* 0x000fe2000f8e00ff */
[----:B------:R-:W-:Y:S02]  /*0e90*/  LEA.HI.X.SX32 R16, R14, R3, 0x1, P0 ;  /* 0x000000030e107211 */ /* 0x000fe400000f0eff */
[----:B------:R-:W-:Y:S01]  /*0ea0*/  LEA R10, P0, R11, UR12, 0x2 ;  /* 0x0000000c0b0a7c11 */ /* 0x000fe2000f8010ff */
[----:B-1----:R-:W-:-:S03]  /*0eb0*/  IMAD.WIDE R8, R17, 0x4, R18 ;  /* 0x0000000411087825 */ /* 0x002fc600078e0212 */
[----:B------:R-:W-:Y:S01]  /*0ec0*/  LEA.HI.X R11, R11, UR13, R16, 0x2, P0 ;  /* 0x0000000d0b0b7c11 */ /* 0x000fe200080f1410 */
[----:B---3--:R-:W1:Y:S02]  /*0ed0*/  F2F.F64.F32 R4, R12 ;  /* 0x0000000c00047310 */ /* 0x008e640000201800 */
[----:B-1----:R-:W-:-:S06]  /*0ee0*/  DADD R4, R20, R4 ;  /* 0x0000000014047229 */ /* 0x002fcc0000000004 */
[----:B------:R-:W1:Y:S02]  /*0ef0*/  F2F.F32.F64 R15, R4 ;  /* 0x00000004000f7310 */ /* 0x000e640000301000 */
[----:B-1----:R1:W-:Y:S04]  /*0f00*/  STG.E desc[UR8][R8.64+0x4], R15 ;  /* 0x0000040f08007986 */ /* 0x0023e8000c101908 */
[----:B------:R-:W0:Y:S01]  /*0f10*/  LDG.E R10, desc[UR8][R10.64] ;  /* 0x000000080a0a7981 */ /* 0x000e22000c1e1900 */
[----:B------:R-:W-:Y:S01]  /*0f20*/  VIADD R14, R14, UR20 ;  /* 0x000000140e0e7c36 */ /* 0x000fe20008000000 */
[----:B------:R-:W-:-:S06]  /*0f30*/  UIADD3 UR6, UPT, UPT, UR5, UR6, URZ ;  /* 0x0000000605067290 */ /* 0x000fcc000fffe0ff */
[----:B------:R-:W-:Y:S01]  /*0f40*/  IMAD.U32 R21, RZ, RZ, UR6 ;  /* 0x00000006ff157e24 */ /* 0x000fe2000f8e00ff */
[----:B0-----:R-:W0:Y:S02]  /*0f50*/  F2F.F64.F32 R6, R10 ;  /* 0x0000000a00067310 */ /* 0x001e240000201800 */
[----:B0-----:R-:W-:Y:S01]  /*0f60*/  DADD R6, R4, R6 ;  /* 0x0000000004067229 */ /* 0x001fe20000000006 */
[----:B------:R-:W-:-:S05]  /*0f70*/  IADD3 R4, P0, PT, R0, R14, RZ ;  /* 0x0000000e00047210 */ /* 0x000fca0007f1e0ff */
[----:B------:R-:W0:Y:S01]  /*0f80*/  F2F.F32.F64 R17, R6 ;  /* 0x0000000600117310 */ /* 0x000e220000301000 */
[----:B------:R-:W-:Y:S02]  /*0f90*/  LEA.HI.X.SX32 R5, R14, R3, 0x1, P0 ;  /* 0x000000030e057211 */ /* 0x000fe400000f0eff */
[----:B------:R-:W-:-:S04]  /*0fa0*/  LEA R12, P0, R4, UR12, 0x2 ;  /* 0x0000000c040c7c11 */ /* 0x000fc8000f8010ff */
[----:B------:R-:W-:Y:S01]  /*0fb0*/  LEA.HI.X R13, R4, UR13, R5, 0x2, P0 ;  /* 0x0000000d040d7c11 */ /* 0x000fe200080f1405 */
[----:B------:R-:W-:-:S05]  /*0fc0*/  IMAD.WIDE R4, R21, 0x4, R18 ;  /* 0x0000000415047825 */ /* 0x000fca00078e0212 */
[----:B0-----:R0:W-:Y:S04]  /*0fd0*/  STG.E desc[UR8][R4.64+0x4], R17 ;  /* 0x0000041104007986 */ /* 0x0011e8000c101908 */
[----:B------:R-:W3:Y:S01]  /*0fe0*/  LDG.E R12, desc[UR8][R12.64] ;  /* 0x000000080c0c7981 */ /* 0x000ee2000c1e1900 */
[----:B------:R-:W-:Y:S02]  /*0ff0*/  UIADD3 UR6, UPT, UPT, UR5, UR6, URZ ;  /* 0x0000000605067290 */ /* 0x000fe4000fffe0ff */
[----:B------:R-:W-:Y:S01]  /*1000*/  UIADD3 UR4, UPT, UPT, UR4, 0x4, URZ ;  /* 0x0000000404047890 */ /* 0x000fe2000fffe0ff */
[----:B---3--:R-:W3:Y:S02]  /*1010*/  F2F.F64.F32 R20, R12 ;  /* 0x0000000c00147310 */ /* 0x008ee40000201800 */
[----:B---3--:R-:W-:Y:S01]  /*1020*/  DADD R20, R6, R20 ;  /* 0x0000000006147229 */ /* 0x008fe20000000014 */
[----:B------:R-:W-:-:S05]  /*1030*/  IMAD.U32 R7, RZ, RZ, UR6 ;  /* 0x00000006ff077e24 */ /* 0x000fca000f8e00ff */
[----:B-1----:R-:W1:Y:S01]  /*1040*/  F2F.F32.F64 R9, R20 ;  /* 0x0000001400097310 */ /* 0x002e620000301000 */
[----:B------:R-:W-:-:S05]  /*1050*/  IMAD.WIDE R6, R7, 0x4, R18 ;  /* 0x0000000407067825 */ /* 0x000fca00078e0212 */
[----:B-1----:R0:W-:Y:S02]  /*1060*/  STG.E desc[UR8][R6.64+0x4], R9 ;  /* 0x0000040906007986 */ /* 0x0021e4000c101908 */
.L_x_49:
[----:B------:R-:W-:-:S13]  /*1070*/  ISETP.NE.AND P0, PT, RZ, UR10, PT ;  /* 0x0000000aff007c0c */ /* 0x000fda000bf05270 */
[----:B------:R-:W-:Y:S05]  /*1080*/  @!P0 EXIT ;  /* 0x000000000000894d */ /* 0x000fea0003800000 */
[----:B------:R-:W-:-:S09]  /*1090*/  UISETP.NE.AND UP0, UPT, UR10, 0x1, UPT ;  /* 0x000000010a00788c */ /* 0x000fd2000bf05270 */
[----:B------:R-:W-:Y:S05]  /*10a0*/  BRA.U !UP0, `(.L_x_50) ;  /* 0x0000000108787547 */ /* 0x000fea000b800000 */
[----:B------:R-:W-:Y:S01]  /*10b0*/  UIADD3 UR6, UPT, UPT, UR4, -0x1, URZ ;  /* 0xffffffff04067890 */ /* 0x000fe2000fffe0ff */
[----:B------:R-:W1:Y:S05]  /*10c0*/  LDCU.64 UR10, c[0x0][0x380] ;  /* 0x00007000ff0a77ac */ /* 0x000e6a0008000a00 */
[----:B0-----:R-:W-:-:S04]  /*10d0*/  IMAD.U32 R5, RZ, RZ, UR6 ;  /* 0x00000006ff057e24 */ /* 0x001fc8000f8e00ff */
[----:B------:R-:W-:-:S05]  /*10e0*/  IMAD R8, R5, UR20, R2 ;  /* 0x0000001405087c24 */ /* 0x000fca000f8e0202 */
[----:B------:R-:W-:-:S04]  /*10f0*/  IADD3 R4, P0, PT, R0, R8, RZ ;  /* 0x0000000800047210 */ /* 0x000fc80007f1e0ff */
[----:B------:R-:W-:Y:S02]  /*1100*/  LEA.HI.X.SX32 R5, R8, R3, 0x1, P0 ;  /* 0x0000000308057211 */ /* 0x000fe400000f0eff */
[----:B-1----:R-:W-:-:S04]  /*1110*/  LEA R6, P0, R4, UR10, 0x2 ;  /* 0x0000000a04067c11 */ /* 0x002fc8000f8010ff */
[----:B------:R-:W-:-:S05]  /*1120*/  LEA.HI.X R7, R4, UR11, R5, 0x2, P0 ;  /* 0x0000000b04077c11 */ /* 0x000fca00080f1405 */
[----:B------:R0:W3:Y:S01]  /*1130*/  LDG.E R10, desc[UR8][R6.64] ;  /* 0x00000008060a7981 */ /* 0x0000e2000c1e1900 */
[----:B------:R-:W-:Y:S01]  /*1140*/  VIADD R8, R8, UR20 ;  /* 0x0000001408087c36 */ /* 0x000fe20008000000 */
[----:B------:R-:W-:-:S04]  /*1150*/  UIMAD UR6, UR5, UR4, URZ ;  /* 0x00000004050672a4 */ /* 0x000fc8000f8e02ff */
[----:B------:R-:W-:Y:S02]  /*1160*/  IADD3 R9, P0, PT, R0, R8, RZ ;  /* 0x0000000800097210 */ /* 0x000fe40007f1e0ff */
[----:B------:R-:W-:Y:S02]  /*1170*/  IMAD.U32 R13, RZ, RZ, UR6 ;  /* 0x00000006ff0d7e24 */ /* 0x000fe4000f8e00ff */
[----:B------:R-:W-:Y:S02]  /*1180*/  LEA.HI.X.SX32 R12, R8, R3, 0x1, P0 ;  /* 0x00000003080c7211 */ /* 0x000fe400000f0eff */
[----:B------:R-:W-:Y:S01]  /*1190*/  LEA R8, P0, R9, UR10, 0x2 ;  /* 0x0000000a09087c11 */ /* 0x000fe2000f8010ff */
[----:B0-----:R-:W-:-:S03]  /*11a0*/  IMAD.WIDE R6, R13, 0x4, R18 ;  /* 0x000000040d067825 */ /* 0x001fc600078e0212 */
[----:B------:R-:W-:Y:S01]  /*11b0*/  LEA.HI.X R9, R9, UR11, R12, 0x2, P0 ;  /* 0x0000000b09097c11 */ /* 0x000fe200080f140c */
[----:B---3--:R-:W0:Y:S02]  /*11c0*/  F2F.F64.F32 R4, R10 ;  /* 0x0000000a00047310 */ /* 0x008e240000201800 */
[----:B0-----:R-:W-:-:S06]  /*11d0*/  DADD R4, R20, R4 ;  /* 0x0000000014047229 */ /* 0x001fcc0000000004 */
[----:B------:R-:W0:Y:S02]  /*11e0*/  F2F.F32.F64 R11, R4 ;  /* 0x00000004000b7310 */ /* 0x000e240000301000 */
[----:B0-----:R1:W-:Y:S04]  /*11f0*/  STG.E desc[UR8][R6.64+0x4], R11 ;  /* 0x0000040b06007986 */ /* 0x0013e8000c101908 */
[----:B------:R-:W3:Y:S01]  /*1200*/  LDG.E R8, desc[UR8][R8.64] ;  /* 0x0000000808087981 */ /* 0x000ee2000c1e1900 */
[----:B------:R-:W-:Y:S02]  /*1210*/  UIADD3 UR6, UPT, UPT, UR5, UR6, URZ ;  /* 0x0000000605067290 */ /* 0x000fe4000fffe0ff */
[----:B------:R-:W-:Y:S01]  /*1220*/  UIADD3 UR4, UPT, UPT, UR4, 0x2, URZ ;  /* 0x0000000204047890 */ /* 0x000fe2000fffe0ff */
[----:B---3--:R-:W0:Y:S02]  /*1230*/  F2F.F64.F32 R20, R8 ;  /* 0x0000000800147310 */ /* 0x008e240000201800 */
[----:B0-----:R-:W-:Y:S01]  /*1240*/  DADD R20, R4, R20 ;  /* 0x0000000004147229 */ /* 0x001fe20000000014 */
[----:B------:R-:W-:-:S05]  /*1250*/  IMAD.U32 R5, RZ, RZ, UR6 ;  /* 0x00000006ff057e24 */ /* 0x000fca000f8e00ff */
[----:B------:R-:W0:Y:S01]  /*1260*/  F2F.F32.F64 R13, R20 ;  /* 0x00000014000d7310 */ /* 0x000e220000301000 */
[----:B------:R-:W-:-:S05]  /*1270*/  IMAD.WIDE R4, R5, 0x4, R18 ;  /* 0x0000000405047825 */ /* 0x000fca00078e0212 */
[----:B0-----:R1:W-:Y:S02]  /*1280*/  STG.E desc[UR8][R4.64+0x4], R13 ;  /* 0x0000040d04007986 */ /* 0x0013e4000c101908 */
.L_x_50:
[----:B------:R-:W-:-:S04]  /*1290*/  ULOP3.LUT UR6, UR7, 0x1, URZ, 0xc0, !UPT ;  /* 0x0000000107067892 */ /* 0x000fc8000f8ec0ff */
[----:B------:R-:W-:-:S06]  /*12a0*/  UISETP.NE.U32.AND UP0, UPT, UR6, 0x1, UPT ;  /* 0x000000010600788c */ /* 0x000fcc000bf05070 */
[----:B------:R-:W-:-:S13]  /*12b0*/  PLOP3.LUT P0, PT, PT, PT, UP0, 0x80, 0x8 ;  /* 0x000000000008781c */ /* 0x000fda0003f0f008 */
[----:B------:R-:W-:Y:S05]  /*12c0*/  @P0 EXIT ;  /* 0x000000000000094d */ /* 0x000fea0003800000 */
[----:B------:R-:W-:Y:S01]  /*12d0*/  UIADD3 UR6, UPT, UPT, UR4, -0x1, URZ ;  /* 0xffffffff04067890 */ /* 0x000fe2000fffe0ff */
[----:B------:R-:W3:Y:S05]  /*12e0*/  LDCU.64 UR10, c[0x0][0x380] ;  /* 0x00007000ff0a77ac */ /* 0x000eea0008000a00 */
[----:B01----:R-:W-:-:S04]  /*12f0*/  IMAD.U32 R5, RZ, RZ, UR6 ;  /* 0x00000006ff057e24 */ /* 0x003fc8000f8e00ff */
[----:B------:R-:W-:-:S05]  /*1300*/  IMAD R2, R5, UR20, R2 ;  /* 0x0000001405027c24 */ /* 0x000fca000f8e0202 */
[----:B------:R-:W-:-:S04]  /*1310*/  IADD3 R0, P0, PT, R0, R2, RZ ;  /* 0x0000000200007210 */ /* 0x000fc80007f1e0ff */
[----:B------:R-:W-:Y:S02]  /*1320*/  LEA.HI.X.SX32 R3, R2, R3, 0x1, P0 ;  /* 0x0000000302037211 */ /* 0x000fe400000f0eff */
[----:B---3--:R-:W-:-:S04]  /*1330*/  LEA R4, P0, R0, UR10, 0x2 ;  /* 0x0000000a00047c11 */ /* 0x008fc8000f8010ff */
[----:B------:R-:W-:-:S05]  /*1340*/  LEA.HI.X R5, R0, UR11, R3, 0x2, P0 ;  /* 0x0000000b00057c11 */ /* 0x000fca00080f1403 */
[----:B------:R-:W3:Y:S01]  /*1350*/  LDG.E R4, desc[UR8][R4.64] ;  /* 0x0000000804047981 */ /* 0x000ee2000c1e1900 */
[----:B------:R-:W-:-:S06]  /*1360*/  UIMAD UR4, UR5, UR4, URZ ;  /* 0x00000004050472a4 */ /* 0x000fcc000f8e02ff */
[----:B------:R-:W-:-:S04]  /*1370*/  IMAD.U32 R7, RZ, RZ, UR4 ;  /* 0x00000004ff077e24 */ /* 0x000fc8000f8e00ff */
[----:B------:R-:W-:Y:S01]  /*1380*/  IMAD.WIDE R18, R7, 0x4, R18 ;  /* 0x0000000407127825 */ /* 0x000fe200078e0212 */
[----:B---3--:R-:W0:Y:S02]  /*1390*/  F2F.F64.F32 R2, R4 ;  /* 0x0000000400027310 */ /* 0x008e240000201800 */
[----:B0-----:R-:W-:-:S10]  /*13a0*/  DADD R2, R2, R20 ;  /* 0x0000000002027229 */ /* 0x001fd40000000014 */
[----:B------:R-:W0:Y:S02]  /*13b0*/  F2F.F32.F64 R3, R2 ;  /* 0x0000000200037310 */ /* 0x000e240000301000 */
[----:B0-----:R-:W-:Y:S01]  /*13c0*/  STG.E desc[UR8][R18.64+0x4], R3 ;  /* 0x0000040312007986 */ /* 0x001fe2000c101908 */
[----:B------:R-:W-:Y:S05]  /*13d0*/  EXIT ;  /* 0x000000000000794d */ /* 0x000fea0003800000 */
.L_x_51:
        /* <DEDUP_REMOVED lines=10> */
.L_x_75:


//--------------------- .text._Z20accumulateRowsKernelPfS_iii --------------------------
	.section	.text._Z20accumulateRowsKernelPfS_iii,"ax",@progbits
	.align	128
        .global         _Z20accumulateRowsKernelPfS_iii
        .type           _Z20accumulateRowsKernelPfS_iii,@function
        .size           _Z20accumulateRowsKernelPfS_iii,(.L_x_76 - _Z20accumulateRowsKernelPfS_iii)
        .other          _Z20accumulateRowsKernelPfS_iii,@"STO_CUDA_ENTRY STV_DEFAULT"
_Z20accumulateRowsKernelPfS_iii:
.text._Z20accumulateRowsKernelPfS_iii:
        /* <DEDUP_REMOVED lines=12> */
[----:B------:R-:W1:Y:S01]  /*00c0*/  I2F.RP R0, R9 ;  /* 0x0000000900007306 */ /* 0x000e620000209400 */
[----:B------:R-:W2:Y:S07]  /*00d0*/  LDCU.64 UR6, c[0x0][0x358] ;  /* 0x00006b00ff0677ac */ /* 0x000eae0008000a00 */
[----:B-1----:R-:W1:Y:S02]  /*00e0*/  MUFU.RCP R0, R0 ;  /* 0x0000000000007308 */ /* 0x002e640000001000 */
[----:B-1----:R-:W-:-:S06]  /*00f0*/  VIADD R4, R0, 0xffffffe ;  /* 0x0ffffffe00047836 */ /* 0x002fcc0000000000 */
[----:B------:R1:W3:Y:S02]  /*0100*/  F2I.FTZ.U32.TRUNC.NTZ R5, R4 ;  /* 0x0000000400057305 */ /* 0x0002e4000021f000 */
[----:B-1----:R-:W-:Y:S02]  /*0110*/  IMAD.MOV.U32 R4, RZ, RZ, RZ ;  /* 0x000000ffff047224 */ /* 0x002fe400078e00ff */
[----:B---3--:R-:W-:-:S04]  /*0120*/  IMAD.MOV R2, RZ, RZ, -R5 ;  /* 0x000000ffff027224 */ /* 0x008fc800078e0a05 */
[----:B------:R-:W-:-:S04]  /*0130*/  IMAD R11, R2, R9, RZ ;  /* 0x00000009020b7224 */ /* 0x000fc800078e02ff */
[----:B------:R-:W-:-:S06]  /*0140*/  IMAD.HI.U32 R5, R5, R11, R4 ;  /* 0x0000000b05057227 */ /* 0x000fcc00078e0004 */
[----:B------:R-:W-:-:S05]  /*0150*/  IMAD.HI.U32 R2, R5, R6, RZ ;  /* 0x0000000605027227 */ /* 0x000fca00078e00ff */
[----:B------:R-:W-:-:S05]  /*0160*/  IADD3 R0, PT, PT, -R2, RZ, RZ ;  /* 0x000000ff02007210 */ /* 0x000fca0007ffe1ff */
        /* <DEDUP_REMOVED lines=8> */
[----:B------:R-:W1:Y:S05]  /*01f0*/  LDC R0, c[0x0][0x398] ;  /* 0x0000e600ff007b82 */ /* 0x000e6a0000000800 */
[----:B------:R-:W-:-:S06]  /*0200*/  @P0 VIADD R2, R2, 0x1 ;  /* 0x0000000102020836 */ /* 0x000fcc0000000000 */
[----:B------:R-:W-:Y:S02]  /*0210*/  @!P1 IADD3 R2, PT, PT, -R2, RZ, RZ ;  /* 0x000000ff02029210 */ /* 0x000fe40007ffe1ff */
[----:B------:R-:W-:-:S05]  /*0220*/  @!P2 LOP3.LUT R2, RZ, R3, RZ, 0x33, !PT ;  /* 0x00000003ff02a212 */ /* 0x000fca00078e33ff */
[----:B------:R-:W-:-:S04]  /*0230*/  IMAD.IADD R5, R7, 0x1, R2 ;  /* 0x0000000107057824 */ /* 0x000fc800078e0202 */
[----:B-1----:R-:W-:-:S05]  /*0240*/  IMAD R4, R5, R0, R0 ;  /* 0x0000000005047224 */ /* 0x002fca00078e0200 */
[----:B------:R-:W-:-:S05]  /*0250*/  IADD3 R4, PT, PT, R5, 0x1, R4 ;  /* 0x0000000105047810 */ /* 0x000fca0007ffe004 */
[----:B------:R-:W-:-:S04]  /*0260*/  IMAD.WIDE R10, R4, 0x4, RZ ;  /* 0x00000004040a7825 */ /* 0x000fc800078e02ff */
[----:B------:R-:W-:Y:S01]  /*0270*/  VIADD R4, R0, 0x1 ;  /* 0x0000000100047836 */ /* 0x000fe20000000000 */
[----:B0-----:R-:W-:-:S04]  /*0280*/  IADD3 R12, P0, PT, R10, UR8, RZ ;  /* 0x000000080a0c7c10 */ /* 0x001fc8000ff1e0ff */
[----:B------:R-:W-:Y:S02]  /*0290*/  IADD3.X R13, PT, PT, R11, UR9, RZ, P0, !PT ;  /* 0x000000090b0d7c10 */ /* 0x000fe400087fe4ff */
[----:B------:R-:W-:-:S03]  /*02a0*/  ISETP.GE.AND P0, PT, R0, 0x1, PT ;  /* 0x000000010000780c */ /* 0x000fc60003f06270 */
[----:B--2---:R0:W-:Y:S10]  /*02b0*/  STG.E desc[UR6][R12.64], RZ ;  /* 0x000000ff0c007986 */ /* 0x0041f4000c101906 */
[----:B0-----:R-:W-:Y:S05]  /*02c0*/  @!P0 BRA `(.L_x_52) ;  /* 0x0000000c00448947 */ /* 0x001fea0003800000 */
[C---:B------:R-:W-:Y:S01]  /*02d0*/  ISETP.GE.U32.AND P1, PT, R0.reuse, 0x10, PT ;  /* 0x000000100000780c */ /* 0x040fe20003f26070 */
[----:B------:R-:W-:Y:S01]  /*02e0*/  IMAD R6, R7, R0, RZ ;  /* 0x0000000007067224 */ /* 0x000fe200078e02ff */
[----:B------:R-:W-:Y:S01]  /*02f0*/  LOP3.LUT R5, R0, 0xf, RZ, 0xc0, !PT ;  /* 0x0000000f00057812 */ /* 0x000fe200078ec0ff */
[----:B------:R-:W-:Y:S01]  /*0300*/  IMAD.MOV.U32 R7, RZ, RZ, RZ ;  /* 0x000000ffff077224 */ /* 0x000fe200078e00ff */
[----:B------:R-:W-:Y:S02]  /*0310*/  CS2R R20, SRZ ;  /* 0x0000000000147805 */ /* 0x000fe4000001ff00 */
[----:B------:R-:W-:-:S07]  /*0320*/  ISETP.NE.AND P0, PT, R5, RZ, PT ;  /* 0x000000ff0500720c */ /* 0x000fce0003f05270 */
[----:B------:R-:W-:Y:S06]  /*0330*/  @!P1 BRA `(.L_x_53) ;  /* 0x0000000400909947 */ /* 0x000fec0003800000 */
[----:B------:R-:W0:Y:S01]  /*0340*/  LDCU.64 UR4, c[0x0][0x380] ;  /* 0x00007000ff0477ac */ /* 0x000e220008000a00 */
[----:B------:R-:W-:Y:S02]  /*0350*/  IADD3 R22, P1, PT, R12, 0x20, RZ ;  /* 0x000000200c167810 */ /* 0x000fe40007f3e0ff */
[----:B------:R-:W-:Y:S02]  /*0360*/  CS2R R20, SRZ ;  /* 0x0000000000147805 */ /* 0x000fe4000001ff00 */
[----:B------:R-:W-:Y:S02]  /*0370*/  LOP3.LUT R7, R0, 0x7ffffff0, RZ, 0xc0, !PT ;  /* 0x7ffffff000077812 */ /* 0x000fe400078ec0ff */
[----:B------:R-:W-:Y:S01]  /*0380*/  MOV R9, R6 ;  /* 0x0000000600097202 */ /* 0x000fe20000000f00 */
[----:B------:R-:W-:Y:S02]  /*0390*/  IMAD.X R23, RZ, RZ, R13, P1 ;  /* 0x000000ffff177224 */ /* 0x000fe400008e060d */
[----:B------:R-:W-:Y:S01]  /*03a0*/  IMAD.MOV R8, RZ, RZ, -R7 ;  /* 0x000000ffff087224 */ /* 0x000fe200078e0a07 */
[----:B0-----:R-:W-:-:S04]  /*03b0*/  UIADD3 UR4, UP0, UPT, UR4, 0x20, URZ ;  /* 0x0000002004047890 */ /* 0x001fc8000ff1e0ff */
[----:B------:R-:W-:-:S12]  /*03c0*/  UIADD3.X UR5, UPT, UPT, URZ, UR5, URZ, UP0, !UPT ;  /* 0x00000005ff057290 */ /* 0x000fd800087fe4ff */
.L_x_54:
[----:B------:R-:W-:Y:S01]  /*03d0*/  MOV R17, UR5 ;  /* 0x0000000500117c02 */ /* 0x000fe20008000f00 */
[----:B------:R-:W-:-:S04]  /*03e0*/  IMAD.U32 R16, RZ, RZ, UR4 ;  /* 0x00000004ff107e24 */ /* 0x000fc8000f8e00ff */
[----:B------:R-:W-:-:S05]  /*03f0*/  IMAD.WIDE R16, R9, 0x4, R16 ;  /* 0x0000000409107825 */ /* 0x000fca00078e0210 */
[----:B0-----:R-:W2:Y:S02]  /*0400*/  LDG.E R14, desc[UR6][R16.64+-0x20] ;  /* 0xffffe006100e7981 */ /* 0x001ea4000c1e1900 */
[----:B--2---:R-:W0:Y:S02]  /*0410*/  F2F.F64.F32 R14, R14 ;  /* 0x0000000e000e7310 */ /* 0x004e240000201800 */
[----:B0-----:R-:W-:Y:S01]  /*0420*/  DADD R20, R14, R20 ;  /* 0x000000000e147229 */ /* 0x001fe20000000014 */
[----:B------:R-:W-:Y:S02]  /*0430*/  IMAD.MOV.U32 R14, RZ, RZ, R22 ;  /* 0x000000ffff0e7224 */ /* 0x000fe400078e0016 */
[----:B------:R-:W-:-:S03]  /*0440*/  IMAD.MOV.U32 R15, RZ, RZ, R23 ;  /* 0x000000ffff0f7224 */ /* 0x000fc600078e0017 */
[----:B------:R-:W0:Y:S02]  /*0450*/  F2F.F32.F64 R25, R20 ;  /* 0x0000001400197310 */ /* 0x000e240000301000 */
[----:B0-----:R0:W-:Y:S04]  /*0460*/  STG.E desc[UR6][R14.64+-0x1c], R25 ;  /* 0xffffe4190e007986 */ /* 0x0011e8000c101906 */
[----:B------:R-:W2:Y:S02]  /*0470*/  LDG.E R24, desc[UR6][R16.64+-0x1c] ;  /* 0xffffe40610187981 */ /* 0x000ea4000c1e1900 */
[----:B--2---:R-:W1:Y:S02]  /*0480*/  F2F.F64.F32 R22, R24 ;  /* 0x0000001800167310 */ /* 0x004e640000201800 */
[----:B-1----:R-:W-:-:S06]  /*0490*/  DADD R22, R20, R22 ;  /* 0x0000000014167229 */ /* 0x002fcc0000000016 */
[----:B------:R-:W1:Y:S02]  /*04a0*/  F2F.F32.F64 R27, R22 ;  /* 0x00000016001b7310 */ /* 0x000e640000301000 */
[----:B-1----:R1:W-:Y:S04]  /*04b0*/  STG.E desc[UR6][R14.64+-0x18], R27 ;  /* 0xffffe81b0e007986 */ /* 0x0023e8000c101906 */
[----:B------:R-:W2:Y:S02]  /*04c0*/  LDG.E R26, desc[UR6][R16.64+-0x18] ;  /* 0xffffe806101a7981 */ /* 0x000ea4000c1e1900 */
[----:B--2---:R-:W2:Y:S02]  /*04d0*/  F2F.F64.F32 R18, R26 ;  /* 0x0000001a00127310 */ /* 0x004ea40000201800 */
[----:B--2---:R-:W-:-:S06]  /*04e0*/  DADD R18, R22, R18 ;  /* 0x0000000016127229 */ /* 0x004fcc0000000012 */
[----:B------:R-:W2:Y:S02]  /*04f0*/  F2F.F32.F64 R29, R18 ;  /* 0x00000012001d7310 */ /* 0x000ea40000301000 */
[----:B--2---:R-:W-:Y:S04]  /*0500*/  STG.E desc[UR6][R14.64+-0x14], R29 ;  /* 0xffffec1d0e007986 */ /* 0x004fe8000c101906 */
[----:B0-----:R-:W2:Y:S02]  /*0510*/  LDG.E R25, desc[UR6][R16.64+-0x14] ;  /* 0xffffec0610197981 */ /* 0x001ea4000c1e1900 */
[----:B--2---:R-:W0:Y:S02]  /*0520*/  F2F.F64.F32 R20, R25 ;  /* 0x0000001900147310 */ /* 0x004e240000201800 */
[----:B0-----:R-:W-:-:S06]  /*0530*/  DADD R20, R18, R20 ;  /* 0x0000000012147229 */ /* 0x001fcc0000000014 */
[----:B------:R-:W0:Y:S02]  /*0540*/  F2F.F32.F64 R24, R20 ;  /* 0x0000001400187310 */ /* 0x000e240000301000 */
[----:B0-----:R0:W-:Y:S04]  /*0550*/  STG.E desc[UR6][R14.64+-0x10], R24 ;  /* 0xfffff0180e007986 */ /* 0x0011e8000c101906 */
[----:B-1----:R-:W2:Y:S02]  /*0560*/  LDG.E R27, desc[UR6][R16.64+-0x10] ;  /* 0xfffff006101b7981 */ /* 0x002ea4000c1e1900 */
        /* <DEDUP_REMOVED lines=8> */
[----:B--2---:R2:W-:Y:S04]  /*05f0*/  STG.E desc[UR6][R14.64+-0x8], R25 ;  /* 0xfffff8190e007986 */ /* 0x0045e8000c101906 */
[----:B0-----:R-:W3:Y:S02]  /*0600*/  LDG.E R24, desc[UR6][R16.64+-0x8] ;  /* 0xfffff80610187981 */ /* 0x001ee4000c1e1900 */
[----:B---3--:R-:W0:Y:S02]  /*0610*/  F2F.F64.F32 R20, R24 ;  /* 0x0000001800147310 */ /* 0x008e240000201800 */
[----:B0-----:R-:W-:-:S06]  /*0620*/  DADD R20, R18, R20 ;  /* 0x0000000012147229 */ /* 0x001fcc0000000014 */
[----:B------:R-:W0:Y:S02]  /*0630*/  F2F.F32.F64 R27, R20 ;  /* 0x00000014001b7310 */ /* 0x000e240000301000 */
[----:B0-----:R0:W-:Y:S04]  /*0640*/  STG.E desc[UR6][R14.64+-0x4], R27 ;  /* 0xfffffc1b0e007986 */ /* 0x0011e8000c101906 */
[----:B-1----:R-:W3:Y:S02]  /*0650*/  LDG.E R26, desc[UR6][R16.64+-0x4] ;  /* 0xfffffc06101a7981 */ /* 0x002ee4000c1e1900 */
[----:B---3--:R-:W1:Y:S02]  /*0660*/  F2F.F64.F32 R22, R26 ;  /* 0x0000001a00167310 */ /* 0x008e640000201800 */
[----:B-1----:R-:W-:-:S06]  /*0670*/  DADD R22, R20, R22 ;  /* 0x0000000014167229 */ /* 0x002fcc0000000016 */
[----:B------:R-:W1:Y:S02]  /*0680*/  F2F.F32.F64 R29, R22 ;  /* 0x00000016001d7310 */ /* 0x000e640000301000 */
[----:B-1----:R-:W-:Y:S04]  /*0690*/  STG.E desc[UR6][R14.64], R29 ;  /* 0x0000001d0e007986 */ /* 0x002fe8000c101906 */
[----:B--2---:R-:W2:Y:S02]  /*06a0*/  LDG.E R25, desc[UR6][R16.64] ;  /* 0x0000000610197981 */ /* 0x004ea4000c1e1900 */
[----:B--2---:R-:W1:Y:S02]  /*06b0*/  F2F.F64.F32 R18, R25 ;  /* 0x0000001900127310 */ /* 0x004e640000201800 */
[----:B-1----:R-:W-:-:S06]  /*06c0*/  DADD R18, R22, R18 ;  /* 0x0000000016127229 */ /* 0x002fcc0000000012 */
[----:B------:R-:W1:Y:S02]  /*06d0*/  F2F.F32.F64 R24, R18 ;  /* 0x0000001200187310 */ /* 0x000e640000301000 */
[----:B-1----:R1:W-:Y:S04]  /*06e0*/  STG.E desc[UR6][R14.64+0x4], R24 ;  /* 0x000004180e007986 */ /* 0x0023e8000c101906 */
[----:B0-----:R-:W2:Y:S02]  /*06f0*/  LDG.E R27, desc[UR6][R16.64+0x4] ;  /* 0x00000406101b7981 */ /* 0x001ea4000c1e1900 */
[----:B--2---:R-:W0:Y:S02]  /*0700*/  F2F.F64.F32 R20, R27 ;  /* 0x0000001b00147310 */ /* 0x004e240000201800 */
[----:B0-----:R-:W-:-:S06]  /*0710*/  DADD R20, R18, R20 ;  /* 0x0000000012147229 */ /* 0x001fcc0000000014 */
[----:B------:R-:W0:Y:S02]  /*0720*/  F2F.F32.F64 R26, R20 ;  /* 0x00000014001a7310 */ /* 0x000e240000301000 */
[----:B0-----:R0:W-:Y:S04]  /*0730*/  STG.E desc[UR6][R14.64+0x8], R26 ;  /* 0x0000081a0e007986 */ /* 0x0011e8000c101906 */
[----:B------:R-:W2:Y:S02]  /*0740*/  LDG.E R28, desc[UR6][R16.64+0x8] ;  /* 0x00000806101c7981 */ /* 0x000ea4000c1e1900 */
[----:B--2---:R-:W2:Y:S02]  /*0750*/  F2F.F64.F32 R22, R28 ;  /* 0x0000001c00167310 */ /* 0x004ea40000201800 */
[----:B--2---:R-:W-:-:S06]  /*0760*/  DADD R22, R20, R22 ;  /* 0x0000000014167229 */ /* 0x004fcc0000000016 */
[----:B------:R-:W2:Y:S02]  /*0770*/  F2F.F32.F64 R25, R22 ;  /* 0x0000001600197310 */ /* 0x000ea40000301000 */
[----:B--2---:R2:W-:Y:S04]  /*0780*/  STG.E desc[UR6][R14.64+0xc], R25 ;  /* 0x00000c190e007986 */ /* 0x0045e8000c101906 */
[----:B-1----:R-:W3:Y:S02]  /*0790*/  LDG.E R24, desc[UR6][R16.64+0xc] ;  /* 0x00000c0610187981 */ /* 0x002ee4000c1e1900 */
[----:B---3--:R-:W1:Y:S02]  /*07a0*/  F2F.F64.F32 R18, R24 ;  /* 0x0000001800127310 */ /* 0x008e640000201800 */
[----:B-1----:R-:W-:-:S06]  /*07b0*/  DADD R18, R22, R18 ;  /* 0x0000000016127229 */ /* 0x002fcc0000000012 */
[----:B------:R-:W1:Y:S02]  /*07c0*/  F2F.F32.F64 R27, R18 ;  /* 0x00000012001b7310 */ /* 0x000e640000301000 */
[----:B-1----:R1:W-:Y:S04]  /*07d0*/  STG.E desc[UR6][R14.64+0x10], R27 ;  /* 0x0000101b0e007986 */ /* 0x0023e8000c101906 */
[----:B0-----:R-:W3:Y:S02]  /*07e0*/  LDG.E R26, desc[UR6][R16.64+0x10] ;  /* 0x00001006101a7981 */ /* 0x001ee4000c1e1900 */
[----:B---3--:R-:W0:Y:S02]  /*07f0*/  F2F.F64.F32 R20, R26 ;  /* 0x0000001a00147310 */ /* 0x008e240000201800 */
[----:B0-----:R-:W-:-:S06]  /*0800*/  DADD R20, R18, R20 ;  /* 0x0000000012147229 */ /* 0x001fcc0000000014 */
[----:B------:R-:W0:Y:S02]  /*0810*/  F2F.F32.F64 R29, R20 ;  /* 0x00000014001d7310 */ /* 0x000e240000301000 */
[----:B0-----:R0:W-:Y:S04]  /*0820*/  STG.E desc[UR6][R14.64+0x14], R29 ;  /* 0x0000141d0e007986 */ /* 0x0011e8000c101906 */
[----:B--2---:R-:W2:Y:S02]  /*0830*/  LDG.E R25, desc[UR6][R16.64+0x14] ;  /* 0x0000140610197981 */ /* 0x004ea4000c1e1900 */
[----:B--2---:R-:W2:Y:S02]  /*0840*/  F2F.F64.F32 R22, R25 ;  /* 0x0000001900167310 */ /* 0x004ea40000201800 */
[----:B--2---:R-:W-:-:S06]  /*0850*/  DADD R22, R20, R22 ;  /* 0x0000000014167229 */ /* 0x004fcc0000000016 */
[----:B------:R-:W2:Y:S02]  /*0860*/  F2F.F32.F64 R24, R22 ;  /* 0x0000001600187310 */ /* 0x000ea40000301000 */
[----:B--2---:R0:W-:Y:S04]  /*0870*/  STG.E desc[UR6][R14.64+0x18], R24 ;  /* 0x000018180e007986 */ /* 0x0041e8000c101906 */
[----:B-1----:R-:W2:Y:S02]  /*0880*/  LDG.E R27, desc[UR6][R16.64+0x18] ;  /* 0x00001806101b7981 */ /* 0x002ea4000c1e1900 */
[----:B--2---:R-:W1:Y:S02]  /*0890*/  F2F.F64.F32 R18, R27 ;  /* 0x0000001b00127310 */ /* 0x004e640000201800 */
[----:B-1----:R-:W-:-:S06]  /*08a0*/  DADD R18, R22, R18 ;  /* 0x0000000016127229 */ /* 0x002fcc0000000012 */
[----:B------:R-:W1:Y:S02]  /*08b0*/  F2F.F32.F64 R26, R18 ;  /* 0x00000012001a7310 */ /* 0x000e640000301000 */
[----:B-1----:R0:W-:Y:S04]  /*08c0*/  STG.E desc[UR6][R14.64+0x1c], R26 ;  /* 0x00001c1a0e007986 */ /* 0x0021e8000c101906 */
[----:B------:R-:W2:Y:S01]  /*08d0*/  LDG.E R28, desc[UR6][R16.64+0x1c] ;  /* 0x00001c06101c7981 */ /* 0x000ea2000c1e1900 */
[----:B------:R-:W-:Y:S01]  /*08e0*/  IADD3 R8, PT, PT, R8, 0x10, RZ ;  /* 0x0000001008087810 */ /* 0x000fe20007ffe0ff */
[----:B------:R-:W-:Y:S01]  /*08f0*/  VIADD R9, R9, 0x10 ;  /* 0x0000001009097836 */ /* 0x000fe20000000000 */
[----:B------:R-:W-:Y:S02]  /*0900*/  IADD3 R22, P2, PT, R14, 0x40, RZ ;  /* 0x000000400e167810 */ /* 0x000fe40007f5e0ff */
[----:B------:R-:W-:-:S03]  /*0910*/  ISETP.NE.AND P1, PT, R8, RZ, PT ;  /* 0x000000ff0800720c */ /* 0x000fc60003f25270 */
[----:B------:R-:W-:Y:S01]  /*0920*/  IMAD.X R23, RZ, RZ, R15, P2 ;  /* 0x000000ffff177224 */ /* 0x000fe200010e060f */
[----:B--2---:R-:W1:Y:S02]  /*0930*/  F2F.F64.F32 R20, R28 ;  /* 0x0000001c00147310 */ /* 0x004e640000201800 */
[----:B-1----:R-:W-:-:S06]  /*0940*/  DADD R20, R18, R20 ;  /* 0x0000000012147229 */ /* 0x002fcc0000000014 */
[----:B------:R-:W1:Y:S02]  /*0950*/  F2F.F32.F64 R25, R20 ;  /* 0x0000001400197310 */ /* 0x000e640000301000 */
[----:B-1----:R0:W-:Y:S01]  /*0960*/  STG.E desc[UR6][R14.64+0x20], R25 ;  /* 0x000020190e007986 */ /* 0x0021e2000c101906 */
[----:B------:R-:W-:Y:S05]  /*0970*/  @P1 BRA `(.L_x_54) ;  /* 0xfffffff800941947 */ /* 0x000fea000383ffff */
.L_x_53:
[----:B------:R-:W-:Y:S05]  /*0980*/  @!P0 BRA `(.L_x_52) ;  /* 0x0000000400948947 */ /* 0x000fea0003800000 */
[----:B------:R-:W-:Y:S02]  /*0990*/  ISETP.GE.U32.AND P0, PT, R5, 0x8, PT ;  /* 0x000000080500780c */ /* 0x000fe40003f06070 */
[----:B------:R-:W-:-:S04]  /*09a0*/  LOP3.LUT R22, R0, 0x7, RZ, 0xc0, !PT ;  /* 0x0000000700167812 */ /* 0x000fc800078ec0ff */
[----:B------:R-:W-:-:S07]  /*09b0*/  ISETP.NE.AND P1, PT, R22, RZ, PT ;  /* 0x000000ff1600720c */ /* 0x000fce0003f25270 */
[----:B------:R-:W-:Y:S06]  /*09c0*/  @!P0 BRA `(.L_x_55) ;  /* 0x0000000000b48947 */ /* 0x000fec0003800000 */
[----:B0-----:R-:W0:Y:S01]  /*09d0*/  LDC.64 R14, c[0x0][0x380] ;  /* 0x0000e000ff0e7b82 */ /* 0x001e220000000a00 */
[----:B------:R-:W-:-:S05]  /*09e0*/  IADD3 R5, PT, PT, R6, R7, RZ ;  /* 0x0000000706057210 */ /* 0x000fca0007ffe0ff */
[----:B0-----:R-:W-:-:S05]  /*09f0*/  IMAD.WIDE R14, R5, 0x4, R14 ;  /* 0x00000004050e7825 */ /* 0x001fca00078e020e */
[----:B------:R-:W2:Y:S02]  /*0a00*/  LDG.E R5, desc[UR6][R14.64] ;  /* 0x000000060e057981 */ /* 0x000ea4000c1e1900 */
[----:B--2---:R-:W0:Y:S02]  /*0a10*/  F2F.F64.F32 R8, R5 ;  /* 0x0000000500087310 */ /* 0x004e240000201800 */
[----:B0-----:R-:W-:Y:S01]  /*0a20*/  DADD R20, R20, R8 ;  /* 0x0000000014147229 */ /* 0x001fe20000000008 */
[----:B------:R-:W-:-:S05]  /*0a30*/  IMAD.WIDE.U32 R8, R7, 0x4, R12 ;  /* 0x0000000407087825 */ /* 0x000fca00078e000c */
[----:B------:R-:W0:Y:S02]  /*0a40*/  F2F.F32.F64 R23, R20 ;  /* 0x0000001400177310 */ /* 0x000e240000301000 */
[----:B0-----:R0:W-:Y:S04]  /*0a50*/  STG.E desc[UR6][R8.64+0x4], R23 ;  /* 0x0000041708007986 */ /* 0x0011e8000c101906 */
[----:B------:R-:W2:Y:S02]  /*0a60*/  LDG.E R24, desc[UR6][R14.64+0x4] ;  /* 0x000004060e187981 */ /* 0x000ea4000c1e1900 */
[----:B--2---:R-:W1:Y:S02]  /*0a70*/  F2F.F64.F32 R16, R24 ;  /* 0x0000001800107310 */ /* 0x004e640000201800 */
[----:B-1----:R-:W-:-:S06]  /*0a80*/  DADD R16, R20, R16 ;  /* 0x0000000014107229 */ /* 0x002fcc0000000010 */
[----:B------:R-:W1:Y:S02]  /*0a90*/  F2F.F32.F64 R25, R16 ;  /* 0x0000001000197310 */ /* 0x000e640000301000 */
[----:B-1----:R-:W-:Y:S04]  /*0aa0*/  STG.E desc[UR6][R8.64+0x8], R25 ;  /* 0x0000081908007986 */ /* 0x002fe8000c101906 */
[----:B------:R-:W2:Y:S02]  /*0ab0*/  LDG.E R26, desc[UR6][R14.64+0x8] ;  /* 0x000008060e1a7981 */ /* 0x000ea4000c1e1900 */
        /* <DEDUP_REMOVED lines=19> */
[----:B------:R-:W3:Y:S02]  /*0bf0*/  LDG.E R26, desc[UR6][R14.64+0x18] ;  /* 0x000018060e1a7981 */ /* 0x000ee4000c1e1900 */
[----:B---3--:R-:W1:Y:S02]  /*0c00*/  F2F.F64.F32 R24, R26 ;  /* 0x0000001a00187310 */ /* 0x008e640000201800 */
[----:B-1----:R-:W-:-:S06]  /*0c10*/  DADD R24, R18, R24 ;  /* 0x0000000012187229 */ /* 0x002fcc0000000018 */
[----:B0-----:R-:W0:Y:S02]  /*0c20*/  F2F.F32.F64 R27, R24 ;  /* 0x00000018001b7310 */ /* 0x001e240000301000 */
[----:B0-----:R2:W-:Y:S04]  /*0c30*/  STG.E desc[UR6][R8.64+0x1c], R27 ;  /* 0x00001c1b08007986 */ /* 0x0015e8000c101906 */
[----:B------:R-:W3:Y:S01]  /*0c40*/  LDG.E R16, desc[UR6][R14.64+0x1c] ;  /* 0x00001c060e107981 */ /* 0x000ee2000c1e1900 */
[----:B------:R-:W-:Y:S01]  /*0c50*/  VIADD R7, R7, 0x8 ;  /* 0x0000000807077836 */ /* 0x000fe20000000000 */
[----:B---3--:R-:W0:Y:S02]  /*0c60*/  F2F.F64.F32 R20, R16 ;  /* 0x0000001000147310 */ /* 0x008e240000201800 */
[----:B0-----:R-:W-:-:S06]  /*0c70*/  DADD R20, R24, R20 ;  /* 0x0000000018147229 */ /* 0x001fcc0000000014 */
[----:B------:R-:W0:Y:S02]  /*0c80*/  F2F.F32.F64 R5, R20 ;  /* 0x0000001400057310 */ /* 0x000e240000301000 */
[----:B0-----:R2:W-:Y:S03]  /*0c90*/  STG.E desc[UR6][R8.64+0x20], R5 ;  /* 0x0000200508007986 */ /* 0x0015e6000c101906 */
.L_x_55:
[----:B------:R-:W-:Y:S05]  /*0ca0*/  @!P1 BRA `(.L_x_52) ;  /* 0x0000000000cc9947 */ /* 0x000fea0003800000 */
[----:B------:R-:W-:Y:S02]  /*0cb0*/  ISETP.GE.U32.AND P0, PT, R22, 0x4, PT ;  /* 0x000000041600780c */ /* 0x000fe40003f06070 */
[----:B------:R-:W-:-:S04]  /*0cc0*/  LOP3.LUT R0, R0, 0x3, RZ, 0xc0, !PT ;  /* 0x0000000300007812 */ /* 0x000fc800078ec0ff */
[----:B------:R-:W-:-:S07]  /*0cd0*/  ISETP.NE.AND P1, PT, R0, RZ, PT ;  /* 0x000000ff0000720c */ /* 0x000fce0003f25270 */
[----:B------:R-:W-:Y:S06]  /*0ce0*/  @!P0 BRA `(.L_x_56) ;  /* 0x0000000000648947 */ /* 0x000fec0003800000 */
[----:B--2---:R-:W1:Y:S01]  /*0cf0*/  LDC.64 R8, c[0x0][0x380] ;  /* 0x0000e000ff087b82 */ /* 0x004e620000000a00 */
[----:B------:R-:W-:-:S04]  /*0d00*/  IMAD.IADD R5, R6, 0x1, R7 ;  /* 0x0000000106057824 */ /* 0x000fc800078e0207 */
[----:B-1----:R-:W-:-:S05]  /*0d10*/  IMAD.WIDE R8, R5, 0x4, R8 ;  /* 0x0000000405087825 */ /* 0x002fca00078e0208 */
[----:B------:R-:W0:Y:S01]  /*0d20*/  LDG.E R5, desc[UR6][R8.64] ;  /* 0x0000000608057981 */ /* 0x000e22000c1e1900 */
[----:B------:R-:W-:Y:S01]  /*0d30*/  IMAD.WIDE.U32 R12, R7, 0x4, R12 ;  /* 0x00000004070c7825 */ /* 0x000fe200078e000c */
[----:B0-----:R-:W0:Y:S02]  /*0d40*/  F2F.F64.F32 R14, R5 ;  /* 0x00000005000e7310 */ /* 0x001e240000201800 */
[----:B0-----:R-:W-:-:S06]  /*0d50*/  DADD R14, R20, R14 ;  /* 0x00000000140e7229 */ /* 0x001fcc000000000e */
        /* <DEDUP_REMOVED lines=12> */
[----:B------:R-:W0:Y:S01]  /*0e20*/  LDG.E R14, desc[UR6][R8.64+0xc] ;  /* 0x00000c06080e7981 */ /* 0x000e22000c1e1900 */
[----:B------:R-:W-:Y:S01]  /*0e30*/  IADD3 R7, PT, PT, R7, 0x4, RZ ;  /* 0x0000000407077810 */ /* 0x000fe20007ffe0ff */
[----:B0-----:R-:W0:Y:S02]  /*0e40*/  F2F.F64.F32 R20, R14 ;  /* 0x0000000e00147310 */ /* 0x001e240000201800 */
[----:B0-----:R-:W-:-:S06]  /*0e50*/  DADD R20, R18, R20 ;  /* 0x0000000012147229 */ /* 0x001fcc0000000014 */
[----:B------:R-:W0:Y:S02]  /*0e60*/  F2F.F32.F64 R15, R20 ;  /* 0x00000014000f7310 */ /* 0x000e240000301000 */
[----:B0-----:R1:W-:Y:S03]  /*0e70*/  STG.E desc[UR6][R12.64+0x10], R15 ;  /* 0x0000100f0c007986 */ /* 0x0013e6000c101906 */
.L_x_56:
[----:B------:R-:W-:Y:S05]  /*0e80*/  @!P1 BRA `(.L_x_52) ;  /* 0x0000000000549947 */ /* 0x000fea0003800000 */
[----:B--2---:R-:W2:Y:S01]  /*0e90*/  LDC.64 R8, c[0x0][0x380] ;  /* 0x0000e000ff087b82 */ /* 0x004ea20000000a00 */
[----:B------:R-:W-:-:S04]  /*0ea0*/  IMAD.WIDE.U32 R10, R7, 0x4, R10 ;  /* 0x00000004070a7825 */ /* 0x000fc800078e000a */
[----:B-1----:R-:W-:Y:S01]  /*0eb0*/  IMAD.IADD R5, R6, 0x1, R7 ;  /* 0x0000000106057824 */ /* 0x002fe200078e0207 */
[----:B------:R-:W-:Y:S01]  /*0ec0*/  IADD3 R12, P0, PT, R10, UR8, RZ ;  /* 0x000000080a0c7c10 */ /* 0x000fe2000ff1e0ff */
[----:B------:R-:W-:-:S03]  /*0ed0*/  IMAD.MOV R0, RZ, RZ, -R0 ;  /* 0x000000ffff007224 */ /* 0x000fc600078e0a00 */
[----:B------:R-:W-:-:S04]  /*0ee0*/  IADD3 R12, P1, PT, R12, 0x4, RZ ;  /* 0x000000040c0c7810 */ /* 0x000fc80007f3e0ff */
[----:B------:R-:W-:-:S09]  /*0ef0*/  IADD3.X R13, PT, PT, RZ, UR9, R11, P1, P0 ;  /* 0x00000009ff0d7c10 */ /* 0x000fd20008fe040b */
.L_x_57:
[----:B--23--:R-:W-:-:S06]  /*0f00*/  IMAD.WIDE R6, R5, 0x4, R8 ;  /* 0x0000000405067825 */ /* 0x00cfcc00078e0208 */
[----:B------:R1:W2:Y:S01]  /*0f10*/  LDG.E R6, desc[UR6][R6.64] ;  /* 0x0000000606067981 */ /* 0x0002a2000c1e1900 */
[----:B------:R-:W-:Y:S01]  /*0f20*/  VIADD R0, R0, 0x1 ;  /* 0x0000000100007836 */ /* 0x000fe20000000000 */
[----:B------:R-:W-:-:S04]  /*0f30*/  IADD3 R5, PT, PT, R5, 0x1, RZ ;  /* 0x0000000105057810 */ /* 0x000fc80007ffe0ff */
[----:B------:R-:W-:Y:S01]  /*0f40*/  ISETP.NE.AND P0, PT, R0, RZ, PT ;  /* 0x000000ff0000720c */ /* 0x000fe20003f05270 */
[----:B-1----:R-:W-:Y:S01]  /*0f50*/  IMAD.MOV.U32 R7, RZ, RZ, R13 ;  /* 0x000000ffff077224 */ /* 0x002fe200078e000d */
[----:B--2---:R1:W2:Y:S02]  /*0f60*/  F2F.F64.F32 R10, R6 ;  /* 0x00000006000a7310 */ /* 0x0042a40000201800 */
[----:B-1----:R-:W-:Y:S02]  /*0f70*/  MOV R6, R12 ;  /* 0x0000000c00067202 */ /* 0x002fe40000000f00 */
[----:B------:R-:W-:Y:S01]  /*0f80*/  IADD3 R12, P1, PT, R12, 0x4, RZ ;  /* 0x000000040c0c7810 */ /* 0x000fe20007f3e0ff */
[----:B--2---:R-:W-:-:S04]  /*0f90*/  DADD R20, R10, R20 ;  /* 0x000000000a147229 */ /* 0x004fc80000000014 */
[----:B------:R-:W-:Y:S02]  /*0fa0*/  IMAD.X R13, RZ, RZ, R13, P1 ;  /* 0x000000ffff0d7224 */ /* 0x000fe400008e060d */
[----:B------:R-:W1:Y:S02]  /*0fb0*/  F2F.F32.F64 R11, R20 ;  /* 0x00000014000b7310 */ /* 0x000e640000301000 */
[----:B-1----:R3:W-:Y:S01]  /*0fc0*/  STG.E desc[UR6][R6.64], R11 ;  /* 0x0000000b06007986 */ /* 0x0027e2000c101906 */
[----:B------:R-:W-:Y:S05]  /*0fd0*/  @P0 BRA `(.L_x_57) ;  /* 0xfffffffc00c80947 */ /* 0x000fea000383ffff */
.L_x_52:
[----:B---3--:R-:W3:Y:S01]  /*0fe0*/  LDC.64 R6, c[0x0][0x388] ;  /* 0x0000e200ff067b82 */ /* 0x008ee20000000a00 */
[----:B------:R-:W-:-:S04]  /*0ff0*/  IMAD R3, R4, R3, R4 ;  /* 0x0000000304037224 */ /* 0x000fc800078e0204 */
[----:B------:R-:W-:-:S04]  /*1000*/  IMAD R3, R2, R3, RZ ;  /* 0x0000000302037224 */ /* 0x000fc800078e02ff */
[----:B---3--:R-:W-:-:S05]  /*1010*/  IMAD.WIDE R2, R3, 0x4, R6 ;  /* 0x0000000403027825 */ /* 0x008fca00078e0206 */
[----:B------:R-:W-:Y:S01]  /*1020*/  STG.E desc[UR6][R2.64], RZ ;  /* 0x000000ff02007986 */ /* 0x000fe2000c101906 */
[----:B------:R-:W-:Y:S05]  /*1030*/  EXIT ;  /* 0x000000000000794d */ /* 0x000fea0003800000 */
.L_x_58:
        /* <DEDUP_REMOVED lines=12> */
.L_x_76:


//--------------------- .nv.shared.reserved.0     --------------------------
	.section	.nv.shared.reserved.0,"aw",@nobits
	.weak		__nv_reservedSMEM_offset_0_alias
	.size		__nv_reservedSMEM_offset_0_alias, 0, 64
	.other		__nv_reservedSMEM_offset_0_alias,@"STO_CUDA_RESERVED_SHARED STV_DEFAULT"
__nv_reservedSMEM_offset_0_alias:
	.zero		0
	.zero		64


//--------------------- .nv.constant0.dirtyFixWindowsKernel --------------------------
	.section	.nv.constant0.dirtyFixWindowsKernel,"a",@progbits
	.sectionflags	@""
	.align	4
.nv.constant0.dirtyFixWindowsKernel:
	.zero		944


//--------------------- .nv.constant0.yMinDeltaIntegralKernel --------------------------
	.section	.nv.constant0.yMinDeltaIntegralKernel,"a",@progbits
	.sectionflags	@""
	.align	4
.nv.constant0.yMinDeltaIntegralKernel:
	.zero		960


//--------------------- .nv.constant0.yMaxDeltaIntegralKernel --------------------------
	.section	.nv.constant0.yMaxDeltaIntegralKernel,"a",@progbits
	.sectionflags	@""
	.align	4
.nv.constant0.yMaxDeltaIntegralKernel:
	.zero		960


//--------------------- .nv.constant0.xMinDeltaIntegralKernel --------------------------
	.section	.nv.constant0.xMinDeltaIntegralKernel,"a",@progbits
	.sectionflags	@""
	.align	4
.nv.constant0.xMinDeltaIntegralKernel:
	.zero		960


//--------------------- .nv.constant0.xMaxDeltaIntegralKernel --------------------------
	.section	.nv.constant0.xMaxDeltaIntegralKernel,"a",@progbits
	.sectionflags	@""
	.align	4
.nv.constant0.xMaxDeltaIntegralKernel:
	.zero		960


//--------------------- .nv.constant0.yMinDeltaIntegralFracKernel --------------------------
	.section	.nv.constant0.yMinDeltaIntegralFracKernel,"a",@progbits
	.sectionflags	@""
	.align	4
.nv.constant0.yMinDeltaIntegralFracKernel:
	.zero		972


//--------------------- .nv.constant0.yMaxDeltaIntegralFracKernel --------------------------
	.section	.nv.constant0.yMaxDeltaIntegralFracKernel,"a",@progbits
	.sectionflags	@""
	.align	4
.nv.constant0.yMaxDeltaIntegralFracKernel:
	.zero		972


//--------------------- .nv.constant0.xMinDeltaIntegralFracKernel --------------------------
	.section	.nv.constant0.xMinDeltaIntegralFracKernel,"a",@progbits
	.sectionflags	@""
	.align	4
.nv.constant0.xMinDeltaIntegralFracKernel:
	.zero		972


//--------------------- .nv.constant0.xMaxDeltaIntegralFracKernel --------------------------
	.section	.nv.constant0.xMaxDeltaIntegralFracKernel,"a",@progbits
	.sectionflags	@""
	.align	4
.nv.constant0.xMaxDeltaIntegralFracKernel:
	.zero		972


//--------------------- .nv.constant0.updateGradInputFracKernel --------------------------
	.section	.nv.constant0.updateGradInputFracKernel,"a",@progbits
	.sectionflags	@""
	.align	4
.nv.constant0.updateGradInputFracKernel:
	.zero		984


//--------------------- .nv.constant0.updateGradInputKernel --------------------------
	.section	.nv.constant0.updateGradInputKernel,"a",@progbits
	.sectionflags	@""
	.align	4
.nv.constant0.updateGradInputKernel:
	.zero		968


//--------------------- .nv.constant0._Z32forwardNoNormReplicateFracKernelPKfiPfiiiiS0_S0_S0_S0_S0_iiii --------------------------
	.section	.nv.constant0._Z32forwardNoNormReplicateFracKernelPKfiPfiiiiS0_S0_S0_S0_S0_iiii,"a",@progbits
	.sectionflags	@""
	.align	4
.nv.constant0._Z32forwardNoNormReplicateFracKernelPKfiPfiiiiS0_S0_S0_S0_S0_iiii:
	.zero		992


//--------------------- .nv.constant0._Z28forwardNoNormReplicateKernelPKfiPfiiiiS0_S0_S0_S0_ii --------------------------
	.section	.nv.constant0._Z28forwardNoNormReplicateKernelPKfiPfiiiiS0_S0_S0_S0_ii,"a",@progbits
	.sectionflags	@""
	.align	4
.nv.constant0._Z28forwardNoNormReplicateKernelPKfiPfiiiiS0_S0_S0_S0_ii:
	.zero		976


//--------------------- .nv.constant0._Z13forwardKernelPfS_iiiS_S_S_S_S_ --------------------------
	.section	.nv.constant0._Z13forwardKernelPfS_iiiS_S_S_S_S_,"a",@progbits
	.sectionflags	@""
	.align	4
.nv.constant0._Z13forwardKernelPfS_iiiS_S_S_S_S_:
	.zero		968


//--------------------- .nv.constant0._Z27accumulateColsInplaceKernelPfiii --------------------------
	.section	.nv.constant0._Z27accumulateColsInplaceKernelPfiii,"a",@progbits
	.sectionflags	@""
	.align	4
.nv.constant0._Z27accumulateColsInplaceKernelPfiii:
	.zero		916


//--------------------- .nv.constant0._Z37accumulateColsInplaceTransposedKernelPfiii --------------------------
	.section	.nv.constant0._Z37accumulateColsInplaceTransposedKernelPfiii,"a",@progbits
	.sectionflags	@""
	.align	4
.nv.constant0._Z37accumulateColsInplaceTransposedKernelPfiii:
	.zero		916


//--------------------- .nv.constant0._Z20accumulateColsKernelPfS_iii --------------------------
	.section	.nv.constant0._Z20accumulateColsKernelPfS_iii,"a",@progbits
	.sectionflags	@""
	.align	4
.nv.constant0._Z20accumulateColsKernelPfS_iii:
	.zero		924


//--------------------- .nv.constant0._Z20accumulateRowsKernelPfS_iii --------------------------
	.section	.nv.constant0._Z20accumulateRowsKernelPfS_iii,"a",@progbits
	.sectionflags	@""
	.align	4
.nv.constant0._Z20accumulateRowsKernelPfS_iii:
	.zero		924


//--------------------- SYMBOLS --------------------------

	.type		.nv.reservedSmem.offset0,@object
	.size		.nv.reservedSmem.offset0,0x4
